	.target	sm_90a

	.elftype	@"ET_EXEC"


//--------------------- .note.nv.tkinfo           --------------------------
	.section	.note.nv.tkinfo,"",@"SHT_NOTE"
	.sectionflags	@"SHF_NOTE_NV_TKINFO"
	.tkinfo
        /*0018*/ 	.word	0x00000002
        /*0030*/ 	.string	""
        /*0030*/ 	.string	"ptxas"
        /*0030*/ 	.string	"Cuda compilation tools, release 13.0, V13.0.88"
        /*0030*/ 	.string	"Build cuda_13.0.r13.0/compiler.36424714_0"
        /*0030*/ 	.string	"-v  -suppress-debug-info  -lineinfo  -arch sm_90a "



//--------------------- .note.nv.cuinfo           --------------------------
	.section	.note.nv.cuinfo,"",@"SHT_NOTE"
	.sectionflags	@"SHF_NOTE_NV_CUINFO"
        /*0018*/ 	.short	0x0002
        /*001a*/ 	.short	0x005a
        /*001c*/ 	.short	0x0082
	.zero		2


//--------------------- .nv.info                  --------------------------
	.section	.nv.info,"",@"SHT_CUDA_INFO"
	.align	4


	//----- nvinfo : EIATTR_REGCOUNT
	.align		4
        /*0000*/ 	.byte	0x04, 0x2f
        /*0002*/ 	.short	(.L_1 - .L_0)
	.align		4
.L_0:
        /*0004*/ 	.word	index@(matmul_kernel)
        /*0008*/ 	.word	0x000000ff


	//----- nvinfo : EIATTR_FRAME_SIZE
	.align		4
.L_1:
        /*000c*/ 	.byte	0x04, 0x11
        /*000e*/ 	.short	(.L_3 - .L_2)
	.align		4
.L_2:
        /*0010*/ 	.word	index@(matmul_kernel)
        /*0014*/ 	.word	0x00000658


	//----- nvinfo : EIATTR_MIN_STACK_SIZE
	.align		4
.L_3:
        /*0018*/ 	.byte	0x04, 0x12
        /*001a*/ 	.short	(.L_5 - .L_4)
	.align		4
.L_4:
        /*001c*/ 	.word	index@(matmul_kernel)
        /*0020*/ 	.word	0x00000658
.L_5:


//--------------------- .nv.compat                --------------------------
	.section	.nv.compat,"",@"SHT_CUDA_COMPAT_INFO"
	.align	4
        /*0000*/ 	.byte	0x02, 0x09, 0x01, 0x00, 0x02, 0x02, 0x04, 0x00, 0x02, 0x05, 0x05, 0x00, 0x03, 0x07, 0x01, 0x01
        /*0010*/ 	.byte	0x02, 0x03, 0x00, 0x00, 0x02, 0x06, 0x01, 0x00, 0x04, 0x0b, 0x08, 0x00, 0x00, 0x00, 0x00, 0x00
        /*0020*/ 	.byte	0x00, 0x00, 0x00, 0x00


//--------------------- .nv.info.matmul_kernel    --------------------------
	.section	.nv.info.matmul_kernel,"",@"SHT_CUDA_INFO"
	.sectionflags	@""
	.align	4


	//----- nvinfo : EIATTR_CUDA_API_VERSION
	.align		4
        /*0000*/ 	.byte	0x04, 0x37
        /*0002*/ 	.short	(.L_7 - .L_6)
.L_6:
        /*0004*/ 	.word	0x00000082


	//----- nvinfo : EIATTR_KPARAM_INFO
	.align		4
.L_7:
        /*0008*/ 	.byte	0x04, 0x17
        /*000a*/ 	.short	(.L_9 - .L_8)
.L_8:
        /*000c*/ 	.word	0x00000000
        /*0010*/ 	.short	0x000d
        /*0012*/ 	.short	0x0048
        /*0014*/ 	.byte	0x00, 0xf4, 0x21, 0x00


	//----- nvinfo : EIATTR_KPARAM_INFO
	.align		4
.L_9:
        /*0018*/ 	.byte	0x04, 0x17
        /*001a*/ 	.short	(.L_11 - .L_10)
.L_10:
        /*001c*/ 	.word	0x00000000
        /*0020*/ 	.short	0x000c
        /*0022*/ 	.short	0x0040
        /*0024*/ 	.byte	0x00, 0xf4, 0x21, 0x00


	//----- nvinfo : EIATTR_KPARAM_INFO
	.align		4
.L_11:
        /*0028*/ 	.byte	0x04, 0x17
        /*002a*/ 	.short	(.L_13 - .L_12)
.L_12:
        /*002c*/ 	.word	0x00000000
        /*0030*/ 	.short	0x000b
        /*0032*/ 	.short	0x0038
        /*0034*/ 	.byte	0x00, 0xf0, 0x11, 0x00


	//----- nvinfo : EIATTR_KPARAM_INFO
	.align		4
.L_13:
        /*0038*/ 	.byte	0x04, 0x17
        /*003a*/ 	.short	(.L_15 - .L_14)
.L_14:
        /*003c*/ 	.word	0x00000000
        /*0040*/ 	.short	0x000a
        /*0042*/ 	.short	0x0034
        /*0044*/ 	.byte	0x00, 0xf0, 0x11, 0x00


	//----- nvinfo : EIATTR_KPARAM_INFO
	.align		4
.L_15:
        /*0048*/ 	.byte	0x04, 0x17
        /*004a*/ 	.short	(.L_17 - .L_16)
.L_16:
        /*004c*/ 	.word	0x00000000
        /*0050*/ 	.short	0x0009
        /*0052*/ 	.short	0x0030
        /*0054*/ 	.byte	0x00, 0xf0, 0x11, 0x00


	//----- nvinfo : EIATTR_KPARAM_INFO
	.align		4
.L_17:
        /*0058*/ 	.byte	0x04, 0x17
        /*005a*/ 	.short	(.L_19 - .L_18)
.L_18:
        /*005c*/ 	.word	0x00000000
        /*0060*/ 	.short	0x0008
        /*0062*/ 	.short	0x002c
        /*0064*/ 	.byte	0x00, 0xf0, 0x11, 0x00


	//----- nvinfo : EIATTR_KPARAM_INFO
	.align		4
.L_19:
        /*0068*/ 	.byte	0x04, 0x17
        /*006a*/ 	.short	(.L_21 - .L_20)
.L_20:
        /*006c*/ 	.word	0x00000000
        /*0070*/ 	.short	0x0007
        /*0072*/ 	.short	0x0028
        /*0074*/ 	.byte	0x00, 0xf0, 0x11, 0x00


	//----- nvinfo : EIATTR_KPARAM_INFO
	.align		4
.L_21:
        /*0078*/ 	.byte	0x04, 0x17
        /*007a*/ 	.short	(.L_23 - .L_22)
.L_22:
        /*007c*/ 	.word	0x00000000
        /*0080*/ 	.short	0x0006
        /*0082*/ 	.short	0x0024
        /*0084*/ 	.byte	0x00, 0xf0, 0x11, 0x00


	//----- nvinfo : EIATTR_KPARAM_INFO
	.align		4
.L_23:
        /*0088*/ 	.byte	0x04, 0x17
        /*008a*/ 	.short	(.L_25 - .L_24)
.L_24:
        /*008c*/ 	.word	0x00000000
        /*0090*/ 	.short	0x0005
        /*0092*/ 	.short	0x0020
        /*0094*/ 	.byte	0x00, 0xf0, 0x11, 0x00


	//----- nvinfo : EIATTR_KPARAM_INFO
	.align		4
.L_25:
        /*0098*/ 	.byte	0x04, 0x17
        /*009a*/ 	.short	(.L_27 - .L_26)
.L_26:
        /*009c*/ 	.word	0x00000000
        /*00a0*/ 	.short	0x0004
        /*00a2*/ 	.short	0x001c
        /*00a4*/ 	.byte	0x00, 0xf0, 0x11, 0x00


	//----- nvinfo : EIATTR_KPARAM_INFO
	.align		4
.L_27:
        /*00a8*/ 	.byte	0x04, 0x17
        /*00aa*/ 	.short	(.L_29 - .L_28)
.L_28:
        /*00ac*/ 	.word	0x00000000
        /*00b0*/ 	.short	0x0003
        /*00b2*/ 	.short	0x0018
        /*00b4*/ 	.byte	0x00, 0xf0, 0x11, 0x00


	//----- nvinfo : EIATTR_KPARAM_INFO
	.align		4
.L_29:
        /*00b8*/ 	.byte	0x04, 0x17
        /*00ba*/ 	.short	(.L_31 - .L_30)
.L_30:
        /*00bc*/ 	.word	0x00000000
        /*00c0*/ 	.short	0x0002
        /*00c2*/ 	.short	0x0010
        /*00c4*/ 	.byte	0x00, 0xf4, 0x21, 0x00


	//----- nvinfo : EIATTR_KPARAM_INFO
	.align		4
.L_31:
        /*00c8*/ 	.byte	0x04, 0x17
        /*00ca*/ 	.short	(.L_33 - .L_32)
.L_32:
        /*00cc*/ 	.word	0x00000000
        /*00d0*/ 	.short	0x0001
        /*00d2*/ 	.short	0x0008
        /*00d4*/ 	.byte	0x00, 0xf4, 0x21, 0x00


	//----- nvinfo : EIATTR_KPARAM_INFO
	.align		4
.L_33:
        /*00d8*/ 	.byte	0x04, 0x17
        /*00da*/ 	.short	(.L_35 - .L_34)
.L_34:
        /*00dc*/ 	.word	0x00000000
        /*00e0*/ 	.short	0x0000
        /*00e2*/ 	.short	0x0000
        /*00e4*/ 	.byte	0x00, 0xf4, 0x21, 0x00


	//----- nvinfo : EIATTR_SPARSE_MMA_MASK
	.align		4
.L_35:
        /*00e8*/ 	.byte	0x03, 0x50
        /*00ea*/ 	.short	0x0000


	//----- nvinfo : EIATTR_MAXREG_COUNT
	.align		4
        /*00ec*/ 	.byte	0x03, 0x1b
        /*00ee*/ 	.short	0x00ff


	//----- nvinfo : EIATTR_NUM_BARRIERS
	.align		4
        /*00f0*/ 	.byte	0x02, 0x4c
        /*00f2*/ 	.byte	0x01
	.zero		1


	//----- nvinfo : EIATTR_ANNOTATIONS
	.align		4
        /*00f4*/ 	.byte	0x04, 0x55
        /*00f6*/ 	.short	(.L_37 - .L_36)


	//   ....[0]....
.L_36:
        /*00f8*/ 	.word	0x00000001
        /*00fc*/ 	.byte	0x10, 0x08, 0x00, 0x00, 0x01, 0x00, 0x00, 0x00, 0x80, 0x0a, 0x00, 0x00, 0x01, 0x00, 0x00, 0x00
        /* <DEDUP_REMOVED lines=844> */
        /*35cc*/ 	.byte	0x50, 0xb7, 0x01, 0x00, 0x01, 0x00, 0x00, 0x00, 0x60, 0xb7, 0x01, 0x00


	//----- nvinfo : EIATTR_MERCURY_ISA_VERSION
	.align		4
.L_37:
        /*35d8*/ 	.byte	0x03, 0x5f
        /*35da*/ 	.short	0x0101


	//----- nvinfo : EIATTR_EXIT_INSTR_OFFSETS
	.align		4
        /*35dc*/ 	.byte	0x04, 0x1c
        /*35de*/ 	.short	(.L_39 - .L_38)


	//   ....[0]....
.L_38:
        /*35e0*/ 	.word	0x0001ed10


	//   ....[1]....
        /*35e4*/ 	.word	0x0001ed30


	//----- nvinfo : EIATTR_REQNTID
	.align		4
.L_39:
        /*35e8*/ 	.byte	0x04, 0x10
        /*35ea*/ 	.short	(.L_41 - .L_40)
.L_40:
        /*35ec*/ 	.word	0x00000080
        /*35f0*/ 	.word	0x00000001
        /*35f4*/ 	.word	0x00000001


	//----- nvinfo : EIATTR_CBANK_PARAM_SIZE
	.align		4
.L_41:
        /*35f8*/ 	.byte	0x03, 0x19
        /*35fa*/ 	.short	0x0050


	//----- nvinfo : EIATTR_PARAM_CBANK
	.align		4
        /*35fc*/ 	.byte	0x04, 0x0a
        /*35fe*/ 	.short	(.L_43 - .L_42)
	.align		4
.L_42:
        /*3600*/ 	.word	index@(.nv.constant0.matmul_kernel)
        /*3604*/ 	.short	0x0210
        /*3606*/ 	.short	0x0050


	//----- nvinfo : EIATTR_SW_WAR
	.align		4
.L_43:
        /*3608*/ 	.byte	0x04, 0x36
        /*360a*/ 	.short	(.L_45 - .L_44)
.L_44:
        /*360c*/ 	.word	0x00000008
.L_45:


//--------------------- .nv.callgraph             --------------------------
	.section	.nv.callgraph,"",@"SHT_CUDA_CALLGRAPH"
	.align	4
	.sectionentsize	8
	.align		4
        /*0000*/ 	.word	0x00000000
	.align		4
        /*0004*/ 	.word	0xffffffff
	.align		4
        /*0008*/ 	.word	0x00000000
	.align		4
        /*000c*/ 	.word	0xfffffffe
	.align		4
        /*0010*/ 	.word	0x00000000
	.align		4
        /*0014*/ 	.word	0xfffffffd
	.align		4
        /*0018*/ 	.word	0x00000000
	.align		4
        /*001c*/ 	.word	0xfffffffc


//--------------------- .text.matmul_kernel       --------------------------
	.section	.text.matmul_kernel,"ax",@progbits
	.align	128
        .global         matmul_kernel
        .type           matmul_kernel,@function
        .size           matmul_kernel,(.L_x_3 - matmul_kernel)
        .other          matmul_kernel,@"STO_CUDA_ENTRY STV_DEFAULT"
matmul_kernel:
.text.matmul_kernel:
[----:B------:R-:W1:Y:S08]  /*0000*/  LDC R1, c[0x0][0x28] ;  /* 0x00000a00ff017b82 */ /* 0x000e700000000800 */
[----:B------:R-:W2:Y:S01]  /*0010*/  LDC.64 R188, c[0x0][0x228] ;  /* 0x00008a00ffbc7b82 */ /* 0x000ea20000000a00 */
[----:B------:R-:W3:Y:S01]  /*0020*/  S2R R5, SR_CTAID.X ;  /* 0x0000000000057919 */ /* 0x000ee20000002500 */
[----:B-1----:R-:W-:Y:S01]  /*0030*/  VIADD R1, R1, 0xfffff9a8 ;  /* 0xfffff9a801017836 */ /* 0x002fe20000000000 */
[----:B------:R-:W-:Y:S01]  /*0040*/  ULDC.64 UR4, c[0x0][0x218] ;  /* 0x0000860000047ab9 */ /* 0x000fe20000000a00 */
[----:B------:R-:W-:Y:S01]  /*0050*/  ULDC.64 UR6, c[0x0][0x210] ;  /* 0x0000840000067ab9 */ /* 0x000fe20000000a00 */
[----:B------:R-:W-:Y:S01]  /*0060*/  UMOV UR8, 0x400 ;  /* 0x0000040000087882 */ /* 0x000fe20000000000 */
[----:B------:R-:W-:-:S02]  /*0070*/  ULDC.64 UR16, c[0x0][0x208] ;  /* 0x0000820000107ab9 */ /* 0x000fc40000000a00 */
[----:B------:R-:W1:Y:S08]  /*0080*/  LDC.64 R184, c[0x0][0x238] ;  /* 0x00008e00ffb87b82 */ /* 0x000e700000000a00 */
[----:B------:R-:W4:Y:S01]  /*0090*/  LDC R252, c[0x0][0x230] ;  /* 0x00008c00fffc7b82 */ /* 0x000f220000000800 */
[----:B--2---:R-:W-:-:S05]  /*00a0*/  VIADD R0, R189, 0x3f ;  /* 0x0000003fbd007836 */ /* 0x004fca0000000000 */
[----:B------:R-:W-:Y:S02]  /*00b0*/  SHF.R.S32.HI R3, RZ, 0x1f, R0 ;  /* 0x0000001fff037819 */ /* 0x000fe40000011400 */
[C---:B-1----:R-:W-:Y:S01]  /*00c0*/  SHF.L.U32 R237, R184.reuse, 0x1, RZ ;  /* 0x00000001b8ed7819 */ /* 0x042fe200000006ff */
[C---:B------:R-:W-:Y:S01]  /*00d0*/  IMAD R93, R184.reuse, 0x21, RZ ;  /* 0x00000021b85d7824 */ /* 0x040fe200078e02ff */
[----:B------:R-:W-:Y:S01]  /*00e0*/  LEA.HI R3, R3, R0, RZ, 0x6 ;  /* 0x0000000003037211 */ /* 0x000fe200078f30ff */
[C---:B------:R-:W-:Y:S01]  /*00f0*/  IMAD R97, R184.reuse, 0x22, RZ ;  /* 0x00000022b8617824 */ /* 0x040fe200078e02ff */
[----:B---3--:R-:W-:Y:S01]  /*0100*/  IABS R8, R5 ;  /* 0x0000000500087213 */ /* 0x008fe20000000000 */
[C---:B------:R-:W-:Y:S01]  /*0110*/  IMAD R101, R184.reuse, 0x23, RZ ;  /* 0x00000023b8657824 */ /* 0x040fe200078e02ff */
[----:B------:R-:W-:Y:S01]  /*0120*/  SHF.R.S32.HI R3, RZ, 0x6, R3 ;  /* 0x00000006ff037819 */ /* 0x000fe20000011403 */
[C---:B------:R-:W-:Y:S01]  /*0130*/  IMAD.SHL.U32 R105, R184.reuse, 0x4, RZ ;  /* 0x00000004b8697824 */ /* 0x040fe200078e00ff */
[C---:B------:R-:W-:Y:S01]  /*0140*/  SHF.L.U32 R205, R184.reuse, 0x4, RZ ;  /* 0x00000004b8cd7819 */ /* 0x040fe200000006ff */
[C---:B------:R-:W-:Y:S01]  /*0150*/  IMAD R109, R184.reuse, 0x5, RZ ;  /* 0x00000005b86d7824 */ /* 0x040fe200078e02ff */
[----:B------:R-:W-:Y:S01]  /*0160*/  SHF.L.U32 R4, R3, 0x3, RZ ;  /* 0x0000000303047819 */ /* 0x000fe200000006ff */
[----:B------:R-:W-:-:S02]  /*0170*/  IMAD R113, R184, 0x6, RZ ;  /* 0x00000006b8717824 */ /* 0x000fc400078e02ff */
[C---:B------:R-:W-:Y:S01]  /*0180*/  IMAD R117, R184.reuse, 0x7, RZ ;  /* 0x00000007b8757824 */ /* 0x040fe200078e02ff */
[-C--:B------:R-:W-:Y:S01]  /*0190*/  IABS R7, R4.reuse ;  /* 0x0000000400077213 */ /* 0x080fe20000000000 */
[C---:B------:R-:W-:Y:S01]  /*01a0*/  IMAD R121, R184.reuse, 0x24, RZ ;  /* 0x00000024b8797824 */ /* 0x040fe200078e02ff */
[----:B------:R-:W-:Y:S01]  /*01b0*/  IABS R10, R4 ;  /* 0x00000004000a7213 */ /* 0x000fe20000000000 */
[C---:B------:R-:W-:Y:S01]  /*01c0*/  IMAD R125, R184.reuse, 0x25, RZ ;  /* 0x00000025b87d7824 */ /* 0x040fe200078e02ff */
[----:B------:R-:W1:Y:S01]  /*01d0*/  I2F.RP R0, R7 ;  /* 0x0000000700007306 */ /* 0x000e620000209400 */
[C---:B------:R-:W-:Y:S02]  /*01e0*/  IMAD R129, R184.reuse, 0x26, RZ ;  /* 0x00000026b8817824 */ /* 0x040fe400078e02ff */
[C---:B------:R-:W-:Y:S02]  /*01f0*/  IMAD R133, R184.reuse, 0x27, RZ ;  /* 0x00000027b8857824 */ /* 0x040fe400078e02ff */
[----:B------:R-:W-:-:S02]  /*0200*/  IMAD.SHL.U32 R137, R184, 0x8, RZ ;  /* 0x00000008b8897824 */ /* 0x000fc400078e00ff */
[C---:B------:R-:W-:Y:S02]  /*0210*/  IMAD R141, R184.reuse, 0x9, RZ ;  /* 0x00000009b88d7824 */ /* 0x040fe400078e02ff */
[C---:B------:R-:W-:Y:S02]  /*0220*/  IMAD R145, R184.reuse, 0xa, RZ ;  /* 0x0000000ab8917824 */ /* 0x040fe400078e02ff */
[C---:B------:R-:W-:Y:S02]  /*0230*/  IMAD R149, R184.reuse, 0xb, RZ ;  /* 0x0000000bb8957824 */ /* 0x040fe400078e02ff */
[C---:B------:R-:W-:Y:S01]  /*0240*/  IMAD R153, R184.reuse, 0x28, RZ ;  /* 0x00000028b8997824 */ /* 0x040fe200078e02ff */
[----:B-1----:R-:W1:Y:S01]  /*0250*/  MUFU.RCP R0, R0 ;  /* 0x0000000000007308 */ /* 0x002e620000001000 */
[C---:B------:R-:W-:Y:S02]  /*0260*/  IMAD R157, R184.reuse, 0x29, RZ ;  /* 0x00000029b89d7824 */ /* 0x040fe400078e02ff */
[----:B------:R-:W-:-:S02]  /*0270*/  IMAD R161, R184, 0x2a, RZ ;  /* 0x0000002ab8a17824 */ /* 0x000fc400078e02ff */
[C---:B------:R-:W-:Y:S02]  /*0280*/  IMAD R165, R184.reuse, 0x2b, RZ ;  /* 0x0000002bb8a57824 */ /* 0x040fe400078e02ff */
[C---:B------:R-:W-:Y:S02]  /*0290*/  IMAD R169, R184.reuse, 0xc, RZ ;  /* 0x0000000cb8a97824 */ /* 0x040fe400078e02ff */
[C---:B------:R-:W-:Y:S02]  /*02a0*/  IMAD R173, R184.reuse, 0xd, RZ ;  /* 0x0000000db8ad7824 */ /* 0x040fe400078e02ff */
[C---:B------:R-:W-:Y:S02]  /*02b0*/  IMAD R177, R184.reuse, 0xe, RZ ;  /* 0x0000000eb8b17824 */ /* 0x040fe400078e02ff */
[C---:B------:R-:W-:Y:S02]  /*02c0*/  IMAD R181, R184.reuse, 0xf, RZ ;  /* 0x0000000fb8b57824 */ /* 0x040fe400078e02ff */
[----:B------:R-:W-:-:S02]  /*02d0*/  IMAD R187, R184, 0x2c, RZ ;  /* 0x0000002cb8bb7824 */ /* 0x000fc400078e02ff */
[----:B-1----:R-:W-:Y:S02]  /*02e0*/  VIADD R2, R0, 0xffffffe ;  /* 0x0ffffffe00027836 */ /* 0x002fe40000000000 */
[----:B------:R-:W-:Y:S02]  /*02f0*/  IMAD.MOV R0, RZ, RZ, -R10 ;  /* 0x000000ffff007224 */ /* 0x000fe400078e0a0a */
[----:B------:R1:W2:Y:S01]  /*0300*/  F2I.FTZ.U32.TRUNC.NTZ R3, R2 ;  /* 0x0000000200037305 */ /* 0x0002a2000021f000 */
[C---:B------:R-:W-:Y:S02]  /*0310*/  IMAD R193, R184.reuse, 0x2d, RZ ;  /* 0x0000002db8c17824 */ /* 0x040fe400078e02ff */
[C---:B------:R-:W-:Y:S02]  /*0320*/  IMAD R197, R184.reuse, 0x2e, RZ ;  /* 0x0000002eb8c57824 */ /* 0x040fe400078e02ff */
[C---:B------:R-:W-:Y:S02]  /*0330*/  IMAD R201, R184.reuse, 0x2f, RZ ;  /* 0x0000002fb8c97824 */ /* 0x040fe400078e02ff */
[----:B------:R-:W-:-:S02]  /*0340*/  IMAD R209, R184, 0x11, RZ ;  /* 0x00000011b8d17824 */ /* 0x000fc400078e02ff */
[----:B-1----:R-:W-:Y:S02]  /*0350*/  IMAD.MOV.U32 R2, RZ, RZ, RZ ;  /* 0x000000ffff027224 */ /* 0x002fe400078e00ff */
[C---:B------:R-:W-:Y:S02]  /*0360*/  IMAD R213, R184.reuse, 0x12, RZ ;  /* 0x00000012b8d57824 */ /* 0x040fe400078e02ff */
[C---:B------:R-:W-:Y:S02]  /*0370*/  IMAD R217, R184.reuse, 0x13, RZ ;  /* 0x00000013b8d97824 */ /* 0x040fe400078e02ff */
[--C-:B--2---:R-:W-:Y:S02]  /*0380*/  IMAD.MOV R6, RZ, RZ, -R3.reuse ;  /* 0x000000ffff067224 */ /* 0x104fe400078e0a03 */
[----:B------:R-:W-:Y:S02]  /*0390*/  IMAD R221, R184, 0x30, RZ ;  /* 0x00000030b8dd7824 */ /* 0x000fe400078e02ff */
[----:B------:R-:W-:Y:S01]  /*03a0*/  IMAD R9, R6, R7, RZ ;  /* 0x0000000706097224 */ /* 0x000fe200078e02ff */
[----:B------:R-:W-:Y:S01]  /*03b0*/  MOV R6, R8 ;  /* 0x0000000800067202 */ /* 0x000fe20000000f00 */
[----:B------:R-:W-:Y:S01]  /*03c0*/  IMAD R225, R184, 0x31, RZ ;  /* 0x00000031b8e17824 */ /* 0x000fe200078e02ff */
[----:B------:R-:W-:Y:S01]  /*03d0*/  IABS R8, R189 ;  /* 0x000000bd00087213 */ /* 0x000fe20000000000 */
[----:B------:R-:W-:-:S04]  /*03e0*/  IMAD.HI.U32 R3, R3, R9, R2 ;  /* 0x0000000903037227 */ /* 0x000fc800078e0002 */
[----:B------:R-:W-:Y:S02]  /*03f0*/  IMAD R229, R184, 0x32, RZ ;  /* 0x00000032b8e57824 */ /* 0x000fe400078e02ff */
[----:B------:R-:W-:-:S04]  /*0400*/  IMAD.HI.U32 R3, R3, R6, RZ ;  /* 0x0000000603037227 */ /* 0x000fc800078e00ff */
[----:B------:R-:W-:Y:S02]  /*0410*/  IMAD R0, R3, R0, R6 ;  /* 0x0000000003007224 */ /* 0x000fe400078e0206 */
[C---:B------:R-:W-:Y:S02]  /*0420*/  IMAD R233, R184.reuse, 0x33, RZ ;  /* 0x00000033b8e97824 */ /* 0x040fe400078e02ff */
[----:B------:R-:W-:Y:S01]  /*0430*/  IMAD R249, R184, 0x14, RZ ;  /* 0x00000014b8f97824 */ /* 0x000fe200078e02ff */
[----:B------:R-:W-:-:S13]  /*0440*/  ISETP.GT.U32.AND P1, PT, R7, R0, PT ;  /* 0x000000000700720c */ /* 0x000fda0003f24070 */
[-C--:B------:R-:W-:Y:S01]  /*0450*/  @!P1 IADD3 R0, R0, -R7.reuse, RZ ;  /* 0x8000000700009210 */ /* 0x080fe20007ffe0ff */
[----:B------:R-:W-:Y:S01]  /*0460*/  @!P1 VIADD R3, R3, 0x1 ;  /* 0x0000000103039836 */ /* 0x000fe20000000000 */
[----:B------:R-:W-:Y:S02]  /*0470*/  ISETP.NE.AND P1, PT, R4, RZ, PT ;  /* 0x000000ff0400720c */ /* 0x000fe40003f25270 */
[----:B------:R-:W-:Y:S02]  /*0480*/  ISETP.GE.U32.AND P0, PT, R0, R7, PT ;  /* 0x000000070000720c */ /* 0x000fe40003f06070 */
[----:B------:R-:W-:-:S04]  /*0490*/  LOP3.LUT R0, R5, R4, RZ, 0x3c, !PT ;  /* 0x0000000405007212 */ /* 0x000fc800078e3cff */
[----:B------:R-:W-:Y:S01]  /*04a0*/  ISETP.GE.AND P2, PT, R0, RZ, PT ;  /* 0x000000ff0000720c */ /* 0x000fe20003f46270 */
[----:B------:R-:W-:-:S06]  /*04b0*/  VIADD R0, R188, 0xff ;  /* 0x000000ffbc007836 */ /* 0x000fcc0000000000 */
[----:B------:R-:W-:-:S05]  /*04c0*/  @P0 VIADD R3, R3, 0x1 ;  /* 0x0000000103030836 */ /* 0x000fca0000000000 */
[----:B------:R-:W-:Y:S02]  /*04d0*/  MOV R2, R3 ;  /* 0x0000000300027202 */ /* 0x000fe40000000f00 */
[----:B------:R-:W-:-:S03]  /*04e0*/  SHF.R.S32.HI R3, RZ, 0x1f, R0 ;  /* 0x0000001fff037819 */ /* 0x000fc60000011400 */
[----:B------:R-:W-:Y:S01]  /*04f0*/  @!P2 IMAD.MOV R2, RZ, RZ, -R2 ;  /* 0x000000ffff02a224 */ /* 0x000fe200078e0a02 */
[----:B------:R-:W-:Y:S02]  /*0500*/  @!P1 LOP3.LUT R2, RZ, R4, RZ, 0x33, !PT ;  /* 0x00000004ff029212 */ /* 0x000fe400078e33ff */
[----:B------:R-:W-:Y:S02]  /*0510*/  LEA.HI R3, R3, R0, RZ, 0x8 ;  /* 0x0000000003037211 */ /* 0x000fe400078f40ff */
[----:B------:R-:W-:Y:S01]  /*0520*/  SHF.L.U32 R18, R2, 0x3, RZ ;  /* 0x0000000302127819 */ /* 0x000fe200000006ff */
[----:B------:R-:W-:-:S03]  /*0530*/  IMAD.MOV R2, RZ, RZ, -R2 ;  /* 0x000000ffff027224 */ /* 0x000fc600078e0a02 */
[----:B------:R-:W-:Y:S01]  /*0540*/  LEA.HI.SX32 R3, R3, -R18, 0x18 ;  /* 0x8000001203037211 */ /* 0x000fe200078fc2ff */
[----:B------:R-:W-:Y:S02]  /*0550*/  IMAD R20, R4, R2, R5 ;  /* 0x0000000204147224 */ /* 0x000fe400078e0205 */
[----:B------:R-:W-:Y:S01]  /*0560*/  IMAD.MOV.U32 R2, RZ, RZ, RZ ;  /* 0x000000ffff027224 */ /* 0x000fe200078e00ff */
[----:B------:R-:W-:Y:S01]  /*0570*/  VIMNMX R23, R3, 0x8, PT ;  /* 0x0000000803177848 */ /* 0x000fe20003fe0100 */
[----:B------:R-:W-:-:S03]  /*0580*/  IMAD.MOV.U32 R4, RZ, RZ, R8 ;  /* 0x000000ffff047224 */ /* 0x000fc600078e0008 */
[----:B------:R-:W-:-:S04]  /*0590*/  IABS R7, R23 ;  /* 0x0000001700077213 */ /* 0x000fc80000000000 */
[----:B------:R-:W1:Y:S08]  /*05a0*/  I2F.RP R0, R7 ;  /* 0x0000000700007306 */ /* 0x000e700000209400 */
[----:B-1----:R-:W1:Y:S02]  /*05b0*/  MUFU.RCP R0, R0 ;  /* 0x0000000000007308 */ /* 0x002e640000001000 */
[----:B-1----:R-:W-:Y:S01]  /*05c0*/  VIADD R3, R0, 0xffffffe ;  /* 0x0ffffffe00037836 */ /* 0x002fe20000000000 */
[----:B------:R-:W-:-:S05]  /*05d0*/  IABS R0, R23 ;  /* 0x0000001700007213 */ /* 0x000fca0000000000 */
[----:B------:R-:W1:Y:S01]  /*05e0*/  F2I.FTZ.U32.TRUNC.NTZ R3, R3 ;  /* 0x0000000300037305 */ /* 0x000e62000021f000 */
[----:B------:R-:W-:Y:S01]  /*05f0*/  IMAD.MOV R0, RZ, RZ, -R0 ;  /* 0x000000ffff007224 */ /* 0x000fe200078e0a00 */
[----:B-1----:R-:W-:-:S05]  /*0600*/  IADD3 R6, RZ, -R3, RZ ;  /* 0x80000003ff067210 */ /* 0x002fca0007ffe0ff */
[----:B------:R-:W-:Y:S01]  /*0610*/  IMAD R5, R6, R7, RZ ;  /* 0x0000000706057224 */ /* 0x000fe200078e02ff */
[----:B------:R-:W-:-:S03]  /*0620*/  IABS R6, R20 ;  /* 0x0000001400067213 */ /* 0x000fc60000000000 */
[----:B------:R-:W-:Y:S01]  /*0630*/  IMAD.HI.U32 R2, R3, R5, R2 ;  /* 0x0000000503027227 */ /* 0x000fe200078e0002 */
[----:B------:R-:W-:Y:S01]  /*0640*/  MOV R3, R6 ;  /* 0x0000000600037202 */ /* 0x000fe20000000f00 */
[----:B------:R-:W1:Y:S01]  /*0650*/  I2F.RP R5, R4 ;  /* 0x0000000400057306 */ /* 0x000e620000209400 */
[----:B------:R-:W2:Y:S03]  /*0660*/  S2R R6, SR_TID.X ;  /* 0x0000000000067919 */ /* 0x000ea60000002100 */
[----:B------:R-:W-:-:S04]  /*0670*/  IMAD.HI.U32 R2, R2, R3, RZ ;  /* 0x0000000302027227 */ /* 0x000fc800078e00ff */
[----:B------:R-:W-:-:S05]  /*0680*/  IMAD R0, R2, R0, R3 ;  /* 0x0000000002007224 */ /* 0x000fca00078e0203 */
[----:B------:R-:W-:Y:S01]  /*0690*/  ISETP.GT.U32.AND P1, PT, R7, R0, PT ;  /* 0x000000000700720c */ /* 0x000fe20003f24070 */
[----:B-1----:R-:W1:-:S12]  /*06a0*/  MUFU.RCP R5, R5 ;  /* 0x0000000500057308 */ /* 0x002e580000001000 */
[----:B------:R-:W-:Y:S02]  /*06b0*/  @!P1 IMAD.IADD R0, R0, 0x1, -R7 ;  /* 0x0000000100009824 */ /* 0x000fe400078e0a07 */
[----:B------:R-:W-:Y:S01]  /*06c0*/  @!P1 VIADD R2, R2, 0x1 ;  /* 0x0000000102029836 */ /* 0x000fe20000000000 */
[----:B------:R-:W-:Y:S02]  /*06d0*/  ISETP.NE.AND P1, PT, R23, RZ, PT ;  /* 0x000000ff1700720c */ /* 0x000fe40003f25270 */
[----:B------:R-:W-:Y:S02]  /*06e0*/  ISETP.GE.U32.AND P0, PT, R0, R7, PT ;  /* 0x000000070000720c */ /* 0x000fe40003f06070 */
[----:B------:R-:W-:Y:S02]  /*06f0*/  LOP3.LUT R0, R20, R23, RZ, 0x3c, !PT ;  /* 0x0000001714007212 */ /* 0x000fe400078e3cff */
[----:B------:R-:W-:Y:S02]  /*0700*/  IABS R7, R188 ;  /* 0x000000bc00077213 */ /* 0x000fe40000000000 */
[----:B-1----:R-:W-:-:S02]  /*0710*/  IADD3 R3, R5, 0xffffffe, RZ ;  /* 0x0ffffffe05037810 */ /* 0x002fc40007ffe0ff */
[----:B------:R-:W-:Y:S01]  /*0720*/  ISETP.GE.AND P2, PT, R0, RZ, PT ;  /* 0x000000ff0000720c */ /* 0x000fe20003f46270 */
[----:B------:R-:W1:Y:S01]  /*0730*/  I2F.RP R5, R7 ;  /* 0x0000000700057306 */ /* 0x000e620000209400 */
[----:B--2---:R-:W-:Y:S02]  /*0740*/  SHF.R.U32.HI R9, RZ, 0x6, R6 ;  /* 0x00000006ff097819 */ /* 0x004fe40000011606 */
[----:B------:R-:W-:Y:S01]  /*0750*/  SHF.L.U32 R13, R6, 0x2, RZ ;  /* 0x00000002060d7819 */ /* 0x000fe200000006ff */
[----:B------:R-:W-:Y:S01]  /*0760*/  @P0 VIADD R2, R2, 0x1 ;  /* 0x0000000102020836 */ /* 0x000fe20000000000 */
[----:B------:R-:W-:-:S03]  /*0770*/  SGXT.U32 R9, R9, 0x1 ;  /* 0x000000010909781a */ /* 0x000fc60000000000 */
[----:B------:R-:W2:Y:S01]  /*0780*/  F2I.FTZ.U32.TRUNC.NTZ R3, R3 ;  /* 0x0000000300037305 */ /* 0x000ea2000021f000 */
[----:B------:R-:W-:Y:S01]  /*0790*/  MOV R22, R2 ;  /* 0x0000000200167202 */ /* 0x000fe20000000f00 */
[----:B------:R-:W-:-:S04]  /*07a0*/  IMAD.MOV.U32 R2, RZ, RZ, RZ ;  /* 0x000000ffff027224 */ /* 0x000fc800078e00ff */
[----:B------:R-:W-:Y:S01]  /*07b0*/  @!P2 IMAD.MOV R22, RZ, RZ, -R22 ;  /* 0x000000ffff16a224 */ /* 0x000fe200078e0a16 */
[----:B------:R-:W-:Y:S01]  /*07c0*/  @!P1 LOP3.LUT R22, RZ, R23, RZ, 0x33, !PT ;  /* 0x00000017ff169212 */ /* 0x000fe200078e33ff */
[----:B-1----:R-:W1:Y:S03]  /*07d0*/  MUFU.RCP R5, R5 ;  /* 0x0000000500057308 */ /* 0x002e660000001000 */
[----:B------:R-:W-:Y:S01]  /*07e0*/  SHF.L.U32 R0, R22, 0x6, RZ ;  /* 0x0000000616007819 */ /* 0x000fe200000006ff */
[----:B--2---:R-:W-:-:S03]  /*07f0*/  IMAD.MOV R11, RZ, RZ, -R3 ;  /* 0x000000ffff0b7224 */ /* 0x004fc600078e0a03 */
[----:B------:R-:W-:Y:S01]  /*0800*/  LOP3.LUT R10, R0, R9, RZ, 0xfc, !PT ;  /* 0x00000009000a7212 */ /* 0x000fe200078efcff */
[----:B------:R2:W-:Y:S01]  /*0810*/  STL [R1+0x570], R0 ;  /* 0x0005700001007387 */ /* 0x0005e20000100800 */
[----:B------:R-:W-:Y:S02]  /*0820*/  IMAD R11, R11, R4, RZ ;  /* 0x000000040b0b7224 */ /* 0x000fe400078e02ff */
[C---:B------:R-:W-:Y:S02]  /*0830*/  LOP3.LUT R26, R10.reuse, 0x3e, RZ, 0xfc, !PT ;  /* 0x0000003e0a1a7812 */ /* 0x040fe400078efcff */
[----:B------:R-:W-:Y:S01]  /*0840*/  LOP3.LUT R24, R10, 0x2, RZ, 0xfc, !PT ;  /* 0x000000020a187812 */ /* 0x000fe200078efcff */
[----:B------:R-:W-:Y:S01]  /*0850*/  IMAD.HI.U32 R11, R3, R11, R2 ;  /* 0x0000000b030b7227 */ /* 0x000fe200078e0002 */
[----:B------:R-:W-:Y:S02]  /*0860*/  IABS R21, R26 ;  /* 0x0000001a00157213 */ /* 0x000fe40000000000 */
[----:B------:R-:W-:Y:S01]  /*0870*/  SHF.R.S32.HI R2, RZ, 0x6, R6 ;  /* 0x00000006ff027819 */ /* 0x000fe20000011406 */
[----:B-1----:R-:W-:Y:S01]  /*0880*/  VIADD R5, R5, 0xffffffe ;  /* 0x0ffffffe05057836 */ /* 0x002fe20000000000 */
[----:B------:R-:W-:Y:S01]  /*0890*/  IABS R14, R10 ;  /* 0x0000000a000e7213 */ /* 0x000fe20000000000 */
[C---:B------:R-:W-:Y:S01]  /*08a0*/  IMAD.HI.U32 R12, R11.reuse, R21, RZ ;  /* 0x000000150b0c7227 */ /* 0x040fe200078e00ff */
[----:B------:R-:W-:Y:S01]  /*08b0*/  SGXT R2, R2, 0x1 ;  /* 0x000000010202781a */ /* 0x000fe20000000200 */
[----:B------:R1:W3:Y:S01]  /*08c0*/  F2I.FTZ.U32.TRUNC.NTZ R3, R5 ;  /* 0x0000000500037305 */ /* 0x0002e2000021f000 */
[----:B------:R-:W-:Y:S01]  /*08d0*/  IABS R16, R24 ;  /* 0x0000001800107213 */ /* 0x000fe20000000000 */
[----:B------:R-:W-:Y:S01]  /*08e0*/  IMAD.HI.U32 R8, R11, R14, RZ ;  /* 0x0000000e0b087227 */ /* 0x000fe200078e00ff */
[----:B------:R-:W-:-:S02]  /*08f0*/  IADD3 R12, -R12, RZ, RZ ;  /* 0x000000ff0c0c7210 */ /* 0x000fc40007ffe1ff */
[----:B------:R-:W-:Y:S01]  /*0900*/  LOP3.LUT R2, R2, 0x90, RZ, 0xc0, !PT ;  /* 0x0000009002027812 */ /* 0x000fe200078ec0ff */
[----:B------:R-:W-:Y:S01]  /*0910*/  IMAD.HI.U32 R9, R11, R16, RZ ;  /* 0x000000100b097227 */ /* 0x000fe200078e00ff */
[----:B------:R-:W-:Y:S02]  /*0920*/  ISETP.GE.AND P3, PT, R24, RZ, PT ;  /* 0x000000ff1800720c */ /* 0x000fe40003f66270 */
[----:B------:R-:W-:Y:S01]  /*0930*/  LOP3.LUT R13, R2, 0x7c, R13, 0x78, !PT ;  /* 0x0000007c020d7812 */ /* 0x000fe200078e780d */
[----:B------:R-:W-:Y:S01]  /*0940*/  IMAD R21, R4, R12, R21 ;  /* 0x0000000c04157224 */ /* 0x000fe200078e0215 */
[C---:B------:R-:W-:Y:S01]  /*0950*/  LOP3.LUT R24, R10.reuse, 0x1c, RZ, 0xfc, !PT ;  /* 0x0000001c0a187812 */ /* 0x040fe200078efcff */
[----:B------:R-:W-:Y:S01]  /*0960*/  IMAD.MOV R15, RZ, RZ, -R8 ;  /* 0x000000ffff0f7224 */ /* 0x000fe200078e0a08 */
[----:B------:R-:W-:Y:S01]  /*0970*/  LOP3.LUT R30, R10, 0x34, RZ, 0xfc, !PT ;  /* 0x000000340a1e7812 */ /* 0x000fe200078efcff */
[----:B------:R-:W-:Y:S01]  /*0980*/  IMAD.SHL.U32 R2, R6, 0x100, RZ ;  /* 0x0000010006027824 */ /* 0x000fe200078e00ff */
[C---:B------:R-:W-:Y:S01]  /*0990*/  ISETP.GT.U32.AND P1, PT, R4.reuse, R21, PT ;  /* 0x000000150400720c */ /* 0x040fe20003f24070 */
[----:B------:R-:W-:Y:S01]  /*09a0*/  IMAD.MOV R9, RZ, RZ, -R9 ;  /* 0x000000ffff097224 */ /* 0x000fe200078e0a09 */
[----:B------:R-:W-:Y:S01]  /*09b0*/  IABS R41, R24 ;  /* 0x0000001800297213 */ /* 0x000fe20000000000 */
[----:B-1----:R-:W-:Y:S01]  /*09c0*/  IMAD R5, R4, R15, R14 ;  /* 0x0000000f04057224 */ /* 0x002fe200078e020e */
[----:B------:R-:W-:Y:S01]  /*09d0*/  LOP3.LUT R14, R10, 0x4, RZ, 0xfc, !PT ;  /* 0x000000040a0e7812 */ /* 0x000fe200078efcff */
[--C-:B---3--:R-:W-:Y:S01]  /*09e0*/  IMAD.MOV R8, RZ, RZ, -R3.reuse ;  /* 0x000000ffff087224 */ /* 0x108fe200078e0a03 */
[----:B--2---:R-:W-:Y:S01]  /*09f0*/  LOP3.LUT R0, R13, 0x2000, R2, 0xf8, !PT ;  /* 0x000020000d007812 */ /* 0x004fe200078ef802 */
[----:B------:R-:W-:Y:S01]  /*0a00*/  IMAD R15, R4, R9, R16 ;  /* 0x00000009040f7224 */ /* 0x000fe200078e0210 */
[----:B------:R-:W-:Y:S01]  /*0a10*/  MOV R2, RZ ;  /* 0x000000ff00027202 */ /* 0x000fe20000000f00 */
[----:B------:R-:W-:Y:S01]  /*0a20*/  IMAD R9, R8, R7, RZ ;  /* 0x0000000708097224 */ /* 0x000fe200078e02ff */
[----:B------:R-:W-:Y:S01]  /*0a30*/  LOP3.LUT R16, R10, 0x6, RZ, 0xfc, !PT ;  /* 0x000000060a107812 */ /* 0x000fe200078efcff */
[----:B------:R-:W-:Y:S01]  /*0a40*/  IMAD.MOV R12, RZ, RZ, -R22 ;  /* 0x000000ffff0c7224 */ /* 0x000fe200078e0a16 */
[----:B------:R-:W-:Y:S01]  /*0a50*/  IABS R17, R14 ;  /* 0x0000000e00117213 */ /* 0x000fe20000000000 */
[----:B------:R-:W-:Y:S01]  /*0a60*/  IMAD.HI.U32 R9, R3, R9, R2 ;  /* 0x0000000903097227 */ /* 0x000fe200078e0002 */
[C---:B------:R-:W-:Y:S01]  /*0a70*/  ISETP.GT.U32.AND P0, PT, R4.reuse, R5, PT ;  /* 0x000000050400720c */ /* 0x040fe20003f04070 */
[----:B------:R1:W-:Y:S01]  /*0a80*/  STL [R1+0x34c], R0 ;  /* 0x00034c0001007387 */ /* 0x0003e20000100800 */
[----:B------:R-:W-:Y:S01]  /*0a90*/  ISETP.GT.U32.AND P2, PT, R4, R15, PT ;  /* 0x0000000f0400720c */ /* 0x000fe20003f44070 */
[----:B------:R-:W-:Y:S01]  /*0aa0*/  IMAD.HI.U32 R3, R11, R17, RZ ;  /* 0x000000110b037227 */ /* 0x000fe200078e00ff */
[----:B------:R-:W-:Y:S01]  /*0ab0*/  IABS R19, R16 ;  /* 0x0000001000137213 */ /* 0x000fe20000000000 */
[----:B------:R-:W-:Y:S01]  /*0ac0*/  STL.64 [R1+0x4b0], R188 ;  /* 0x0004b0bc01007387 */ /* 0x000fe20000100a00 */
[----:B------:R-:W-:Y:S01]  /*0ad0*/  ISETP.GE.AND P5, PT, R14, RZ, PT ;  /* 0x000000ff0e00720c */ /* 0x000fe20003fa6270 */
[----:B------:R-:W-:Y:S01]  /*0ae0*/  @!P1 IMAD.IADD R21, R21, 0x1, -R4 ;  /* 0x0000000115159824 */ /* 0x000fe200078e0a04 */
[C---:B------:R-:W-:Y:S01]  /*0af0*/  LOP3.LUT R14, R10.reuse, 0xc, RZ, 0xfc, !PT ;  /* 0x0000000c0a0e7812 */ /* 0x040fe200078efcff */
[----:B------:R-:W-:Y:S01]  /*0b00*/  IMAD.HI.U32 R8, R11, R19, RZ ;  /* 0x000000130b087227 */ /* 0x000fe200078e00ff */
[----:B------:R-:W-:-:S02]  /*0b10*/  LOP3.LUT R22, R10, 0x14, RZ, 0xfc, !PT ;  /* 0x000000140a167812 */ /* 0x000fc400078efcff */
[C---:B------:R-:W-:Y:S01]  /*0b20*/  ISETP.GT.U32.AND P6, PT, R4.reuse, R21, PT ;  /* 0x000000150400720c */ /* 0x040fe20003fc4070 */
[----:B------:R-:W-:Y:S01]  /*0b30*/  IMAD.MOV R3, RZ, RZ, -R3 ;  /* 0x000000ffff037224 */ /* 0x000fe200078e0a03 */
[-C--:B------:R-:W-:Y:S01]  /*0b40*/  @!P0 IADD3 R5, R5, -R4.reuse, RZ ;  /* 0x8000000405058210 */ /* 0x080fe20007ffe0ff */
[----:B------:R-:W-:Y:S01]  /*0b50*/  IMAD.MOV R8, RZ, RZ, -R8 ;  /* 0x000000ffff087224 */ /* 0x000fe200078e0a08 */
[----:B------:R-:W-:Y:S01]  /*0b60*/  @!P2 IADD3 R15, R15, -R4, RZ ;  /* 0x800000040f0fa210 */ /* 0x000fe20007ffe0ff */
[C---:B------:R-:W-:Y:S01]  /*0b70*/  IMAD R17, R4.reuse, R3, R17 ;  /* 0x0000000304117224 */ /* 0x040fe200078e0211 */
[C---:B------:R-:W-:Y:S01]  /*0b80*/  ISETP.GT.U32.AND P1, PT, R4.reuse, R5, PT ;  /* 0x000000050400720c */ /* 0x040fe20003f24070 */
[C---:B------:R-:W-:Y:S01]  /*0b90*/  IMAD R19, R4.reuse, R8, R19 ;  /* 0x0000000804137224 */ /* 0x040fe200078e0213 */
[C---:B------:R-:W-:Y:S01]  /*0ba0*/  ISETP.GT.U32.AND P0, PT, R4.reuse, R15, PT ;  /* 0x0000000f0400720c */ /* 0x040fe20003f04070 */
[----:B------:R-:W-:Y:S01]  /*0bb0*/  IMAD R2, R23, R12, R20 ;  /* 0x0000000c17027224 */ /* 0x000fe200078e0214 */
[----:B------:R-:W-:-:S02]  /*0bc0*/  ISETP.GT.U32.AND P2, PT, R4, R17, PT ;  /* 0x000000110400720c */ /* 0x000fc40003f44070 */
[----:B------:R-:W-:Y:S01]  /*0bd0*/  ISETP.GT.U32.AND P4, PT, R4, R19, PT ;  /* 0x000000130400720c */ /* 0x000fe20003f84070 */
[----:B------:R-:W-:Y:S01]  /*0be0*/  IMAD.IADD R3, R18, 0x1, R2 ;  /* 0x0000000112037824 */ /* 0x000fe200078e0202 */
[C---:B------:R-:W-:Y:S01]  /*0bf0*/  LOP3.LUT R2, R10.reuse, 0x8, RZ, 0xfc, !PT ;  /* 0x000000080a027812 */ /* 0x040fe200078efcff */
[--C-:B------:R-:W-:Y:S01]  /*0c00*/  @!P6 IMAD.IADD R21, R21, 0x1, -R4.reuse ;  /* 0x000000011515e824 */ /* 0x100fe200078e0a04 */
[C---:B------:R-:W-:Y:S02]  /*0c10*/  ISETP.GE.AND P6, PT, R10.reuse, RZ, PT ;  /* 0x000000ff0a00720c */ /* 0x040fe40003fc6270 */
[----:B------:R-:W-:Y:S01]  /*0c20*/  IABS R8, R2 ;  /* 0x0000000200087213 */ /* 0x000fe20000000000 */
[----:B------:R-:W-:Y:S01]  /*0c30*/  IMAD.MOV.U32 R75, RZ, RZ, R21 ;  /* 0x000000ffff4b7224 */ /* 0x000fe200078e0015 */
[----:B------:R-:W-:Y:S01]  /*0c40*/  @!P1 IADD3 R5, R5, -R4, RZ ;  /* 0x8000000405059210 */ /* 0x000fe20007ffe0ff */
[--C-:B------:R-:W-:Y:S01]  /*0c50*/  @!P0 IMAD.IADD R15, R15, 0x1, -R4.reuse ;  /* 0x000000010f0f8824 */ /* 0x100fe200078e0a04 */
[----:B------:R-:W-:Y:S01]  /*0c60*/  LOP3.LUT R12, R10, 0xa, RZ, 0xfc, !PT ;  /* 0x0000000a0a0c7812 */ /* 0x000fe200078efcff */
[----:B------:R-:W-:Y:S01]  /*0c70*/  @!P2 IMAD.IADD R17, R17, 0x1, -R4 ;  /* 0x000000011111a824 */ /* 0x000fe200078e0a04 */
[----:B------:R-:W-:Y:S01]  /*0c80*/  ISETP.GE.AND P0, PT, R2, RZ, PT ;  /* 0x000000ff0200720c */ /* 0x000fe20003f06270 */
[----:B------:R-:W-:Y:S01]  /*0c90*/  IMAD.HI.U32 R2, R11, R8, RZ ;  /* 0x000000080b027227 */ /* 0x000fe200078e00ff */
[----:B------:R-:W-:-:S02]  /*0ca0*/  MOV R13, R5 ;  /* 0x00000005000d7202 */ /* 0x000fc40000000f00 */
[----:B------:R-:W-:Y:S01]  /*0cb0*/  IABS R23, R12 ;  /* 0x0000000c00177213 */ /* 0x000fe20000000000 */
[----:B------:R-:W-:Y:S01]  /*0cc0*/  @!P4 IMAD.IADD R19, R19, 0x1, -R4 ;  /* 0x000000011313c824 */ /* 0x000fe200078e0a04 */
[----:B------:R-:W-:Y:S01]  /*0cd0*/  ISETP.GT.U32.AND P4, PT, R4, R17, PT ;  /* 0x000000110400720c */ /* 0x000fe20003f84070 */
[----:B------:R-:W-:Y:S01]  /*0ce0*/  @!P6 IMAD.MOV R13, RZ, RZ, -R13 ;  /* 0x000000ffff0de224 */ /* 0x000fe200078e0a0d */
[----:B------:R-:W-:Y:S01]  /*0cf0*/  IADD3 R5, -R2, RZ, RZ ;  /* 0x000000ff02057210 */ /* 0x000fe20007ffe1ff */
[----:B------:R-:W-:Y:S01]  /*0d00*/  IMAD.HI.U32 R2, R11, R23, RZ ;  /* 0x000000170b027227 */ /* 0x000fe200078e00ff */
[----:B------:R-:W-:Y:S02]  /*0d10*/  ISETP.GT.U32.AND P6, PT, R4, R19, PT ;  /* 0x000000130400720c */ /* 0x000fe40003fc4070 */
[----:B------:R-:W-:Y:S01]  /*0d20*/  ISETP.GE.AND P1, PT, R16, RZ, PT ;  /* 0x000000ff1000720c */ /* 0x000fe20003f26270 */
[----:B------:R-:W-:Y:S01]  /*0d30*/  IMAD R5, R4, R5, R8 ;  /* 0x0000000504057224 */ /* 0x000fe200078e0208 */
[----:B------:R-:W-:Y:S01]  /*0d40*/  LOP3.LUT R16, R10, 0xe, RZ, 0xfc, !PT ;  /* 0x0000000e0a107812 */ /* 0x000fe200078efcff */
[----:B------:R-:W-:Y:S01]  /*0d50*/  IMAD.MOV R8, RZ, RZ, -R2 ;  /* 0x000000ffff087224 */ /* 0x000fe200078e0a02 */
[----:B------:R-:W-:-:S02]  /*0d60*/  IABS R25, R14 ;  /* 0x0000000e00197213 */ /* 0x000fc40000000000 */
[----:B------:R-:W-:Y:S01]  /*0d70*/  IABS R27, R16 ;  /* 0x00000010001b7213 */ /* 0x000fe20000000000 */
[----:B------:R-:W-:Y:S01]  /*0d80*/  @!P4 IMAD.IADD R17, R17, 0x1, -R4 ;  /* 0x000000011111c824 */ /* 0x000fe200078e0a04 */
[----:B------:R-:W-:Y:S01]  /*0d90*/  ISETP.GT.U32.AND P4, PT, R4, R5, PT ;  /* 0x000000050400720c */ /* 0x000fe20003f84070 */
[----:B------:R-:W-:Y:S01]  /*0da0*/  IMAD.HI.U32 R2, R11, R25, RZ ;  /* 0x000000190b027227 */ /* 0x000fe200078e00ff */
[----:B------:R-:W-:Y:S02]  /*0db0*/  LOP3.LUT R18, R10, 0x10, RZ, 0xfc, !PT ;  /* 0x000000100a127812 */ /* 0x000fe400078efcff */
[----:B------:R-:W-:Y:S01]  /*0dc0*/  @!P6 IADD3 R19, R19, -R4, RZ ;  /* 0x800000041313e210 */ /* 0x000fe20007ffe0ff */
[----:B------:R-:W-:Y:S01]  /*0dd0*/  IMAD R23, R4, R8, R23 ;  /* 0x0000000804177224 */ /* 0x000fe200078e0217 */
[----:B------:R-:W-:Y:S01]  /*0de0*/  ISETP.GE.AND P6, PT, R26, RZ, PT ;  /* 0x000000ff1a00720c */ /* 0x000fe20003fc6270 */
[----:B------:R-:W-:Y:S01]  /*0df0*/  IMAD.HI.U32 R8, R11, R27, RZ ;  /* 0x0000001b0b087227 */ /* 0x000fe200078e00ff */
[----:B------:R-:W-:-:S02]  /*0e00*/  @!P3 IADD3 R15, -R15, RZ, RZ ;  /* 0x000000ff0f0fb210 */ /* 0x000fc40007ffe1ff */
[----:B------:R-:W-:Y:S01]  /*0e10*/  IABS R29, R18 ;  /* 0x00000012001d7213 */ /* 0x000fe20000000000 */
[----:B------:R-:W-:Y:S01]  /*0e20*/  IMAD.MOV R2, RZ, RZ, -R2 ;  /* 0x000000ffff027224 */ /* 0x000fe200078e0a02 */
[----:B------:R-:W-:Y:S01]  /*0e30*/  IADD3 R8, -R8, RZ, RZ ;  /* 0x000000ff08087210 */ /* 0x000fe20007ffe1ff */
[----:B------:R-:W-:Y:S01]  /*0e40*/  @!P4 IMAD.IADD R5, R5, 0x1, -R4 ;  /* 0x000000010505c824 */ /* 0x000fe200078e0a04 */
[----:B------:R-:W-:Y:S01]  /*0e50*/  ISETP.GE.AND P2, PT, R12, RZ, PT ;  /* 0x000000ff0c00720c */ /* 0x000fe20003f46270 */
[----:B------:R-:W-:Y:S01]  /*0e60*/  IMAD R25, R4, R2, R25 ;  /* 0x0000000204197224 */ /* 0x000fe200078e0219 */
[----:B------:R-:W-:Y:S01]  /*0e70*/  LOP3.LUT R20, R10, 0x12, RZ, 0xfc, !PT ;  /* 0x000000120a147812 */ /* 0x000fe200078efcff */
[C---:B------:R-:W-:Y:S01]  /*0e80*/  IMAD R27, R4.reuse, R8, R27 ;  /* 0x00000008041b7224 */ /* 0x040fe200078e021b */
[C---:B------:R-:W-:Y:S01]  /*0e90*/  ISETP.GT.U32.AND P4, PT, R4.reuse, R23, PT ;  /* 0x000000170400720c */ /* 0x040fe20003f84070 */
[----:B------:R-:W-:Y:S01]  /*0ea0*/  @!P5 IMAD.MOV R17, RZ, RZ, -R17 ;  /* 0x000000ffff11d224 */ /* 0x000fe200078e0a11 */
[C---:B------:R-:W-:Y:S01]  /*0eb0*/  ISETP.GT.U32.AND P3, PT, R4.reuse, R25, PT ;  /* 0x000000190400720c */ /* 0x040fe20003f64070 */
[----:B------:R-:W-:Y:S01]  /*0ec0*/  @!P6 IMAD.MOV R75, RZ, RZ, -R75 ;  /* 0x000000ffff4be224 */ /* 0x000fe200078e0a4b */
[C---:B------:R-:W-:Y:S01]  /*0ed0*/  ISETP.GT.U32.AND P5, PT, R4.reuse, R27, PT ;  /* 0x0000001b0400720c */ /* 0x040fe20003fa4070 */
[----:B------:R-:W-:Y:S01]  /*0ee0*/  IMAD.HI.U32 R12, R11, R29, RZ ;  /* 0x0000001d0b0c7227 */ /* 0x000fe200078e00ff */
[----:B------:R-:W-:-:S02]  /*0ef0*/  ISETP.GT.U32.AND P6, PT, R4, R5, PT ;  /* 0x000000050400720c */ /* 0x000fc40003fc4070 */
[----:B------:R-:W-:Y:S01]  /*0f00*/  IABS R31, R20 ;  /* 0x00000014001f7213 */ /* 0x000fe20000000000 */
[----:B------:R-:W-:Y:S01]  /*0f10*/  IMAD.MOV R12, RZ, RZ, -R12 ;  /* 0x000000ffff0c7224 */ /* 0x000fe200078e0a0c */
[----:B------:R-:W-:Y:S01]  /*0f20*/  IABS R2, R22 ;  /* 0x0000001600027213 */ /* 0x000fe20000000000 */
[----:B------:R-:W-:Y:S01]  /*0f30*/  @!P1 IMAD.MOV R19, RZ, RZ, -R19 ;  /* 0x000000ffff139224 */ /* 0x000fe200078e0a13 */
[----:B------:R-:W-:Y:S01]  /*0f40*/  ISETP.GE.AND P1, PT, R14, RZ, PT ;  /* 0x000000ff0e00720c */ /* 0x000fe20003f26270 */
[----:B------:R-:W-:Y:S01]  /*0f50*/  IMAD R29, R4, R12, R29 ;  /* 0x0000000c041d7224 */ /* 0x000fe200078e021d */
[----:B------:R-:W-:Y:S01]  /*0f60*/  MOV R12, R2 ;  /* 0x00000002000c7202 */ /* 0x000fe20000000f00 */
[----:B------:R-:W-:Y:S01]  /*0f70*/  IMAD.HI.U32 R2, R11, R31, RZ ;  /* 0x0000001f0b027227 */ /* 0x000fe200078e00ff */
[----:B------:R-:W-:Y:S02]  /*0f80*/  @!P3 IADD3 R25, R25, -R4, RZ ;  /* 0x800000041919b210 */ /* 0x000fe40007ffe0ff */
[----:B------:R-:W-:Y:S01]  /*0f90*/  LOP3.LUT R14, R10, 0x16, RZ, 0xfc, !PT ;  /* 0x000000160a0e7812 */ /* 0x000fe200078efcff */
[--C-:B------:R-:W-:Y:S01]  /*0fa0*/  @!P5 IMAD.IADD R27, R27, 0x1, -R4.reuse ;  /* 0x000000011b1bd824 */ /* 0x100fe200078e0a04 */
[C---:B------:R-:W-:Y:S01]  /*0fb0*/  ISETP.GT.U32.AND P5, PT, R4.reuse, R25, PT ;  /* 0x000000190400720c */ /* 0x040fe20003fa4070 */
[--C-:B------:R-:W-:Y:S01]  /*0fc0*/  @!P6 IMAD.IADD R5, R5, 0x1, -R4.reuse ;  /* 0x000000010505e824 */ /* 0x100fe200078e0a04 */
[----:B------:R-:W-:Y:S01]  /*0fd0*/  ISETP.GT.U32.AND P6, PT, R4, R29, PT ;  /* 0x0000001d0400720c */ /* 0x000fe20003fc4070 */
[----:B------:R-:W-:Y:S01]  /*0fe0*/  @!P4 IMAD.IADD R23, R23, 0x1, -R4 ;  /* 0x000000011717c824 */ /* 0x000fe200078e0a04 */
[----:B------:R-:W-:Y:S01]  /*0ff0*/  IADD3 R2, -R2, RZ, RZ ;  /* 0x000000ff02027210 */ /* 0x000fe20007ffe1ff */
[----:B------:R-:W-:Y:S01]  /*1000*/  IMAD.HI.U32 R8, R11, R12, RZ ;  /* 0x0000000c0b087227 */ /* 0x000fe200078e00ff */
[----:B------:R-:W-:-:S02]  /*1010*/  IABS R35, R14 ;  /* 0x0000000e00237213 */ /* 0x000fc40000000000 */
[C---:B------:R-:W-:Y:S01]  /*1020*/  ISETP.GT.U32.AND P4, PT, R4.reuse, R23, PT ;  /* 0x000000170400720c */ /* 0x040fe20003f84070 */
[----:B------:R-:W-:Y:S01]  /*1030*/  IMAD R31, R4, R2, R31 ;  /* 0x00000002041f7224 */ /* 0x000fe200078e021f */
[----:B------:R-:W-:Y:S01]  /*1040*/  MOV R21, R5 ;  /* 0x0000000500157202 */ /* 0x000fe20000000f00 */
[----:B------:R-:W-:Y:S01]  /*1050*/  IMAD.HI.U32 R2, R11, R35, RZ ;  /* 0x000000230b027227 */ /* 0x000fe200078e00ff */
[----:B------:R-:W-:Y:S02]  /*1060*/  ISETP.GE.AND P3, PT, R18, RZ, PT ;  /* 0x000000ff1200720c */ /* 0x000fe40003f66270 */
[----:B------:R-:W-:Y:S01]  /*1070*/  @!P5 IADD3 R25, R25, -R4, RZ ;  /* 0x800000041919d210 */ /* 0x000fe20007ffe0ff */
[----:B------:R-:W-:Y:S01]  /*1080*/  @!P6 IMAD.IADD R29, R29, 0x1, -R4 ;  /* 0x000000011d1de824 */ /* 0x000fe200078e0a04 */
[C---:B------:R-:W-:Y:S01]  /*1090*/  ISETP.GT.U32.AND P5, PT, R4.reuse, R31, PT ;  /* 0x0000001f0400720c */ /* 0x040fe20003fa4070 */
[----:B------:R-:W-:Y:S01]  /*10a0*/  IMAD.MOV R2, RZ, RZ, -R2 ;  /* 0x000000ffff027224 */ /* 0x000fe200078e0a02 */
[----:B------:R-:W-:Y:S01]  /*10b0*/  ISETP.GT.U32.AND P6, PT, R4, R27, PT ;  /* 0x0000001b0400720c */ /* 0x000fe20003fc4070 */
[----:B------:R-:W-:Y:S01]  /*10c0*/  IMAD.MOV R33, RZ, RZ, -R8 ;  /* 0x000000ffff217224 */ /* 0x000fe200078e0a08 */
[----:B------:R-:W-:Y:S01]  /*10d0*/  LOP3.LUT R18, R10, 0x1a, RZ, 0xfc, !PT ;  /* 0x0000001a0a127812 */ /* 0x000fe200078efcff */
[----:B------:R-:W-:Y:S01]  /*10e0*/  IMAD R35, R4, R2, R35 ;  /* 0x0000000204237224 */ /* 0x000fe200078e0223 */
[----:B------:R-:W-:Y:S01]  /*10f0*/  LOP3.LUT R26, R10, 0x22, RZ, 0xfc, !PT ;  /* 0x000000220a1a7812 */ /* 0x000fe200078efcff */
[----:B------:R-:W-:Y:S01]  /*1100*/  IMAD R5, R4, R33, R12 ;  /* 0x0000002104057224 */ /* 0x000fe200078e020c */
[----:B------:R-:W-:Y:S01]  /*1110*/  IABS R39, R18 ;  /* 0x0000001200277213 */ /* 0x000fe20000000000 */
[--C-:B------:R-:W-:Y:S01]  /*1120*/  @!P4 IMAD.IADD R23, R23, 0x1, -R4.reuse ;  /* 0x000000011717c824 */ /* 0x100fe200078e0a04 */
[----:B------:R-:W-:Y:S01]  /*1130*/  ISETP.GE.AND P4, PT, R16, RZ, PT ;  /* 0x000000ff1000720c */ /* 0x000fe20003f86270 */
[----:B------:R-:W-:Y:S01]  /*1140*/  @!P0 IMAD.MOV R21, RZ, RZ, -R21 ;  /* 0x000000ffff158224 */ /* 0x000fe200078e0a15 */
[----:B------:R-:W-:Y:S01]  /*1150*/  LOP3.LUT R16, R10, 0x18, RZ, 0xfc, !PT ;  /* 0x000000180a107812 */ /* 0x000fe200078efcff */
[--C-:B------:R-:W-:Y:S01]  /*1160*/  @!P5 IMAD.IADD R31, R31, 0x1, -R4.reuse ;  /* 0x000000011f1fd824 */ /* 0x100fe200078e0a04 */
[C---:B------:R-:W-:Y:S01]  /*1170*/  ISETP.GT.U32.AND P5, PT, R4.reuse, R35, PT ;  /* 0x000000230400720c */ /* 0x040fe20003fa4070 */
[----:B------:R-:W-:Y:S01]  /*1180*/  @!P6 IMAD.IADD R27, R27, 0x1, -R4 ;  /* 0x000000011b1be824 */ /* 0x000fe200078e0a04 */
[----:B------:R-:W-:Y:S01]  /*1190*/  ISETP.GT.U32.AND P6, PT, R4, R5, PT ;  /* 0x000000050400720c */ /* 0x000fe20003fc4070 */
[----:B------:R-:W-:Y:S01]  /*11a0*/  IMAD.HI.U32 R8, R11, R39, RZ ;  /* 0x000000270b087227 */ /* 0x000fe200078e00ff */
[----:B------:R-:W-:-:S02]  /*11b0*/  IABS R37, R16 ;  /* 0x0000001000257213 */ /* 0x000fc40000000000 */
[----:B------:R-:W-:Y:S01]  /*11c0*/  ISETP.GT.U32.AND P0, PT, R4, R29, PT ;  /* 0x0000001d0400720c */ /* 0x000fe20003f04070 */
[----:B------:R-:W-:Y:S01]  /*11d0*/  @!P2 IMAD.MOV R23, RZ, RZ, -R23 ;  /* 0x000000ffff17a224 */ /* 0x000fe200078e0a17 */
[----:B------:R-:W-:Y:S01]  /*11e0*/  ISETP.GE.AND P2, PT, R22, RZ, PT ;  /* 0x000000ff1600720c */ /* 0x000fe20003f46270 */
[----:B------:R-:W-:Y:S01]  /*11f0*/  IMAD.HI.U32 R2, R11, R37, RZ ;  /* 0x000000250b027227 */ /* 0x000fe200078e00ff */
[----:B------:R-:W-:Y:S02]  /*1200*/  LOP3.LUT R22, R10, 0x20, RZ, 0xfc, !PT ;  /* 0x000000200a167812 */ /* 0x000fe400078efcff */
[----:B------:R-:W-:Y:S01]  /*1210*/  IADD3 R8, -R8, RZ, RZ ;  /* 0x000000ff08087210 */ /* 0x000fe20007ffe1ff */
[----:B------:R-:W-:Y:S01]  /*1220*/  IMAD.MOV R2, RZ, RZ, -R2 ;  /* 0x000000ffff027224 */ /* 0x000fe200078e0a02 */
[----:B------:R-:W-:Y:S01]  /*1230*/  IABS R12, R22 ;  /* 0x00000016000c7213 */ /* 0x000fe20000000000 */
[----:B------:R-:W-:Y:S01]  /*1240*/  @!P5 IMAD.IADD R35, R35, 0x1, -R4 ;  /* 0x000000012323d824 */ /* 0x000fe200078e0a04 */
[----:B------:R-:W-:Y:S01]  /*1250*/  @!P6 IADD3 R5, R5, -R4, RZ ;  /* 0x800000040505e210 */ /* 0x000fe20007ffe0ff */
[C---:B------:R-:W-:Y:S01]  /*1260*/  IMAD R37, R4.reuse, R2, R37 ;  /* 0x0000000204257224 */ /* 0x040fe200078e0225 */
[C---:B------:R-:W-:Y:S01]  /*1270*/  ISETP.GT.U32.AND P6, PT, R4.reuse, R31, PT ;  /* 0x0000001f0400720c */ /* 0x040fe20003fc4070 */
[----:B------:R-:W-:Y:S01]  /*1280*/  IMAD.HI.U32 R2, R11, R41, RZ ;  /* 0x000000290b027227 */ /* 0x000fe200078e00ff */
[----:B------:R-:W-:-:S02]  /*1290*/  ISETP.GT.U32.AND P5, PT, R4, R35, PT ;  /* 0x000000230400720c */ /* 0x000fc40003fa4070 */
[----:B------:R-:W-:Y:S01]  /*12a0*/  @!P0 IADD3 R29, R29, -R4, RZ ;  /* 0x800000041d1d8210 */ /* 0x000fe20007ffe0ff */
[----:B------:R-:W-:Y:S01]  /*12b0*/  @!P1 IMAD.MOV R25, RZ, RZ, -R25 ;  /* 0x000000ffff199224 */ /* 0x000fe200078e0a19 */
[----:B------:R-:W-:Y:S01]  /*12c0*/  IADD3 R2, -R2, RZ, RZ ;  /* 0x000000ff02027210 */ /* 0x000fe20007ffe1ff */
[----:B------:R-:W-:Y:S01]  /*12d0*/  IMAD R39, R4, R8, R39 ;  /* 0x0000000804277224 */ /* 0x000fe200078e0227 */
[----:B------:R-:W-:Y:S01]  /*12e0*/  ISETP.GE.AND P0, PT, R20, RZ, PT ;  /* 0x000000ff1400720c */ /* 0x000fe20003f06270 */
[----:B------:R-:W-:Y:S01]  /*12f0*/  @!P4 IMAD.MOV R27, RZ, RZ, -R27 ;  /* 0x000000ffff1bc224 */ /* 0x000fe200078e0a1b */
[----:B------:R-:W-:Y:S01]  /*1300*/  LOP3.LUT R20, R10, 0x1e, RZ, 0xfc, !PT ;  /* 0x0000001e0a147812 */ /* 0x000fe200078efcff */
[C---:B------:R-:W-:Y:S01]  /*1310*/  IMAD R41, R4.reuse, R2, R41 ;  /* 0x0000000204297224 */ /* 0x040fe200078e0229 */
[C---:B------:R-:W-:Y:S01]  /*1320*/  ISETP.GT.U32.AND P1, PT, R4.reuse, R5, PT ;  /* 0x000000050400720c */ /* 0x040fe20003f24070 */
[--C-:B------:R-:W-:Y:S01]  /*1330*/  @!P6 IMAD.IADD R31, R31, 0x1, -R4.reuse ;  /* 0x000000011f1fe824 */ /* 0x100fe200078e0a04 */
[C---:B------:R-:W-:Y:S01]  /*1340*/  ISETP.GT.U32.AND P6, PT, R4.reuse, R37, PT ;  /* 0x000000250400720c */ /* 0x040fe20003fc4070 */
[----:B------:R-:W-:Y:S01]  /*1350*/  @!P5 IMAD.IADD R35, R35, 0x1, -R4 ;  /* 0x000000012323d824 */ /* 0x000fe200078e0a04 */
[----:B------:R-:W-:-:S02]  /*1360*/  ISETP.GT.U32.AND P5, PT, R4, R41, PT ;  /* 0x000000290400720c */ /* 0x000fc40003fa4070 */
[----:B------:R-:W-:Y:S02]  /*1370*/  IABS R43, R20 ;  /* 0x00000014002b7213 */ /* 0x000fe40000000000 */
[----:B------:R-:W-:Y:S01]  /*1380*/  IABS R47, R26 ;  /* 0x0000001a002f7213 */ /* 0x000fe20000000000 */
[----:B------:R-:W-:Y:S01]  /*1390*/  @!P0 IMAD.MOV R31, RZ, RZ, -R31 ;  /* 0x000000ffff1f8224 */ /* 0x000fe200078e0a1f */
[----:B------:R-:W-:Y:S01]  /*13a0*/  @!P3 IADD3 R29, -R29, RZ, RZ ;  /* 0x000000ff1d1db210 */ /* 0x000fe20007ffe1ff */
[----:B------:R-:W-:Y:S01]  /*13b0*/  IMAD.HI.U32 R2, R11, R43, RZ ;  /* 0x0000002b0b027227 */ /* 0x000fe200078e00ff */
[----:B------:R-:W-:Y:S02]  /*13c0*/  LOP3.LUT R28, R10, 0x32, RZ, 0xfc, !PT ;  /* 0x000000320a1c7812 */ /* 0x000fe400078efcff */
[----:B------:R-:W-:Y:S01]  /*13d0*/  IABS R65, R30 ;  /* 0x0000001e00417213 */ /* 0x000fe20000000000 */
[----:B------:R-:W-:Y:S01]  /*13e0*/  IMAD.MOV R8, RZ, RZ, -R2 ;  /* 0x000000ffff087224 */ /* 0x000fe200078e0a02 */
[----:B------:R-:W-:Y:S01]  /*13f0*/  @!P6 IADD3 R37, R37, -R4, RZ ;  /* 0x800000042525e210 */ /* 0x000fe20007ffe0ff */
[----:B------:R-:W-:Y:S01]  /*1400*/  IMAD.HI.U32 R2, R11, R12, RZ ;  /* 0x0000000c0b027227 */ /* 0x000fe200078e00ff */
[----:B------:R-:W-:-:S02]  /*1410*/  ISETP.GE.AND P6, PT, R14, RZ, PT ;  /* 0x000000ff0e00720c */ /* 0x000fc40003fc6270 */
[----:B------:R-:W-:Y:S01]  /*1420*/  LOP3.LUT R14, R10, 0x26, RZ, 0xfc, !PT ;  /* 0x000000260a0e7812 */ /* 0x000fe200078efcff */
[--C-:B------:R-:W-:Y:S01]  /*1430*/  @!P5 IMAD.IADD R41, R41, 0x1, -R4.reuse ;  /* 0x000000012929d824 */ /* 0x100fe200078e0a04 */
[C---:B------:R-:W-:Y:S01]  /*1440*/  ISETP.GT.U32.AND P5, PT, R4.reuse, R37, PT ;  /* 0x000000250400720c */ /* 0x040fe20003fa4070 */
[----:B------:R-:W-:Y:S01]  /*1450*/  @!P1 IMAD.IADD R5, R5, 0x1, -R4 ;  /* 0x0000000105059824 */ /* 0x000fe200078e0a04 */
[C---:B------:R-:W-:Y:S01]  /*1460*/  ISETP.GT.U32.AND P1, PT, R4.reuse, R39, PT ;  /* 0x000000270400720c */ /* 0x040fe20003f24070 */
[----:B------:R-:W-:Y:S01]  /*1470*/  IMAD R43, R4, R8, R43 ;  /* 0x00000008042b7224 */ /* 0x000fe200078e022b */
[----:B------:R-:W-:Y:S01]  /*1480*/  IADD3 R45, -R2, RZ, RZ ;  /* 0x000000ff022d7210 */ /* 0x000fe20007ffe1ff */
[----:B------:R-:W-:Y:S01]  /*1490*/  IMAD.MOV.U32 R33, RZ, RZ, R5 ;  /* 0x000000ffff217224 */ /* 0x000fe200078e0005 */
[C---:B------:R-:W-:Y:S01]  /*14a0*/  ISETP.GT.U32.AND P0, PT, R4.reuse, R41, PT ;  /* 0x000000290400720c */ /* 0x040fe20003f04070 */
[----:B------:R-:W-:Y:S01]  /*14b0*/  IMAD.HI.U32 R2, R11, R47, RZ ;  /* 0x0000002f0b027227 */ /* 0x000fe200078e00ff */
[----:B------:R-:W-:-:S02]  /*14c0*/  ISETP.GT.U32.AND P3, PT, R4, R43, PT ;  /* 0x0000002b0400720c */ /* 0x000fc40003f64070 */
[----:B------:R-:W-:Y:S01]  /*14d0*/  @!P2 IADD3 R33, -R33, RZ, RZ ;  /* 0x000000ff2121a210 */ /* 0x000fe20007ffe1ff */
[----:B------:R-:W-:Y:S01]  /*14e0*/  IMAD R5, R4, R45, R12 ;  /* 0x0000002d04057224 */ /* 0x000fe200078e020c */
[----:B------:R-:W-:Y:S01]  /*14f0*/  ISETP.GE.AND P2, PT, R18, RZ, PT ;  /* 0x000000ff1200720c */ /* 0x000fe20003f46270 */
[--C-:B------:R-:W-:Y:S01]  /*1500*/  @!P5 IMAD.IADD R37, R37, 0x1, -R4.reuse ;  /* 0x000000012525d824 */ /* 0x100fe200078e0a04 */
[----:B------:R-:W-:Y:S01]  /*1510*/  LOP3.LUT R12, R10, 0x24, RZ, 0xfc, !PT ;  /* 0x000000240a0c7812 */ /* 0x000fe200078efcff */
[----:B------:R-:W-:Y:S01]  /*1520*/  @!P1 IMAD.IADD R39, R39, 0x1, -R4 ;  /* 0x0000000127279824 */ /* 0x000fe200078e0a04 */
[----:B------:R-:W-:Y:S01]  /*1530*/  ISETP.GT.U32.AND P5, PT, R4, R5, PT ;  /* 0x000000050400720c */ /* 0x000fe20003fa4070 */
[----:B------:R-:W-:Y:S01]  /*1540*/  IMAD.MOV R2, RZ, RZ, -R2 ;  /* 0x000000ffff027224 */ /* 0x000fe200078e0a02 */
[----:B------:R-:W-:Y:S01]  /*1550*/  ISETP.GE.AND P1, PT, R16, RZ, PT ;  /* 0x000000ff1000720c */ /* 0x000fe20003f26270 */
[----:B------:R-:W-:Y:S01]  /*1560*/  @!P6 IMAD.MOV R35, RZ, RZ, -R35 ;  /* 0x000000ffff23e224 */ /* 0x000fe200078e0a23 */
[C---:B------:R-:W-:Y:S01]  /*1570*/  ISETP.GT.U32.AND P4, PT, R4.reuse, R39, PT ;  /* 0x000000270400720c */ /* 0x040fe20003f84070 */
[----:B------:R-:W-:Y:S01]  /*1580*/  IMAD R47, R4, R2, R47 ;  /* 0x00000002042f7224 */ /* 0x000fe200078e022f */
[----:B------:R-:W-:Y:S01]  /*1590*/  IABS R49, R12 ;  /* 0x0000000c00317213 */ /* 0x000fe20000000000 */
[----:B------:R-:W-:Y:S01]  /*15a0*/  @!P0 IMAD.IADD R41, R41, 0x1, -R4 ;  /* 0x0000000129298824 */ /* 0x000fe200078e0a04 */
[----:B------:R-:W-:Y:S01]  /*15b0*/  ISETP.GE.AND P6, PT, R24, RZ, PT ;  /* 0x000000ff1800720c */ /* 0x000fe20003fc6270 */
[----:B------:R-:W-:Y:S01]  /*15c0*/  IMAD.SHL.U32 R2, R6, 0x10, RZ ;  /* 0x0000001006027824 */ /* 0x000fe200078e00ff */
[----:B------:R-:W-:-:S02]  /*15d0*/  @!P3 IADD3 R43, R43, -R4, RZ ;  /* 0x800000042b2bb210 */ /* 0x000fc40007ffe0ff */
[----:B------:R-:W-:Y:S01]  /*15e0*/  IABS R51, R14 ;  /* 0x0000000e00337213 */ /* 0x000fe20000000000 */
[----:B------:R-:W-:Y:S01]  /*15f0*/  @!P5 IMAD.IADD R5, R5, 0x1, -R4 ;  /* 0x000000010505d824 */ /* 0x000fe200078e0a04 */
[C---:B------:R-:W-:Y:S02]  /*1600*/  ISETP.GT.U32.AND P5, PT, R4.reuse, R43, PT ;  /* 0x0000002b0400720c */ /* 0x040fe40003fa4070 */
[----:B------:R-:W-:Y:S02]  /*1610*/  @!P1 IADD3 R37, -R37, RZ, RZ ;  /* 0x000000ff25259210 */ /* 0x000fe40007ffe1ff */
[----:B------:R-:W-:Y:S02]  /*1620*/  ISETP.GT.U32.AND P1, PT, R4, R5, PT ;  /* 0x000000050400720c */ /* 0x000fe40003f24070 */
[----:B------:R-:W-:Y:S01]  /*1630*/  @!P4 IADD3 R39, R39, -R4, RZ ;  /* 0x800000042727c210 */ /* 0x000fe20007ffe0ff */
[----:B------:R-:W-:Y:S01]  /*1640*/  @!P6 IMAD.MOV R41, RZ, RZ, -R41 ;  /* 0x000000ffff29e224 */ /* 0x000fe200078e0a29 */
[----:B------:R-:W-:Y:S01]  /*1650*/  ISETP.GE.AND P6, PT, R14, RZ, PT ;  /* 0x000000ff0e00720c */ /* 0x000fe20003fc6270 */
[----:B------:R-:W-:Y:S01]  /*1660*/  IMAD.HI.U32 R14, R11, R51, RZ ;  /* 0x000000330b0e7227 */ /* 0x000fe200078e00ff */
[----:B------:R-:W-:-:S02]  /*1670*/  LOP3.LUT R16, R10, 0x28, RZ, 0xfc, !PT ;  /* 0x000000280a107812 */ /* 0x000fc400078efcff */
[----:B------:R-:W-:Y:S01]  /*1680*/  ISETP.GE.AND P4, PT, R20, RZ, PT ;  /* 0x000000ff1400720c */ /* 0x000fe20003f86270 */
[----:B------:R-:W-:Y:S01]  /*1690*/  @!P2 IMAD.MOV R39, RZ, RZ, -R39 ;  /* 0x000000ffff27a224 */ /* 0x000fe200078e0a27 */
[----:B------:R-:W-:Y:S01]  /*16a0*/  ISETP.GE.AND P2, PT, R12, RZ, PT ;  /* 0x000000ff0c00720c */ /* 0x000fe20003f46270 */
[----:B------:R-:W-:Y:S01]  /*16b0*/  IMAD.HI.U32 R12, R11, R49, RZ ;  /* 0x000000310b0c7227 */ /* 0x000fe200078e00ff */
[----:B------:R-:W-:Y:S02]  /*16c0*/  IABS R53, R16 ;  /* 0x0000001000357213 */ /* 0x000fe40000000000 */
[----:B------:R-:W-:Y:S01]  /*16d0*/  @!P5 IADD3 R43, R43, -R4, RZ ;  /* 0x800000042b2bd210 */ /* 0x000fe20007ffe0ff */
[----:B------:R-:W-:Y:S01]  /*16e0*/  @!P1 IMAD.IADD R5, R5, 0x1, -R4 ;  /* 0x0000000105059824 */ /* 0x000fe200078e0a04 */
[----:B------:R-:W-:Y:S01]  /*16f0*/  ISETP.GT.U32.AND P1, PT, R4, R47, PT ;  /* 0x0000002f0400720c */ /* 0x000fe20003f24070 */
[----:B------:R-:W-:Y:S01]  /*1700*/  IMAD.MOV R14, RZ, RZ, -R14 ;  /* 0x000000ffff0e7224 */ /* 0x000fe200078e0a0e */
[----:B------:R-:W-:-:S02]  /*1710*/  IADD3 R12, -R12, RZ, RZ ;  /* 0x000000ff0c0c7210 */ /* 0x000fc40007ffe1ff */
[----:B------:R-:W-:Y:S01]  /*1720*/  ISETP.GE.AND P5, PT, R16, RZ, PT ;  /* 0x000000ff1000720c */ /* 0x000fe20003fa6270 */
[----:B------:R-:W-:Y:S01]  /*1730*/  IMAD R51, R4, R14, R51 ;  /* 0x0000000e04337224 */ /* 0x000fe200078e0233 */
[----:B------:R-:W-:Y:S01]  /*1740*/  LOP3.LUT R20, R10, 0x2a, RZ, 0xfc, !PT ;  /* 0x0000002a0a147812 */ /* 0x000fe200078efcff */
[----:B------:R-:W-:Y:S01]  /*1750*/  IMAD R49, R4, R12, R49 ;  /* 0x0000000c04317224 */ /* 0x000fe200078e0231 */
[----:B------:R-:W-:Y:S01]  /*1760*/  ISETP.GE.AND P0, PT, R22, RZ, PT ;  /* 0x000000ff1600720c */ /* 0x000fe20003f06270 */
[----:B------:R-:W-:Y:S01]  /*1770*/  IMAD.HI.U32 R16, R11, R53, RZ ;  /* 0x000000350b107227 */ /* 0x000fe200078e00ff */
[----:B------:R-:W-:Y:S02]  /*1780*/  IABS R55, R20 ;  /* 0x0000001400377213 */ /* 0x000fe40000000000 */
[----:B------:R-:W-:Y:S01]  /*1790*/  LOP3.LUT R22, R10, 0x2c, RZ, 0xfc, !PT ;  /* 0x0000002c0a167812 */ /* 0x000fe200078efcff */
[----:B------:R-:W-:Y:S01]  /*17a0*/  @!P1 IMAD.IADD R47, R47, 0x1, -R4 ;  /* 0x000000012f2f9824 */ /* 0x000fe200078e0a04 */
[----:B------:R-:W-:Y:S01]  /*17b0*/  IADD3 R16, -R16, RZ, RZ ;  /* 0x000000ff10107210 */ /* 0x000fe20007ffe1ff */
[----:B------:R-:W-:Y:S01]  /*17c0*/  IMAD.HI.U32 R18, R11, R55, RZ ;  /* 0x000000370b127227 */ /* 0x000fe200078e00ff */
[----:B------:R-:W-:-:S02]  /*17d0*/  LOP3.LUT R8, R6, 0x7f, RZ, 0xc0, !PT ;  /* 0x0000007f06087812 */ /* 0x000fc400078ec0ff */
[C---:B------:R-:W-:Y:S01]  /*17e0*/  ISETP.GT.U32.AND P1, PT, R4.reuse, R47, PT ;  /* 0x0000002f0400720c */ /* 0x040fe20003f24070 */
[----:B------:R-:W-:Y:S01]  /*17f0*/  IMAD R53, R4, R16, R53 ;  /* 0x0000001004357224 */ /* 0x000fe200078e0235 */
[----:B------:R-:W-:Y:S01]  /*1800*/  LOP3.LUT R45, R2, 0x70, RZ, 0xc0, !PT ;  /* 0x00000070022d7812 */ /* 0x000fe200078ec0ff */
[----:B------:R-:W-:Y:S01]  /*1810*/  IMAD R3, R3, 0x100, R8 ;  /* 0x0000010003037824 */ /* 0x000fe200078e0208 */
[----:B------:R-:W-:Y:S01]  /*1820*/  ISETP.GE.AND P3, PT, R26, RZ, PT ;  /* 0x000000ff1a00720c */ /* 0x000fe20003f66270 */
[----:B------:R-:W-:Y:S01]  /*1830*/  IMAD.MOV R18, RZ, RZ, -R18 ;  /* 0x000000ffff127224 */ /* 0x000fe200078e0a12 */
[----:B------:R-:W-:Y:S01]  /*1840*/  IABS R57, R22 ;  /* 0x0000001600397213 */ /* 0x000fe20000000000 */
[----:B------:R-:W-:Y:S01]  /*1850*/  IMAD R2, R8, 0x80, R45 ;  /* 0x0000008008027824 */ /* 0x000fe200078e022d */
[----:B------:R-:W-:Y:S01]  /*1860*/  LOP3.LUT R24, R10, 0x2e, RZ, 0xfc, !PT ;  /* 0x0000002e0a187812 */ /* 0x000fe200078efcff */
[----:B------:R-:W-:Y:S01]  /*1870*/  IMAD R55, R4, R18, R55 ;  /* 0x0000001204377224 */ /* 0x000fe200078e0237 */
[----:B------:R-:W-:Y:S01]  /*1880*/  LOP3.LUT R26, R10, 0x30, RZ, 0xfc, !PT ;  /* 0x000000300a1a7812 */ /* 0x000fe200078efcff */
[----:B------:R-:W-:Y:S01]  /*1890*/  IMAD.HI.U32 R8, R11, R57, RZ ;  /* 0x000000390b087227 */ /* 0x000fe200078e00ff */
[----:B------:R-:W-:-:S02]  /*18a0*/  IABS R59, R24 ;  /* 0x00000018003b7213 */ /* 0x000fc40000000000 */
[----:B------:R-:W-:Y:S01]  /*18b0*/  @!P1 IADD3 R47, R47, -R4, RZ ;  /* 0x800000042f2f9210 */ /* 0x000fe20007ffe0ff */
[----:B------:R-:W-:Y:S01]  /*18c0*/  IMAD.MOV R8, RZ, RZ, -R8 ;  /* 0x000000ffff087224 */ /* 0x000fe200078e0a08 */
[C---:B------:R-:W-:Y:S01]  /*18d0*/  ISETP.GT.U32.AND P1, PT, R4.reuse, R49, PT ;  /* 0x000000310400720c */ /* 0x040fe20003f24070 */
[----:B------:R-:W-:Y:S01]  /*18e0*/  IMAD.MOV.U32 R45, RZ, RZ, R5 ;  /* 0x000000ffff2d7224 */ /* 0x000fe200078e0005 */
[----:B------:R-:W-:Y:S01]  /*18f0*/  @!P3 IADD3 R47, -R47, RZ, RZ ;  /* 0x000000ff2f2fb210 */ /* 0x000fe20007ffe1ff */
[C---:B------:R-:W-:Y:S01]  /*1900*/  IMAD R57, R4.reuse, R8, R57 ;  /* 0x0000000804397224 */ /* 0x040fe200078e0239 */
[----:B------:R-:W-:Y:S01]  /*1910*/  ISETP.GT.U32.AND P3, PT, R4, R55, PT ;  /* 0x000000370400720c */ /* 0x000fe20003f64070 */
[----:B------:R-:W-:Y:S01]  /*1920*/  IMAD.HI.U32 R12, R11, R59, RZ ;  /* 0x0000003b0b0c7227 */ /* 0x000fe200078e00ff */
[----:B------:R-:W-:Y:S02]  /*1930*/  IABS R61, R26 ;  /* 0x0000001a003d7213 */ /* 0x000fe40000000000 */
[----:B------:R-:W-:Y:S01]  /*1940*/  IABS R63, R28 ;  /* 0x0000001c003f7213 */ /* 0x000fe20000000000 */
[----:B------:R-:W-:Y:S01]  /*1950*/  @!P0 IMAD.MOV R45, RZ, RZ, -R45 ;  /* 0x000000ffff2d8224 */ /* 0x000fe200078e0a2d */
[----:B------:R-:W-:Y:S01]  /*1960*/  IADD3 R12, -R12, RZ, RZ ;  /* 0x000000ff0c0c7210 */ /* 0x000fe20007ffe1ff */
[----:B------:R-:W-:Y:S01]  /*1970*/  @!P4 IMAD.MOV R43, RZ, RZ, -R43 ;  /* 0x000000ffff2bc224 */ /* 0x000fe200078e0a2b */
[----:B------:R-:W-:Y:S01]  /*1980*/  LOP3.LUT R32, R10, 0x3a, RZ, 0xfc, !PT ;  /* 0x0000003a0a207812 */ /* 0x000fe200078efcff */
[----:B------:R-:W-:Y:S01]  /*1990*/  @!P1 IMAD.IADD R49, R49, 0x1, -R4 ;  /* 0x0000000131319824 */ /* 0x000fe200078e0a04 */
[----:B------:R-:W-:Y:S01]  /*19a0*/  ISETP.GT.U32.AND P1, PT, R4, R51, PT ;  /* 0x000000330400720c */ /* 0x000fe20003f24070 */
[----:B------:R-:W-:Y:S01]  /*19b0*/  IMAD.HI.U32 R14, R11, R61, RZ ;  /* 0x0000003d0b0e7227 */ /* 0x000fe200078e00ff */
[----:B------:R-:W-:-:S02]  /*19c0*/  IABS R71, R32 ;  /* 0x0000002000477213 */ /* 0x000fc40000000000 */
[----:B-1----:R-:W-:Y:S01]  /*19d0*/  LOP3.LUT R0, R6, 0x3f, RZ, 0xc0, !PT ;  /* 0x0000003f06007812 */ /* 0x002fe200078ec0ff */
[----:B------:R-:W-:Y:S02]  /*19e0*/  IMAD.MOV R14, RZ, RZ, -R14 ;  /* 0x000000ffff0e7224 */ /* 0x000fe400078e0a0e */
[----:B------:R-:W-:Y:S02]  /*19f0*/  IMAD R59, R4, R12, R59 ;  /* 0x0000000c043b7224 */ /* 0x000fe400078e023b */
[----:B------:R-:W-:-:S04]  /*1a00*/  IMAD.HI.U32 R18, R11, R65, RZ ;  /* 0x000000410b127227 */ /* 0x000fc800078e00ff */
[--C-:B------:R-:W-:Y:S01]  /*1a10*/  @!P1 IMAD.IADD R51, R51, 0x1, -R4.reuse ;  /* 0x0000000133339824 */ /* 0x100fe200078e0a04 */
[----:B------:R-:W-:Y:S01]  /*1a20*/  ISETP.GT.U32.AND P1, PT, R4, R53, PT ;  /* 0x000000350400720c */ /* 0x000fe20003f24070 */
[----:B------:R-:W-:Y:S01]  /*1a30*/  @!P3 IMAD.IADD R55, R55, 0x1, -R4 ;  /* 0x000000013737b824 */ /* 0x000fe200078e0a04 */
[----:B------:R-:W-:Y:S01]  /*1a40*/  IADD3 R18, -R18, RZ, RZ ;  /* 0x000000ff12127210 */ /* 0x000fe20007ffe1ff */
[----:B------:R-:W-:Y:S01]  /*1a50*/  IMAD.HI.U32 R16, R11, R63, RZ ;  /* 0x0000003f0b107227 */ /* 0x000fe200078e00ff */
[----:B------:R-:W-:-:S03]  /*1a60*/  ISETP.GT.U32.AND P0, PT, R4, R51, PT ;  /* 0x000000330400720c */ /* 0x000fc60003f04070 */
[----:B------:R-:W-:Y:S01]  /*1a70*/  IMAD R61, R4, R14, R61 ;  /* 0x0000000e043d7224 */ /* 0x000fe200078e023d */
[----:B------:R-:W-:Y:S01]  /*1a80*/  LOP3.LUT R14, R10, 0x3c, RZ, 0xfc, !PT ;  /* 0x0000003c0a0e7812 */ /* 0x000fe200078efcff */
[----:B------:R-:W-:Y:S02]  /*1a90*/  IMAD.MOV R16, RZ, RZ, -R16 ;  /* 0x000000ffff107224 */ /* 0x000fe400078e0a10 */
[----:B------:R-:W-:Y:S01]  /*1aa0*/  IMAD R65, R4, R18, R65 ;  /* 0x0000001204417224 */ /* 0x000fe200078e0241 */
[----:B------:R-:W-:Y:S01]  /*1ab0*/  LOP3.LUT R18, R10, 0x38, RZ, 0xfc, !PT ;  /* 0x000000380a127812 */ /* 0x000fe200078efcff */
[----:B------:R-:W-:Y:S01]  /*1ac0*/  IMAD R63, R4, R16, R63 ;  /* 0x00000010043f7224 */ /* 0x000fe200078e023f */
[----:B------:R-:W-:Y:S01]  /*1ad0*/  @!P1 IADD3 R53, R53, -R4, RZ ;  /* 0x8000000435359210 */ /* 0x000fe20007ffe0ff */
[----:B------:R-:W-:Y:S01]  /*1ae0*/  IMAD R6, R0, R185, RZ ;  /* 0x000000b900067224 */ /* 0x000fe200078e02ff */
[C---:B------:R-:W-:Y:S01]  /*1af0*/  ISETP.GT.U32.AND P1, PT, R4.reuse, R49, PT ;  /* 0x000000310400720c */ /* 0x040fe20003f24070 */
[----:B------:R-:W-:Y:S01]  /*1b00*/  @!P0 IMAD.IADD R51, R51, 0x1, -R4 ;  /* 0x0000000133338824 */ /* 0x000fe200078e0a04 */
[----:B------:R-:W-:-:S02]  /*1b10*/  ISETP.GT.U32.AND P4, PT, R4, R53, PT ;  /* 0x000000350400720c */ /* 0x000fc40003f84070 */
[----:B------:R-:W-:Y:S02]  /*1b20*/  ISETP.GT.U32.AND P0, PT, R4, R59, PT ;  /* 0x0000003b0400720c */ /* 0x000fe40003f04070 */
[----:B------:R-:W-:Y:S01]  /*1b30*/  LOP3.LUT R16, R10, 0x36, RZ, 0xfc, !PT ;  /* 0x000000360a107812 */ /* 0x000fe200078efcff */
[----:B------:R-:W-:Y:S01]  /*1b40*/  IMAD.HI.U32 R10, R11, R71, RZ ;  /* 0x000000470b0a7227 */ /* 0x000fe200078e00ff */
[----:B------:R-:W-:Y:S02]  /*1b50*/  IABS R69, R18 ;  /* 0x0000001200457213 */ /* 0x000fe40000000000 */
[----:B------:R-:W-:Y:S01]  /*1b60*/  IABS R67, R16 ;  /* 0x0000001000437213 */ /* 0x000fe20000000000 */
[----:B------:R-:W-:Y:S01]  /*1b70*/  IMAD.MOV R10, RZ, RZ, -R10 ;  /* 0x000000ffff0a7224 */ /* 0x000fe200078e0a0a */
[----:B------:R-:W-:Y:S01]  /*1b80*/  IABS R73, R14 ;  /* 0x0000000e00497213 */ /* 0x000fe20000000000 */
[----:B------:R-:W-:Y:S01]  /*1b90*/  @!P1 IMAD.IADD R49, R49, 0x1, -R4 ;  /* 0x0000000131319824 */ /* 0x000fe200078e0a04 */
[----:B------:R-:W-:Y:S01]  /*1ba0*/  ISETP.GT.U32.AND P1, PT, R4, R57, PT ;  /* 0x000000390400720c */ /* 0x000fe20003f24070 */
[----:B------:R-:W-:Y:S01]  /*1bb0*/  IMAD.HI.U32 R5, R11, R67, RZ ;  /* 0x000000430b057227 */ /* 0x000fe200078e00ff */
[----:B------:R-:W-:-:S02]  /*1bc0*/  @!P4 IADD3 R53, R53, -R4, RZ ;  /* 0x800000043535c210 */ /* 0x000fc40007ffe0ff */
[C---:B------:R-:W-:Y:S01]  /*1bd0*/  ISETP.GT.U32.AND P4, PT, R4.reuse, R61, PT ;  /* 0x0000003d0400720c */ /* 0x040fe20003f84070 */
[--C-:B------:R-:W-:Y:S01]  /*1be0*/  @!P0 IMAD.IADD R59, R59, 0x1, -R4.reuse ;  /* 0x000000013b3b8824 */ /* 0x100fe200078e0a04 */
[----:B------:R-:W-:Y:S01]  /*1bf0*/  ISETP.GT.U32.AND P3, PT, R4, R63, PT ;  /* 0x0000003f0400720c */ /* 0x000fe20003f64070 */
[----:B------:R-:W-:Y:S01]  /*1c00*/  IMAD.HI.U32 R8, R11, R69, RZ ;  /* 0x000000450b087227 */ /* 0x000fe200078e00ff */
[----:B------:R-:W-:Y:S02]  /*1c10*/  @!P6 IADD3 R51, -R51, RZ, RZ ;  /* 0x000000ff3333e210 */ /* 0x000fe40007ffe1ff */
[----:B------:R-:W-:Y:S01]  /*1c20*/  LOP3.LUT R0, R2, 0x10, RZ, 0x3c, !PT ;  /* 0x0000001002007812 */ /* 0x000fe200078e3cff */
[----:B------:R-:W-:Y:S01]  /*1c30*/  IMAD.HI.U32 R11, R11, R73, RZ ;  /* 0x000000490b0b7227 */ /* 0x000fe200078e00ff */
[----:B------:R-:W-:Y:S02]  /*1c40*/  IADD3 R8, -R8, RZ, RZ ;  /* 0x000000ff08087210 */ /* 0x000fe40007ffe1ff */
[----:B------:R-:W-:Y:S01]  /*1c50*/  @!P1 IADD3 R57, R57, -R4, RZ ;  /* 0x8000000439399210 */ /* 0x000fe20007ffe0ff */
[----:B------:R-:W-:Y:S01]  /*1c60*/  IMAD.MOV R11, RZ, RZ, -R11 ;  /* 0x000000ffff0b7224 */ /* 0x000fe200078e0a0b */
[C---:B------:R-:W-:Y:S01]  /*1c70*/  ISETP.GT.U32.AND P1, PT, R4.reuse, R55, PT ;  /* 0x000000370400720c */ /* 0x040fe20003f24070 */
[----:B------:R-:W-:Y:S01]  /*1c80*/  @!P4 IMAD.IADD R61, R61, 0x1, -R4 ;  /* 0x000000013d3dc824 */ /* 0x000fe200078e0a04 */
[C---:B------:R-:W-:Y:S01]  /*1c90*/  ISETP.GT.U32.AND P4, PT, R4.reuse, R59, PT ;  /* 0x0000003b0400720c */ /* 0x040fe20003f84070 */
[C---:B------:R-:W-:Y:S01]  /*1ca0*/  IMAD R71, R4.reuse, R10, R71 ;  /* 0x0000000a04477224 */ /* 0x040fe200078e0247 */
[----:B------:R-:W-:Y:S01]  /*1cb0*/  IABS R10, R3 ;  /* 0x00000003000a7213 */ /* 0x000fe20000000000 */
[C---:B------:R-:W-:Y:S01]  /*1cc0*/  IMAD R73, R4.reuse, R11, R73 ;  /* 0x0000000b04497224 */ /* 0x040fe200078e0249 */
[C---:B------:R-:W-:Y:S01]  /*1cd0*/  ISETP.GT.U32.AND P0, PT, R4.reuse, R57, PT ;  /* 0x000000390400720c */ /* 0x040fe20003f04070 */
[C---:B------:R-:W-:Y:S01]  /*1ce0*/  IMAD R69, R4.reuse, R8, R69 ;  /* 0x0000000804457224 */ /* 0x040fe200078e0245 */
[----:B------:R-:W-:Y:S01]  /*1cf0*/  @!P3 IADD3 R63, R63, -R4, RZ ;  /* 0x800000043f3fb210 */ /* 0x000fe20007ffe0ff */
[----:B------:R-:W-:Y:S01]  /*1d00*/  @!P2 IMAD.MOV R49, RZ, RZ, -R49 ;  /* 0x000000ffff31a224 */ /* 0x000fe200078e0a31 */
[C---:B------:R-:W-:Y:S01]  /*1d10*/  ISETP.GT.U32.AND P2, PT, R4.reuse, R61, PT ;  /* 0x0000003d0400720c */ /* 0x040fe20003f44070 */
[----:B------:R-:W-:Y:S01]  /*1d20*/  IMAD.MOV R5, RZ, RZ, -R5 ;  /* 0x000000ffff057224 */ /* 0x000fe200078e0a05 */
[----:B------:R-:W-:Y:S01]  /*1d30*/  ISETP.GT.U32.AND P3, PT, R4, R63, PT ;  /* 0x0000003f0400720c */ /* 0x000fe20003f64070 */
[----:B------:R-:W-:Y:S01]  /*1d40*/  IMAD.HI.U32 R8, R9, R10, RZ ;  /* 0x0000000a09087227 */ /* 0x000fe200078e00ff */
[----:B------:R-:W-:-:S02]  /*1d50*/  @!P1 IADD3 R55, R55, -R4, RZ ;  /* 0x8000000437379210 */ /* 0x000fc40007ffe0ff */
[C---:B------:R-:W-:Y:S01]  /*1d60*/  ISETP.GT.U32.AND P1, PT, R4.reuse, R65, PT ;  /* 0x000000410400720c */ /* 0x040fe20003f24070 */
[----:B------:R-:W-:Y:S01]  /*1d70*/  @!P4 IMAD.IADD R59, R59, 0x1, -R4 ;  /* 0x000000013b3bc824 */ /* 0x000fe200078e0a04 */
[C---:B------:R-:W-:Y:S01]  /*1d80*/  ISETP.GT.U32.AND P4, PT, R4.reuse, R69, PT ;  /* 0x000000450400720c */ /* 0x040fe20003f84070 */
[C---:B------:R-:W-:Y:S02]  /*1d90*/  IMAD R67, R4.reuse, R5, R67 ;  /* 0x0000000504437224 */ /* 0x040fe400078e0243 */
[----:B------:R-:W-:Y:S02]  /*1da0*/  VIADD R5, R3, 0x80 ;  /* 0x0000008003057836 */ /* 0x000fe40000000000 */
[----:B------:R-:W-:Y:S01]  /*1db0*/  IMAD.MOV R8, RZ, RZ, -R8 ;  /* 0x000000ffff087224 */ /* 0x000fe200078e0a08 */
[----:B------:R-:W-:Y:S01]  /*1dc0*/  @!P2 IADD3 R61, R61, -R4, RZ ;  /* 0x800000043d3da210 */ /* 0x000fe20007ffe0ff */
[----:B------:R-:W-:Y:S01]  /*1dd0*/  @!P0 IMAD.IADD R57, R57, 0x1, -R4 ;  /* 0x0000000139398824 */ /* 0x000fe200078e0a04 */
[----:B------:R-:W-:Y:S01]  /*1de0*/  IABS R12, R5 ;  /* 0x00000005000c7213 */ /* 0x000fe20000000000 */
[----:B------:R-:W-:Y:S01]  /*1df0*/  IMAD R8, R7, R8, R10 ;  /* 0x0000000807087224 */ /* 0x000fe200078e020a */
[C---:B------:R-:W-:Y:S01]  /*1e00*/  ISETP.GT.U32.AND P2, PT, R4.reuse, R71, PT ;  /* 0x000000470400720c */ /* 0x040fe20003f44070 */
[--C-:B------:R-:W-:Y:S01]  /*1e10*/  @!P1 IMAD.IADD R65, R65, 0x1, -R4.reuse ;  /* 0x0000000141419824 */ /* 0x100fe200078e0a04 */
[C---:B------:R-:W-:Y:S01]  /*1e20*/  ISETP.GT.U32.AND P1, PT, R4.reuse, R73, PT ;  /* 0x000000490400720c */ /* 0x040fe20003f24070 */
[--C-:B------:R-:W-:Y:S01]  /*1e30*/  @!P4 IMAD.IADD R69, R69, 0x1, -R4.reuse ;  /* 0x000000014545c824 */ /* 0x100fe200078e0a04 */
[----:B------:R-:W-:Y:S01]  /*1e40*/  ISETP.GT.U32.AND P0, PT, R4, R67, PT ;  /* 0x000000430400720c */ /* 0x000fe20003f04070 */
[----:B------:R-:W-:Y:S01]  /*1e50*/  IMAD.HI.U32 R9, R9, R12, RZ ;  /* 0x0000000c09097227 */ /* 0x000fe200078e00ff */
[----:B------:R-:W-:Y:S01]  /*1e60*/  ISETP.GE.AND P4, PT, R24, RZ, PT ;  /* 0x000000ff1800720c */ /* 0x000fe20003f86270 */
[----:B------:R-:W1:Y:S01]  /*1e70*/  LDC.64 R10, c[0x0][0x230] ;  /* 0x00008c00ff0a7b82 */ /* 0x000e620000000a00 */
[----:B------:R-:W-:Y:S01]  /*1e80*/  ISETP.GT.U32.AND P6, PT, R4, R69, PT ;  /* 0x000000450400720c */ /* 0x000fe20003fc4070 */
[--C-:B------:R-:W-:Y:S01]  /*1e90*/  @!P3 IMAD.IADD R63, R63, 0x1, -R4.reuse ;  /* 0x000000013f3fb824 */ /* 0x100fe200078e0a04 */
[----:B------:R-:W-:Y:S01]  /*1ea0*/  IADD3 R9, -R9, RZ, RZ ;  /* 0x000000ff09097210 */ /* 0x000fe20007ffe1ff */
[----:B------:R-:W-:Y:S01]  /*1eb0*/  @!P5 IMAD.MOV R53, RZ, RZ, -R53 ;  /* 0x000000ffff35d224 */ /* 0x000fe200078e0a35 */
[----:B------:R-:W-:Y:S01]  /*1ec0*/  ISETP.GE.AND P3, PT, R20, RZ, PT ;  /* 0x000000ff1400720c */ /* 0x000fe20003f66270 */
[--C-:B------:R-:W-:Y:S01]  /*1ed0*/  @!P2 IMAD.IADD R71, R71, 0x1, -R4.reuse ;  /* 0x000000014747a824 */ /* 0x100fe200078e0a04 */
[----:B------:R-:W-:Y:S01]  /*1ee0*/  ISETP.GE.AND P2, PT, R26, RZ, PT ;  /* 0x000000ff1a00720c */ /* 0x000fe20003f46270 */
[----:B------:R-:W-:Y:S01]  /*1ef0*/  @!P1 IMAD.IADD R73, R73, 0x1, -R4 ;  /* 0x0000000149499824 */ /* 0x000fe200078e0a04 */
[C---:B------:R-:W-:Y:S01]  /*1f00*/  ISETP.GT.U32.AND P1, PT, R7.reuse, R8, PT ;  /* 0x000000080700720c */ /* 0x040fe20003f24070 */
[----:B------:R-:W-:Y:S01]  /*1f10*/  IMAD R12, R7, R9, R12 ;  /* 0x00000009070c7224 */ /* 0x000fe200078e020c */
[----:B------:R-:W-:Y:S01]  /*1f20*/  @!P0 IADD3 R67, R67, -R4, RZ ;  /* 0x8000000443438210 */ /* 0x000fe20007ffe0ff */
[----:B------:R-:W-:Y:S01]  /*1f30*/  @!P4 IMAD.MOV R59, RZ, RZ, -R59 ;  /* 0x000000ffff3bc224 */ /* 0x000fe200078e0a3b */
[----:B------:R-:W-:Y:S01]  /*1f40*/  ISETP.GE.AND P0, PT, R22, RZ, PT ;  /* 0x000000ff1600720c */ /* 0x000fe20003f06270 */
[----:B------:R-:W-:Y:S01]  /*1f50*/  @!P6 IMAD.IADD R69, R69, 0x1, -R4 ;  /* 0x000000014545e824 */ /* 0x000fe200078e0a04 */
[----:B------:R-:W-:-:S02]  /*1f60*/  ISETP.GT.U32.AND P4, PT, R4, R71, PT ;  /* 0x000000470400720c */ /* 0x000fc40003f84070 */
[----:B------:R-:W-:Y:S01]  /*1f70*/  ISETP.GT.U32.AND P5, PT, R7, R12, PT ;  /* 0x0000000c0700720c */ /* 0x000fe20003fa4070 */
[----:B------:R-:W-:Y:S01]  /*1f80*/  @!P3 IMAD.MOV R55, RZ, RZ, -R55 ;  /* 0x000000ffff37b224 */ /* 0x000fe200078e0a37 */
[----:B------:R-:W-:Y:S01]  /*1f90*/  ISETP.GT.U32.AND P3, PT, R4, R65, PT ;  /* 0x000000410400720c */ /* 0x000fe20003f64070 */
[----:B------:R-:W-:Y:S01]  /*1fa0*/  @!P2 IMAD.MOV R61, RZ, RZ, -R61 ;  /* 0x000000ffff3da224 */ /* 0x000fe200078e0a3d */
[----:B------:R-:W-:Y:S01]  /*1fb0*/  ISETP.GE.AND P6, PT, R16, RZ, PT ;  /* 0x000000ff1000720c */ /* 0x000fe20003fc6270 */
[----:B------:R-:W-:Y:S01]  /*1fc0*/  @!P1 IMAD.IADD R8, R8, 0x1, -R7 ;  /* 0x0000000108089824 */ /* 0x000fe200078e0a07 */
[----:B------:R-:W-:Y:S01]  /*1fd0*/  ISETP.GT.U32.AND P1, PT, R4, R73, PT ;  /* 0x000000490400720c */ /* 0x000fe20003f24070 */
[C---:B-1----:R-:W-:Y:S01]  /*1fe0*/  VIADD R85, R10.reuse, 0xffffffff ;  /* 0xffffffff0a557836 */ /* 0x042fe20000000000 */
[C---:B------:R-:W-:Y:S01]  /*1ff0*/  IADD3 R87, R10.reuse, -0x2, RZ ;  /* 0xfffffffe0a577810 */ /* 0x040fe20007ffe0ff */
[----:B------:R-:W-:Y:S01]  /*2000*/  VIADD R89, R10, 0xfffffffd ;  /* 0xfffffffd0a597836 */ /* 0x000fe20000000000 */
[----:B------:R-:W-:Y:S01]  /*2010*/  @!P0 IADD3 R57, -R57, RZ, RZ ;  /* 0x000000ff39398210 */ /* 0x000fe20007ffe1ff */
[--C-:B------:R-:W-:Y:S01]  /*2020*/  @!P4 IMAD.IADD R71, R71, 0x1, -R4.reuse ;  /* 0x000000014747c824 */ /* 0x100fe200078e0a04 */
[----:B------:R-:W-:Y:S01]  /*2030*/  ISETP.GT.U32.AND P0, PT, R4, R67, PT ;  /* 0x000000430400720c */ /* 0x000fe20003f04070 */
[----:B------:R-:W-:Y:S01]  /*2040*/  VIADD R245, R10, 0xffffffc1 ;  /* 0xffffffc10af57836 */ /* 0x000fe20000000000 */
[----:B------:R-:W-:Y:S01]  /*2050*/  @!P5 IADD3 R12, R12, -R7, RZ ;  /* 0x800000070c0cd210 */ /* 0x000fe20007ffe0ff */
[----:B------:R-:W-:Y:S01]  /*2060*/  @!P3 IMAD.IADD R65, R65, 0x1, -R4 ;  /* 0x000000014141b824 */ /* 0x000fe200078e0a04 */
[----:B------:R-:W-:-:S02]  /*2070*/  ISETP.GE.AND P4, PT, R18, RZ, PT ;  /* 0x000000ff1200720c */ /* 0x000fc40003f86270 */
[----:B------:R-:W-:Y:S02]  /*2080*/  ISETP.GT.U32.AND P5, PT, R7, R8, PT ;  /* 0x000000080700720c */ /* 0x000fe40003fa4070 */
[----:B------:R-:W-:Y:S02]  /*2090*/  @!P1 IADD3 R73, R73, -R4, RZ ;  /* 0x8000000449499210 */ /* 0x000fe40007ffe0ff */
[----:B------:R-:W-:Y:S02]  /*20a0*/  ISETP.GE.AND P1, PT, R32, RZ, PT ;  /* 0x000000ff2000720c */ /* 0x000fe40003f26270 */
[----:B------:R-:W-:Y:S02]  /*20b0*/  ISETP.GT.U32.AND P2, PT, R7, R12, PT ;  /* 0x0000000c0700720c */ /* 0x000fe40003f44070 */
[----:B------:R-:W-:Y:S02]  /*20c0*/  ISETP.GE.AND P3, PT, R28, RZ, PT ;  /* 0x000000ff1c00720c */ /* 0x000fe40003f66270 */
[----:B------:R-:W-:-:S02]  /*20d0*/  @!P0 IADD3 R67, R67, -R4, RZ ;  /* 0x8000000443438210 */ /* 0x000fc40007ffe0ff */
[----:B------:R-:W-:Y:S01]  /*20e0*/  ISETP.GE.AND P0, PT, R30, RZ, PT ;  /* 0x000000ff1e00720c */ /* 0x000fe20003f06270 */
[----:B------:R-:W-:Y:S01]  /*20f0*/  @!P5 IMAD.IADD R8, R8, 0x1, -R7 ;  /* 0x000000010808d824 */ /* 0x000fe200078e0a07 */
[----:B------:R-:W-:Y:S01]  /*2100*/  @!P4 IADD3 R69, -R69, RZ, RZ ;  /* 0x000000ff4545c210 */ /* 0x000fe20007ffe1ff */
[----:B------:R-:W-:Y:S01]  /*2110*/  @!P6 IMAD.MOV R67, RZ, RZ, -R67 ;  /* 0x000000ffff43e224 */ /* 0x000fe200078e0a43 */
[----:B------:R-:W-:Y:S01]  /*2120*/  ISETP.GE.AND P4, PT, R3, RZ, PT ;  /* 0x000000ff0300720c */ /* 0x000fe20003f86270 */
[----:B------:R-:W-:Y:S01]  /*2130*/  @!P1 IMAD.MOV R71, RZ, RZ, -R71 ;  /* 0x000000ffff479224 */ /* 0x000fe200078e0a47 */
[----:B------:R-:W-:Y:S01]  /*2140*/  ISETP.GE.AND P1, PT, R5, RZ, PT ;  /* 0x000000ff0500720c */ /* 0x000fe20003f26270 */
[----:B------:R-:W-:Y:S01]  /*2150*/  @!P2 IMAD.IADD R12, R12, 0x1, -R7 ;  /* 0x000000010c0ca824 */ /* 0x000fe200078e0a07 */
[----:B------:R-:W-:Y:S02]  /*2160*/  ISETP.GE.AND P5, PT, R14, RZ, PT ;  /* 0x000000ff0e00720c */ /* 0x000fe40003fa6270 */
[----:B------:R-:W-:-:S02]  /*2170*/  ISETP.NE.AND P2, PT, R189, RZ, PT ;  /* 0x000000ffbd00720c */ /* 0x000fc40003f45270 */
[----:B------:R-:W-:Y:S01]  /*2180*/  LOP3.LUT R4, RZ, R189, RZ, 0x33, !PT ;  /* 0x000000bdff047212 */ /* 0x000fe200078e33ff */
[----:B------:R-:W-:Y:S01]  /*2190*/  @!P0 IMAD.MOV R65, RZ, RZ, -R65 ;  /* 0x000000ffff418224 */ /* 0x000fe200078e0a41 */
[----:B------:R-:W-:Y:S02]  /*21a0*/  @!P3 IADD3 R63, -R63, RZ, RZ ;  /* 0x000000ff3f3fb210 */ /* 0x000fe40007ffe1ff */
[----:B------:R-:W-:Y:S01]  /*21b0*/  LEA R84, P3, R6, UR4, 0x2 ;  /* 0x0000000406547c11 */ /* 0x000fe2000f8610ff */
[----:B------:R-:W1:Y:S01]  /*21c0*/  S2UR UR4, SR_CgaCtaId ;  /* 0x00000000000479c3 */ /* 0x000e620000008800 */
[----:B------:R-:W-:Y:S01]  /*21d0*/  SEL R9, R4, R19, !P2 ;  /* 0x0000001304097207 */ /* 0x000fe20005000000 */
[----:B------:R-:W-:Y:S01]  /*21e0*/  @!P1 IMAD.MOV R12, RZ, RZ, -R12 ;  /* 0x000000ffff0c9224 */ /* 0x000fe200078e0a0c */
[----:B------:R-:W-:Y:S01]  /*21f0*/  LEA.HI.X.SX32 R86, R6, UR5, 0x2, P3 ;  /* 0x0000000506567c11 */ /* 0x000fe200098f16ff */
[----:B------:R-:W-:Y:S01]  /*2200*/  ULDC UR5, c[0x0][0x240] ;  /* 0x0000900000057ab9 */ /* 0x000fe20000000800 */
[----:B------:R-:W-:Y:S01]  /*2210*/  SEL R13, R4, R13, !P2 ;  /* 0x0000000d040d7207 */ /* 0x000fe20005000000 */
[----:B------:R-:W-:Y:S01]  /*2220*/  IMAD R9, R9, UR5, RZ ;  /* 0x0000000509097c24 */ /* 0x000fe2000f8e02ff */
[----:B------:R-:W-:Y:S01]  /*2230*/  ISETP.NE.AND P0, PT, R188, RZ, PT ;  /* 0x000000ffbc00720c */ /* 0x000fe20003f05270 */
[----:B------:R-:W-:Y:S01]  /*2240*/  @!P5 IMAD.MOV R73, RZ, RZ, -R73 ;  /* 0x000000ffff49d224 */ /* 0x000fe200078e0a49 */
[----:B------:R-:W-:Y:S01]  /*2250*/  LOP3.LUT R7, RZ, R188, RZ, 0x33, !PT ;  /* 0x000000bcff077212 */ /* 0x000fe200078e33ff */
[----:B------:R-:W-:Y:S01]  /*2260*/  IMAD R6, R13, UR5, RZ ;  /* 0x000000050d067c24 */ /* 0x000fe2000f8e02ff */
[----:B------:R-:W-:-:S02]  /*2270*/  SEL R15, R4, R15, !P2 ;  /* 0x0000000f040f7207 */ /* 0x000fc40005000000 */
[----:B------:R-:W-:Y:S02]  /*2280*/  SEL R19, R4, R33, !P2 ;  /* 0x0000002104137207 */ /* 0x000fe40005000000 */
[----:B------:R-:W-:Y:S02]  /*2290*/  @!P4 IADD3 R8, -R8, RZ, RZ ;  /* 0x000000ff0808c210 */ /* 0x000fe40007ffe1ff */
[C---:B------:R-:W-:Y:S01]  /*22a0*/  SEL R23, R4.reuse, R23, !P2 ;  /* 0x0000001704177207 */ /* 0x040fe20005000000 */
[----:B------:R-:W-:Y:S01]  /*22b0*/  IMAD R19, R19, UR5, RZ ;  /* 0x0000000513137c24 */ /* 0x000fe2000f8e02ff */
[C---:B------:R-:W-:Y:S02]  /*22c0*/  SEL R21, R4.reuse, R21, !P2 ;  /* 0x0000001504157207 */ /* 0x040fe40005000000 */
[C---:B------:R-:W-:Y:S01]  /*22d0*/  SEL R35, R4.reuse, R35, !P2 ;  /* 0x0000002304237207 */ /* 0x040fe20005000000 */
[----:B------:R-:W-:Y:S01]  /*22e0*/  IMAD R13, R23, UR5, RZ ;  /* 0x00000005170d7c24 */ /* 0x000fe2000f8e02ff */
[C---:B------:R-:W-:Y:S01]  /*22f0*/  SEL R17, R4.reuse, R17, !P2 ;  /* 0x0000001104117207 */ /* 0x040fe20005000000 */
[----:B-1----:R-:W-:Y:S01]  /*2300*/  ULEA UR8, UR4, UR8, 0x18 ;  /* 0x0000000804087291 */ /* 0x002fe2000f8ec03f */
[C---:B------:R-:W-:Y:S01]  /*2310*/  SEL R14, R4.reuse, R25, !P2 ;  /* 0x00000019040e7207 */ /* 0x040fe20005000000 */
[----:B------:R-:W-:Y:S01]  /*2320*/  IMAD R23, R35, UR5, RZ ;  /* 0x0000000523177c24 */ /* 0x000fe2000f8e02ff */
[----:B------:R-:W-:-:S02]  /*2330*/  SEL R27, R4, R27, !P2 ;  /* 0x0000001b041b7207 */ /* 0x000fc40005000000 */
[----:B------:R-:W-:Y:S01]  /*2340*/  SEL R88, R7, R8, !P0 ;  /* 0x0000000807587207 */ /* 0x000fe20004000000 */
[----:B------:R-:W-:Y:S01]  /*2350*/  IMAD R8, R17, UR5, RZ ;  /* 0x0000000511087c24 */ /* 0x000fe2000f8e02ff */
[----:B------:R-:W-:Y:S01]  /*2360*/  SEL R90, R7, R12, !P0 ;  /* 0x0000000c075a7207 */ /* 0x000fe20004000000 */
[----:B------:R-:W-:Y:S01]  /*2370*/  IMAD R7, R15, UR5, RZ ;  /* 0x000000050f077c24 */ /* 0x000fe2000f8e02ff */
[C---:B------:R-:W-:Y:S01]  /*2380*/  SEL R16, R4.reuse, R29, !P2 ;  /* 0x0000001d04107207 */ /* 0x040fe20005000000 */
[----:B------:R-:W-:Y:S01]  /*2390*/  IMAD R12, R21, UR5, RZ ;  /* 0x00000005150c7c24 */ /* 0x000fe2000f8e02ff */
[----:B------:R-:W-:Y:S01]  /*23a0*/  SEL R46, R4, R47, !P2 ;  /* 0x0000002f042e7207 */ /* 0x000fe20005000000 */
[----:B------:R-:W-:Y:S01]  /*23b0*/  IMAD R14, R14, UR5, RZ ;  /* 0x000000050e0e7c24 */ /* 0x000fe2000f8e02ff */
[----:B------:R-:W-:Y:S01]  /*23c0*/  LEA R34, P4, R9, R84, 0x2 ;  /* 0x0000005409227211 */ /* 0x000fe200078810ff */
[----:B------:R-:W-:Y:S01]  /*23d0*/  IMAD R15, R27, UR5, RZ ;  /* 0x000000051b0f7c24 */ /* 0x000fe2000f8e02ff */
[----:B------:R-:W-:Y:S01]  /*23e0*/  SEL R26, R4, R37, !P2 ;  /* 0x00000025041a7207 */ /* 0x000fe20005000000 */
[----:B------:R-:W-:Y:S01]  /*23f0*/  IMAD R16, R16, UR5, RZ ;  /* 0x0000000510107c24 */ /* 0x000fe2000f8e02ff */
[----:B------:R-:W-:Y:S01]  /*2400*/  SEL R52, R4, R53, !P2 ;  /* 0x0000003504347207 */ /* 0x000fe20005000000 */
[----:B------:R-:W-:Y:S01]  /*2410*/  IMAD R46, R46, UR5, RZ ;  /* 0x000000052e2e7c24 */ /* 0x000fe2000f8e02ff */
[----:B------:R-:W-:Y:S01]  /*2420*/  SEL R37, R4, R41, !P2 ;  /* 0x0000002904257207 */ /* 0x000fe20005000000 */
[----:B------:R-:W-:Y:S01]  /*2430*/  IMAD R26, R26, UR5, RZ ;  /* 0x000000051a1a7c24 */ /* 0x000fe2000f8e02ff */
[----:B------:R-:W-:Y:S01]  /*2440*/  SEL R47, R4, R49, !P2 ;  /* 0x00000031042f7207 */ /* 0x000fe20005000000 */
[----:B------:R-:W-:Y:S01]  /*2450*/  IMAD R52, R52, UR5, RZ ;  /* 0x0000000534347c24 */ /* 0x000fe2000f8e02ff */
[C---:B------:R-:W-:Y:S01]  /*2460*/  SEL R53, R4.reuse, R55, !P2 ;  /* 0x0000003704357207 */ /* 0x040fe20005000000 */
        /* <DEDUP_REMOVED lines=17> */
[----:B------:R-:W-:-:S02]  /*2580*/  SEL R63, R4, R63, !P2 ;  /* 0x0000003f043f7207 */ /* 0x000fc40005000000 */
[C---:B------:R-:W-:Y:S01]  /*2590*/  SEL R18, R4.reuse, R65, !P2 ;  /* 0x0000004104127207 */ /* 0x040fe20005000000 */
[----:B------:R-:W-:Y:S01]  /*25a0*/  IMAD R65, R59, UR5, RZ ;  /* 0x000000053b417c24 */ /* 0x000fe2000f8e02ff */
[C---:B------:R-:W-:Y:S02]  /*25b0*/  SEL R80, R4.reuse, R67, !P2 ;  /* 0x0000004304507207 */ /* 0x040fe40005000000 */
[C---:B------:R-:W-:Y:S02]  /*25c0*/  SEL R81, R4.reuse, R69, !P2 ;  /* 0x0000004504517207 */ /* 0x040fe40005000000 */
[C---:B------:R-:W-:Y:S01]  /*25d0*/  SEL R82, R4.reuse, R71, !P2 ;  /* 0x0000004704527207 */ /* 0x040fe20005000000 */
[----:B------:R-:W-:Y:S01]  /*25e0*/  IMAD R71, R61, UR5, RZ ;  /* 0x000000053d477c24 */ /* 0x000fe2000f8e02ff */
[----:B------:R-:W-:Y:S01]  /*25f0*/  SEL R83, R4, R73, !P2 ;  /* 0x0000004904537207 */ /* 0x000fe20005000000 */
[----:B------:R-:W-:Y:S01]  /*2600*/  IMAD R80, R80, UR5, RZ ;  /* 0x0000000550507c24 */ /* 0x000fe2000f8e02ff */
[----:B------:R-:W-:Y:S01]  /*2610*/  SEL R4, R4, R75, !P2 ;  /* 0x0000004b04047207 */ /* 0x000fe20005000000 */
[----:B------:R-:W-:Y:S01]  /*2620*/  IMAD R75, R18, UR5, RZ ;  /* 0x00000005124b7c24 */ /* 0x000fe2000f8e02ff */
[----:B------:R-:W-:Y:S01]  /*2630*/  LEA R24, P0, R6, R84, 0x2 ;  /* 0x0000005406187211 */ /* 0x000fe200078010ff */
[----:B------:R-:W-:Y:S01]  /*2640*/  IMAD R73, R63, UR5, RZ ;  /* 0x000000053f497c24 */ /* 0x000fe2000f8e02ff */
[----:B------:R-:W-:Y:S01]  /*2650*/  LEA.HI.X.SX32 R35, R9, R86, 0x2, P4 ;  /* 0x0000005609237211 */ /* 0x000fe200020f16ff */
[----:B------:R-:W-:Y:S01]  /*2660*/  IMAD R4, R4, UR5, RZ ;  /* 0x0000000504047c24 */ /* 0x000fe2000f8e02ff */
[-C--:B------:R-:W-:Y:S01]  /*2670*/  LEA R78, P2, R7, R84.reuse, 0x2 ;  /* 0x00000054074e7211 */ /* 0x080fe200078410ff */
[----:B------:R-:W-:Y:S01]  /*2680*/  IMAD R81, R81, UR5, RZ ;  /* 0x0000000551517c24 */ /* 0x000fe2000f8e02ff */
[----:B------:R-:W-:Y:S01]  /*2690*/  LEA R76, P4, R19, R84, 0x2 ;  /* 0x00000054134c7211 */ /* 0x000fe200078810ff */
[----:B------:R-:W-:Y:S01]  /*26a0*/  IMAD R82, R82, UR5, RZ ;  /* 0x0000000552527c24 */ /* 0x000fe2000f8e02ff */
[----:B------:R-:W-:Y:S01]  /*26b0*/  LEA.HI.X.SX32 R25, R6, R86, 0x2, P0 ;  /* 0x0000005606197211 */ /* 0x000fe200000f16ff */
[----:B------:R-:W-:Y:S01]  /*26c0*/  IMAD R83, R83, UR5, RZ ;  /* 0x0000000553537c24 */ /* 0x000fe2000f8e02ff */
[-C--:B------:R-:W-:Y:S01]  /*26d0*/  LEA R50, P5, R12, R84.reuse, 0x2 ;  /* 0x000000540c327211 */ /* 0x080fe200078a10ff */
[----:B------:R-:W-:Y:S01]  /*26e0*/  VIADD R6, R10, 0xfffffffc ;  /* 0xfffffffc0a067836 */ /* 0x000fe20000000000 */
[-C--:B------:R-:W-:Y:S01]  /*26f0*/  LEA R28, P3, R8, R84.reuse, 0x2 ;  /* 0x00000054081c7211 */ /* 0x080fe200078610ff */
[----:B------:R-:W-:Y:S01]  /*2700*/  VIADD R9, R10, 0xffffffc7 ;  /* 0xffffffc70a097836 */ /* 0x000fe20000000000 */
[----:B------:R-:W-:-:S02]  /*2710*/  LEA R44, P0, R14, R84, 0x2 ;  /* 0x000000540e2c7211 */ /* 0x000fc400078010ff */
[----:B------:R-:W-:Y:S02]  /*2720*/  LEA R20, P1, R15, R84, 0x2 ;  /* 0x000000540f147211 */ /* 0x000fe400078210ff */
[-C--:B------:R-:W-:Y:S02]  /*2730*/  LEA.HI.X.SX32 R79, R7, R86.reuse, 0x2, P2 ;  /* 0x00000056074f7211 */ /* 0x080fe400010f16ff */
[----:B------:R-:W-:Y:S02]  /*2740*/  LEA.HI.X.SX32 R77, R19, R86, 0x2, P4 ;  /* 0x00000056134d7211 */ /* 0x000fe400020f16ff */
[-C--:B------:R-:W-:Y:S02]  /*2750*/  LEA R58, P6, R13, R84.reuse, 0x2 ;  /* 0x000000540d3a7211 */ /* 0x080fe400078c10ff */
[-C--:B------:R-:W-:Y:S02]  /*2760*/  LEA R60, P2, R16, R84.reuse, 0x2 ;  /* 0x00000054103c7211 */ /* 0x080fe400078410ff */
[----:B------:R-:W-:-:S02]  /*2770*/  LEA R66, P4, R46, R84, 0x2 ;  /* 0x000000542e427211 */ /* 0x000fc400078810ff */
[-C--:B------:R-:W-:Y:S01]  /*2780*/  LEA.HI.X.SX32 R51, R12, R86.reuse, 0x2, P5 ;  /* 0x000000560c337211 */ /* 0x080fe200028f16ff */
[----:B------:R-:W-:Y:S01]  /*2790*/  IMAD R12, R184, 0x1d, RZ ;  /* 0x0000001db80c7824 */ /* 0x000fe200078e02ff */
[----:B------:R-:W-:Y:S02]  /*27a0*/  LEA.HI.X.SX32 R29, R8, R86, 0x2, P3 ;  /* 0x00000056081d7211 */ /* 0x000fe400018f16ff */
[----:B------:R-:W-:Y:S02]  /*27b0*/  LEA R30, P5, R23, R84, 0x2 ;  /* 0x00000054171e7211 */ /* 0x000fe400078a10ff */
[-C--:B------:R-:W-:Y:S02]  /*27c0*/  LEA.HI.X.SX32 R45, R14, R86.reuse, 0x2, P0 ;  /* 0x000000560e2d7211 */ /* 0x080fe400000f16ff */
[----:B------:R-:W-:Y:S02]  /*27d0*/  LEA.HI.X.SX32 R21, R15, R86, 0x2, P1 ;  /* 0x000000560f157211 */ /* 0x000fe400008f16ff */
[----:B------:R-:W-:-:S02]  /*27e0*/  LEA R38, P3, R17, R84, 0x2 ;  /* 0x0000005411267211 */ /* 0x000fc400078610ff */
[----:B------:R-:W-:Y:S01]  /*27f0*/  LEA.HI.X.SX32 R59, R13, R86, 0x2, P6 ;  /* 0x000000560d3b7211 */ /* 0x000fe200030f16ff */
[----:B------:R-:W-:Y:S01]  /*2800*/  STL.64 [R1+0x648], R20 ;  /* 0x0006481401007387 */ /* 0x000fe20000100a00 */
[-C--:B------:R-:W-:Y:S02]  /*2810*/  LEA R32, P0, R27, R84.reuse, 0x2 ;  /* 0x000000541b207211 */ /* 0x080fe400078010ff */
[----:B------:R-:W-:Y:S02]  /*2820*/  LEA R22, P1, R37, R84, 0x2 ;  /* 0x0000005425167211 */ /* 0x000fe400078210ff */
[-C--:B------:R-:W-:Y:S02]  /*2830*/  LEA.HI.X.SX32 R61, R16, R86.reuse, 0x2, P2 ;  /* 0x00000056103d7211 */ /* 0x080fe400010f16ff */
[----:B------:R-:W-:Y:S02]  /*2840*/  LEA.HI.X.SX32 R67, R46, R86, 0x2, P4 ;  /* 0x000000562e437211 */ /* 0x000fe400020f16ff */
[----:B------:R-:W-:-:S02]  /*2850*/  LEA R42, P6, R26, R84, 0x2 ;  /* 0x000000541a2a7211 */ /* 0x000fc400078c10ff */
[-C--:B------:R-:W-:Y:S02]  /*2860*/  LEA R36, P2, R40, R84.reuse, 0x2 ;  /* 0x0000005428247211 */ /* 0x080fe400078410ff */
[----:B------:R-:W-:Y:S02]  /*2870*/  LEA R16, P4, R71, R84, 0x2 ;  /* 0x0000005447107211 */ /* 0x000fe400078810ff */
[-C--:B------:R-:W-:Y:S02]  /*2880*/  LEA.HI.X.SX32 R31, R23, R86.reuse, 0x2, P5 ;  /* 0x00000056171f7211 */ /* 0x080fe400028f16ff */
[-C--:B------:R-:W-:Y:S02]  /*2890*/  LEA.HI.X.SX32 R39, R17, R86.reuse, 0x2, P3 ;  /* 0x0000005611277211 */ /* 0x080fe400018f16ff */
[-C--:B------:R-:W-:Y:S02]  /*28a0*/  LEA.HI.X.SX32 R33, R27, R86.reuse, 0x2, P0 ;  /* 0x000000561b217211 */ /* 0x080fe400000f16ff */
[----:B------:R-:W-:-:S02]  /*28b0*/  LEA.HI.X.SX32 R23, R37, R86, 0x2, P1 ;  /* 0x0000005625177211 */ /* 0x000fc400008f16ff */
[----:B------:R-:W-:Y:S02]  /*28c0*/  LEA R18, P3, R41, R84, 0x2 ;  /* 0x0000005429127211 */ /* 0x000fe400078610ff */
[----:B------:R-:W-:Y:S01]  /*28d0*/  LEA.HI.X.SX32 R43, R26, R86, 0x2, P6 ;  /* 0x000000561a2b7211 */ /* 0x000fe200030f16ff */
[----:B------:R-:W-:Y:S01]  /*28e0*/  STL.64 [R1+0x650], R22 ;  /* 0x0006501601007387 */ /* 0x000fe20000100a00 */
[----:B------:R-:W-:Y:S02]  /*28f0*/  LEA R56, P0, R52, R84, 0x2 ;  /* 0x0000005434387211 */ /* 0x000fe400078010ff */
[-C--:B------:R-:W-:Y:S02]  /*2900*/  LEA.HI.X.SX32 R37, R40, R86.reuse, 0x2, P2 ;  /* 0x0000005628257211 */ /* 0x080fe400010f16ff */
[----:B------:R-:W-:Y:S02]  /*2910*/  LEA.HI.X.SX32 R17, R71, R86, 0x2, P4 ;  /* 0x0000005647117211 */ /* 0x000fe400020f16ff */
[----:B------:R-:W-:-:S02]  /*2920*/  LEA R68, P5, R47, R84, 0x2 ;  /* 0x000000542f447211 */ /* 0x000fc400078a10ff */
[-C--:B------:R-:W-:Y:S02]  /*2930*/  LEA R26, P1, R53, R84.reuse, 0x2 ;  /* 0x00000054351a7211 */ /* 0x080fe400078210ff */
[-C--:B------:R-:W-:Y:S02]  /*2940*/  LEA R40, P4, R4, R84.reuse, 0x2 ;  /* 0x0000005404287211 */ /* 0x080fe400078810ff */
[-C--:B------:R-:W-:Y:S02]  /*2950*/  LEA R62, P6, R49, R84.reuse, 0x2 ;  /* 0x00000054313e7211 */ /* 0x080fe400078c10ff */
[----:B------:R-:W-:Y:S02]  /*2960*/  LEA R54, P2, R55, R84, 0x2 ;  /* 0x0000005437367211 */ /* 0x000fe400078410ff */
[-C--:B------:R-:W-:Y:S02]  /*2970*/  LEA.HI.X.SX32 R19, R41, R86.reuse, 0x2, P3 ;  /* 0x0000005629137211 */ /* 0x080fe400018f16ff */
[----:B------:R-:W-:-:S02]  /*2980*/  LEA.HI.X.SX32 R57, R52, R86, 0x2, P0 ;  /* 0x0000005634397211 */ /* 0x000fc400000f16ff */
[----:B------:R-:W-:Y:S02]  /*2990*/  LEA.HI.X.SX32 R69, R47, R86, 0x2, P5 ;  /* 0x000000562f457211 */ /* 0x000fe400028f16ff */
[----:B------:R-:W-:Y:S02]  /*29a0*/  LEA R70, P0, R80, R84, 0x2 ;  /* 0x0000005450467211 */ /* 0x000fe400078010ff */
[-C--:B------:R-:W-:Y:S02]  /*29b0*/  LEA.HI.X.SX32 R27, R53, R86.reuse, 0x2, P1 ;  /* 0x00000056351b7211 */ /* 0x080fe400008f16ff */
[----:B------:R-:W-:Y:S01]  /*29c0*/  LEA.HI.X.SX32 R41, R4, R86, 0x2, P4 ;  /* 0x0000005604297211 */ /* 0x000fe200020f16ff */
[-C--:B------:R-:W-:Y:S01]  /*29d0*/  IMAD R4, R88, R11.reuse, RZ ;  /* 0x0000000b58047224 */ /* 0x080fe200078e02ff */
[-C--:B------:R-:W-:Y:S01]  /*29e0*/  LEA R64, P3, R65, R84.reuse, 0x2 ;  /* 0x0000005441407211 */ /* 0x080fe200078610ff */
[----:B------:R-:W-:Y:S01]  /*29f0*/  IMAD R11, R90, R11, RZ ;  /* 0x0000000b5a0b7224 */ /* 0x000fe200078e02ff */
[----:B------:R-:W-:-:S02]  /*2a00*/  LEA R48, P5, R73, R84, 0x2 ;  /* 0x0000005449307211 */ /* 0x000fc400078a10ff */
[----:B------:R-:W-:Y:S02]  /*2a10*/  LEA.HI.X.SX32 R63, R49, R86, 0x2, P6 ;  /* 0x00000056313f7211 */ /* 0x000fe400030f16ff */
[----:B------:R-:W-:Y:S02]  /*2a20*/  LEA R52, P1, R81, R84, 0x2 ;  /* 0x0000005451347211 */ /* 0x000fe400078210ff */
[----:B------:R-:W-:Y:S02]  /*2a30*/  LEA.HI.X.SX32 R55, R55, R86, 0x2, P2 ;  /* 0x0000005637377211 */ /* 0x000fe400010f16ff */
[-C--:B------:R-:W-:Y:S02]  /*2a40*/  LEA R74, P6, R75, R84.reuse, 0x2 ;  /* 0x000000544b4a7211 */ /* 0x080fe400078c10ff */
[----:B------:R-:W-:Y:S02]  /*2a50*/  LEA R72, P2, R82, R84, 0x2 ;  /* 0x0000005452487211 */ /* 0x000fe400078410ff */
[----:B------:R-:W-:-:S02]  /*2a60*/  LEA.HI.X.SX32 R71, R80, R86, 0x2, P0 ;  /* 0x0000005650477211 */ /* 0x000fc400000f16ff */
[-C--:B------:R-:W-:Y:S02]  /*2a70*/  LEA.HI.X.SX32 R65, R65, R86.reuse, 0x2, P3 ;  /* 0x0000005641417211 */ /* 0x080fe400018f16ff */
[-C--:B------:R-:W-:Y:S02]  /*2a80*/  LEA.HI.X.SX32 R49, R73, R86.reuse, 0x2, P5 ;  /* 0x0000005649317211 */ /* 0x080fe400028f16ff */
[----:B------:R-:W-:Y:S02]  /*2a90*/  LEA.HI.X.SX32 R53, R81, R86, 0x2, P1 ;  /* 0x0000005651357211 */ /* 0x000fe400008f16ff */
[----:B------:R-:W-:Y:S01]  /*2aa0*/  ISETP.GE.U32.AND P0, PT, R85, 0x7fffffc0, PT ;  /* 0x7fffffc05500780c */ /* 0x000fe20003f06070 */
[----:B------:R-:W-:Y:S01]  /*2ab0*/  IMAD R85, R184, 0x3, RZ ;  /* 0x00000003b8557824 */ /* 0x000fe200078e02ff */
[----:B------:R-:W-:Y:S02]  /*2ac0*/  LEA R46, P3, R83, R84, 0x2 ;  /* 0x00000054532e7211 */ /* 0x000fe400078610ff */
[----:B------:R-:W-:-:S02]  /*2ad0*/  LEA.HI.X.SX32 R75, R75, R86, 0x2, P6 ;  /* 0x000000564b4b7211 */ /* 0x000fc400030f16ff */
[-C--:B------:R-:W-:Y:S02]  /*2ae0*/  LEA.HI.X.SX32 R73, R82, R86.reuse, 0x2, P2 ;  /* 0x0000005652497211 */ /* 0x080fe400010f16ff */
[C---:B------:R-:W-:Y:S02]  /*2af0*/  LEA R80, P1, R4.reuse, UR6, 0x2 ;  /* 0x0000000604507c11 */ /* 0x040fe4000f8210ff */
[----:B------:R-:W-:Y:S02]  /*2b00*/  ISETP.GE.U32.AND P4, PT, R87, 0x7fffffbf, PT ;  /* 0x7fffffbf5700780c */ /* 0x000fe40003f86070 */
[----:B------:R-:W-:Y:S02]  /*2b10*/  LEA R82, P6, R11, UR6, 0x2 ;  /* 0x000000060b527c11 */ /* 0x000fe4000f8c10ff */
[----:B------:R-:W-:Y:S02]  /*2b20*/  LEA.HI.X.SX32 R47, R83, R86, 0x2, P3 ;  /* 0x00000056532f7211 */ /* 0x000fe400018f16ff */
[----:B------:R-:W-:Y:S01]  /*2b30*/  LEA.HI.X.SX32 R81, R4, UR7, 0x2, P1 ;  /* 0x0000000704517c11 */ /* 0x000fe200088f16ff */
[C---:B------:R-:W-:Y:S01]  /*2b40*/  VIADD R4, R10.reuse, 0xffffffdd ;  /* 0xffffffdd0a047836 */ /* 0x040fe20000000000 */
[----:B------:R-:W-:Y:S01]  /*2b50*/  LEA.HI.X.SX32 R83, R11, UR7, 0x2, P6 ;  /* 0x000000070b537c11 */ /* 0x000fe2000b0f16ff */
[----:B------:R-:W-:Y:S01]  /*2b60*/  VIADD R11, R10, 0xffffffc3 ;  /* 0xffffffc30a0b7836 */ /* 0x000fe20000000000 */
[----:B------:R-:W-:Y:S01]  /*2b70*/  ISETP.GE.U32.AND P5, PT, R89, 0x7fffffbe, PT ;  /* 0x7fffffbe5900780c */ /* 0x000fe20003fa6070 */
[----:B------:R-:W-:Y:S01]  /*2b80*/  IMAD.WIDE R242, R184, 0x4, R80 ;  /* 0x00000004b8f27825 */ /* 0x000fe200078e0250 */
[----:B------:R-:W-:-:S02]  /*2b90*/  IADD3 R244, R2, UR8, RZ ;  /* 0x0000000802f47c10 */ /* 0x000fc4000fffe0ff */
[----:B------:R-:W-:Y:S01]  /*2ba0*/  ISETP.GE.U32.AND P6, PT, R4, 0x7fffff9e, PT ;  /* 0x7fffff9e0400780c */ /* 0x000fe20003fc6070 */
[----:B------:R-:W-:Y:S01]  /*2bb0*/  IMAD.WIDE R240, R184, 0x4, R82 ;  /* 0x00000004b8f07825 */ /* 0x000fe200078e0252 */
[----:B------:R-:W-:Y:S01]  /*2bc0*/  ISETP.GE.U32.AND P2, PT, R6, 0x7fffffbd, PT ;  /* 0x7fffffbd0600780c */ /* 0x000fe20003f46070 */
[----:B------:R-:W-:Y:S01]  /*2bd0*/  @!PT LDS RZ, [RZ] ;  /* 0x00000000fffff984 */ /* 0x000fe20000000800 */
[----:B------:R-:W-:Y:S01]  /*2be0*/  @!PT LDS RZ, [RZ] ;  /* 0x00000000fffff984 */ /* 0x000fe20000000800 */
[----:B------:R-:W-:Y:S01]  /*2bf0*/  @!PT LDS RZ, [RZ] ;  /* 0x00000000fffff984 */ /* 0x000fe20000000800 */
[----:B------:R-:W-:Y:S01]  /*2c00*/  LDGSTS.E [R244], desc[UR16][R80.64], !P0 ;  /* 0x0000000050f47fae */ /* 0x000fe2000c121850 */
[C---:B------:R-:W-:Y:S01]  /*2c10*/  IADD3 R7, R10.reuse, -0x21, RZ ;  /* 0xffffffdf0a077810 */ /* 0x040fe20007ffe0ff */
[----:B------:R-:W-:Y:S01]  /*2c20*/  VIADD R4, R10, 0xfffffffb ;  /* 0xfffffffb0a047836 */ /* 0x000fe20000000000 */
[----:B------:R-:W-:Y:S01]  /*2c30*/  IADD3 R15, R0, UR8, RZ ;  /* 0x00000008000f7c10 */ /* 0x000fe2000fffe0ff */
[----:B------:R-:W-:Y:S01]  /*2c40*/  LDGSTS.E [R244+0x4000], desc[UR16][R82.64], !P0 ;  /* 0x0400000052f47fae */ /* 0x000fe2000c121850 */
[----:B------:R-:W-:Y:S01]  /*2c50*/  IMAD.WIDE R238, R237, 0x4, R80 ;  /* 0x00000004edee7825 */ /* 0x000fe200078e0250 */
[----:B------:R-:W-:Y:S02]  /*2c60*/  ISETP.GE.U32.AND P3, PT, R7, 0x7fffffa0, PT ;  /* 0x7fffffa00700780c */ /* 0x000fe40003f66070 */
[----:B------:R-:W-:Y:S01]  /*2c70*/  LDGSTS.E [R244+0x4], desc[UR16][R242.64], !P4 ;  /* 0x00004000f2f47fae */ /* 0x000fe2000e121850 */
[----:B------:R-:W-:Y:S01]  /*2c80*/  IMAD.WIDE R236, R237, 0x4, R82 ;  /* 0x00000004edec7825 */ /* 0x000fe200078e0252 */
[----:B------:R-:W-:-:S02]  /*2c90*/  IADD3 R7, R10, -0x36, RZ ;  /* 0xffffffca0a077810 */ /* 0x000fc40007ffe0ff */
[----:B------:R-:W-:Y:S01]  /*2ca0*/  LDGSTS.E [R244+0x4004], desc[UR16][R240.64], !P4 ;  /* 0x04004000f0f47fae */ /* 0x000fe2000e121850 */
[----:B------:R-:W-:Y:S01]  /*2cb0*/  ISETP.GE.U32.AND P4, PT, R4, 0x7fffffbc, PT ;  /* 0x7fffffbc0400780c */ /* 0x000fe20003f86070 */
[C---:B------:R-:W-:Y:S01]  /*2cc0*/  VIADD R4, R10.reuse, 0xfffffffa ;  /* 0xfffffffa0a047836 */ /* 0x040fe20000000000 */
[C---:B------:R-:W-:Y:S01]  /*2cd0*/  IADD3 R8, R10.reuse, -0x38, RZ ;  /* 0xffffffc80a087810 */ /* 0x040fe20007ffe0ff */
[----:B------:R-:W-:Y:S01]  /*2ce0*/  VIADD R6, R10, 0xffffffde ;  /* 0xffffffde0a067836 */ /* 0x000fe20000000000 */
[----:B------:R-:W-:Y:S01]  /*2cf0*/  LDGSTS.E [R244+0x8], desc[UR16][R238.64], !P5 ;  /* 0x00008000eef47fae */ /* 0x000fe2000e921850 */
[----:B------:R-:W-:-:S03]  /*2d00*/  IMAD.WIDE R234, R85, 0x4, R80 ;  /* 0x0000000455ea7825 */ /* 0x000fc600078e0250 */
[----:B------:R1:W-:Y:S01]  /*2d10*/  LDGSTS.E [R244+0x4008], desc[UR16][R236.64], !P5 ;  /* 0x04008000ecf47fae */ /* 0x0003e2000e921850 */
[----:B------:R-:W-:Y:S01]  /*2d20*/  IMAD.WIDE R84, R85, 0x4, R82 ;  /* 0x0000000455547825 */ /* 0x000fe200078e0252 */
[----:B------:R-:W-:Y:S02]  /*2d30*/  ISETP.GE.U32.AND P5, PT, R4, 0x7fffffbb, PT ;  /* 0x7fffffbb0400780c */ /* 0x000fe40003fa6070 */
[----:B------:R-:W-:Y:S01]  /*2d40*/  IADD3 R4, R10, -0x7, RZ ;  /* 0xfffffff90a047810 */ /* 0x000fe20007ffe0ff */
[----:B------:R-:W-:Y:S01]  /*2d50*/  IMAD.SHL.U32 R89, R184, 0x20, RZ ;  /* 0x00000020b8597824 */ /* 0x000fe200078e00ff */
[----:B------:R-:W-:Y:S01]  /*2d60*/  ISETP.GE.U32.AND P1, PT, R6, 0x7fffff9f, PT ;  /* 0x7fffff9f0600780c */ /* 0x000fe20003f26070 */
[----:B------:R-:W-:Y:S01]  /*2d70*/  VIADD R6, R10, 0xffffffdc ;  /* 0xffffffdc0a067836 */ /* 0x000fe20000000000 */
[----:B------:R-:W-:Y:S01]  /*2d80*/  LDGSTS.E [R244+0xc], desc[UR16][R234.64], !P2 ;  /* 0x0000c000eaf47fae */ /* 0x000fe2000d121850 */
[----:B------:R-:W-:-:S03]  /*2d90*/  IMAD.WIDE R86, R89, 0x4, R80 ;  /* 0x0000000459567825 */ /* 0x000fc600078e0250 */
[----:B------:R-:W-:Y:S01]  /*2da0*/  LDGSTS.E [R244+0x400c], desc[UR16][R84.64], !P2 ;  /* 0x0400c00054f47fae */ /* 0x000fe2000d121850 */
[----:B------:R-:W-:Y:S01]  /*2db0*/  IMAD.WIDE R88, R89, 0x4, R82 ;  /* 0x0000000459587825 */ /* 0x000fe200078e0252 */
[----:B------:R-:W-:Y:S02]  /*2dc0*/  ISETP.GE.U32.AND P2, PT, R4, 0x7fffffba, PT ;  /* 0x7fffffba0400780c */ /* 0x000fe40003f46070 */
[----:B------:R-:W-:Y:S01]  /*2dd0*/  ISETP.GE.U32.AND P0, PT, R6, 0x7fffff9d, PT ;  /* 0x7fffff9d0600780c */ /* 0x000fe20003f06070 */
[C---:B------:R-:W-:Y:S01]  /*2de0*/  VIADD R4, R10.reuse, 0xfffffff8 ;  /* 0xfffffff80a047836 */ /* 0x040fe20000000000 */
[----:B------:R-:W-:Y:S01]  /*2df0*/  LDGSTS.E [R244+0x8000], desc[UR16][R86.64], !P3 ;  /* 0x0800000056f47fae */ /* 0x000fe2000d921850 */
[C---:B------:R-:W-:Y:S01]  /*2e00*/  IMAD.WIDE R90, R93.reuse, 0x4, R80 ;  /* 0x000000045d5a7825 */ /* 0x040fe200078e0250 */
[----:B------:R-:W-:Y:S02]  /*2e10*/  IADD3 R6, R10, -0x26, RZ ;  /* 0xffffffda0a067810 */ /* 0x000fe40007ffe0ff */
[----:B------:R-:W-:Y:S01]  /*2e20*/  LDGSTS.E [R244+0xc000], desc[UR16][R88.64], !P3 ;  /* 0x0c00000058f47fae */ /* 0x000fe2000d921850 */
[----:B------:R-:W-:Y:S01]  /*2e30*/  ISETP.GE.U32.AND P3, PT, R4, 0x7fffffb9, PT ;  /* 0x7fffffb90400780c */ /* 0x000fe20003f66070 */
[----:B------:R-:W-:-:S02]  /*2e40*/  IMAD.WIDE R92, R93, 0x4, R82 ;  /* 0x000000045d5c7825 */ /* 0x000fc400078e0252 */
[----:B------:R-:W-:Y:S02]  /*2e50*/  LDGSTS.E [R244+0x8004], desc[UR16][R90.64], !P1 ;  /* 0x080040005af47fae */ /* 0x000fe4000c921850 */
[----:B------:R-:W-:Y:S02]  /*2e60*/  VIADD R4, R10, 0xffffffdb ;  /* 0xffffffdb0a047836 */ /* 0x000fe40000000000 */
[C---:B------:R-:W-:Y:S01]  /*2e70*/  IMAD.WIDE R94, R97.reuse, 0x4, R80 ;  /* 0x00000004615e7825 */ /* 0x040fe200078e0250 */
[----:B------:R-:W-:Y:S02]  /*2e80*/  LDGSTS.E [R244+0xc004], desc[UR16][R92.64], !P1 ;  /* 0x0c0040005cf47fae */ /* 0x000fe4000c921850 */
[----:B------:R-:W-:Y:S01]  /*2e90*/  ISETP.GE.U32.AND P1, PT, R4, 0x7fffff9c, PT ;  /* 0x7fffff9c0400780c */ /* 0x000fe20003f26070 */
[----:B------:R-:W-:Y:S01]  /*2ea0*/  IMAD.WIDE R96, R97, 0x4, R82 ;  /* 0x0000000461607825 */ /* 0x000fe200078e0252 */
[----:B------:R-:W-:Y:S03]  /*2eb0*/  LDGSTS.E [R244+0x8008], desc[UR16][R94.64], !P6 ;  /* 0x080080005ef47fae */ /* 0x000fe6000f121850 */
[----:B------:R-:W-:Y:S01]  /*2ec0*/  IMAD.WIDE R98, R101, 0x4, R80 ;  /* 0x0000000465627825 */ /* 0x000fe200078e0250 */
[----:B------:R-:W-:Y:S01]  /*2ed0*/  LDGSTS.E [R244+0xc008], desc[UR16][R96.64], !P6 ;  /* 0x0c00800060f47fae */ /* 0x000fe2000f121850 */
[----:B------:R-:W-:-:S02]  /*2ee0*/  ISETP.GE.U32.AND P6, PT, R6, 0x7fffff9b, PT ;  /* 0x7fffff9b0600780c */ /* 0x000fc40003fc6070 */
[----:B------:R-:W-:Y:S01]  /*2ef0*/  IMAD.WIDE R100, R101, 0x4, R82 ;  /* 0x0000000465647825 */ /* 0x000fe200078e0252 */
[----:B------:R-:W-:Y:S03]  /*2f00*/  LDGSTS.E [R244+0x800c], desc[UR16][R98.64], !P0 ;  /* 0x0800c00062f47fae */ /* 0x000fe6000c121850 */
[----:B------:R-:W-:Y:S01]  /*2f10*/  VIADD R4, R10, 0xffffffd9 ;  /* 0xffffffd90a047836 */ /* 0x000fe20000000000 */
[----:B------:R-:W-:Y:S01]  /*2f20*/  LDGSTS.E [R244+0xc00c], desc[UR16][R100.64], !P0 ;  /* 0x0c00c00064f47fae */ /* 0x000fe2000c121850 */
[----:B------:R-:W-:-:S03]  /*2f30*/  IMAD.WIDE R102, R105, 0x4, R80 ;  /* 0x0000000469667825 */ /* 0x000fc600078e0250 */
[----:B------:R-:W-:Y:S01]  /*2f40*/  ISETP.GE.U32.AND P0, PT, R4, 0x7fffff9a, PT ;  /* 0x7fffff9a0400780c */ /* 0x000fe20003f06070 */
[----:B------:R-:W-:Y:S01]  /*2f50*/  IMAD.WIDE R104, R105, 0x4, R82 ;  /* 0x0000000469687825 */ /* 0x000fe200078e0252 */
[----:B------:R-:W-:Y:S03]  /*2f60*/  LDGSTS.E [R15], desc[UR16][R102.64], !P4 ;  /* 0x00000000660f7fae */ /* 0x000fe6000e121850 */
[----:B------:R-:W-:Y:S01]  /*2f70*/  VIADD R4, R10, 0xffffffd8 ;  /* 0xffffffd80a047836 */ /* 0x000fe20000000000 */
[----:B------:R-:W-:Y:S01]  /*2f80*/  LDGSTS.E [R15+0x4000], desc[UR16][R104.64], !P4 ;  /* 0x04000000680f7fae */ /* 0x000fe2000e121850 */
[----:B------:R-:W-:-:S03]  /*2f90*/  IMAD.WIDE R106, R109, 0x4, R80 ;  /* 0x000000046d6a7825 */ /* 0x000fc600078e0250 */
[----:B------:R-:W-:Y:S01]  /*2fa0*/  ISETP.GE.U32.AND P4, PT, R4, 0x7fffff99, PT ;  /* 0x7fffff990400780c */ /* 0x000fe20003f86070 */
[----:B------:R-:W-:Y:S01]  /*2fb0*/  IMAD.WIDE R108, R109, 0x4, R82 ;  /* 0x000000046d6c7825 */ /* 0x000fe200078e0252 */
[----:B------:R-:W-:Y:S03]  /*2fc0*/  LDGSTS.E [R15+0x4], desc[UR16][R106.64], !P5 ;  /* 0x000040006a0f7fae */ /* 0x000fe6000e921850 */
[----:B------:R-:W-:Y:S01]  /*2fd0*/  VIADD R4, R10, 0xfffffff7 ;  /* 0xfffffff70a047836 */ /* 0x000fe20000000000 */
[----:B------:R-:W-:Y:S01]  /*2fe0*/  LDGSTS.E [R15+0x4004], desc[UR16][R108.64], !P5 ;  /* 0x040040006c0f7fae */ /* 0x000fe2000e921850 */
[----:B------:R-:W-:-:S03]  /*2ff0*/  IMAD.WIDE R110, R113, 0x4, R80 ;  /* 0x00000004716e7825 */ /* 0x000fc600078e0250 */
[----:B------:R-:W-:Y:S01]  /*3000*/  ISETP.GE.U32.AND P5, PT, R4, 0x7fffffb8, PT ;  /* 0x7fffffb80400780c */ /* 0x000fe20003fa6070 */
[----:B------:R-:W-:Y:S01]  /*3010*/  IMAD.WIDE R112, R113, 0x4, R82 ;  /* 0x0000000471707825 */ /* 0x000fe200078e0252 */
[----:B------:R-:W-:Y:S01]  /*3020*/  IADD3 R4, R10, -0xa, RZ ;  /* 0xfffffff60a047810 */ /* 0x000fe20007ffe0ff */
[----:B------:R-:W-:Y:S02]  /*3030*/  LDGSTS.E [R15+0x8], desc[UR16][R110.64], !P2 ;  /* 0x000080006e0f7fae */ /* 0x000fe4000d121850 */
[C---:B------:R-:W-:Y:S02]  /*3040*/  IMAD.WIDE R114, R117.reuse, 0x4, R80 ;  /* 0x0000000475727825 */ /* 0x040fe400078e0250 */
[----:B------:R-:W-:Y:S01]  /*3050*/  LDGSTS.E [R15+0x4008], desc[UR16][R112.64], !P2 ;  /* 0x04008000700f7fae */ /* 0x000fe2000d121850 */
[----:B------:R-:W-:Y:S01]  /*3060*/  ISETP.GE.U32.AND P2, PT, R4, 0x7fffffb7, PT ;  /* 0x7fffffb70400780c */ /* 0x000fe20003f46070 */
[----:B------:R-:W-:Y:S02]  /*3070*/  IMAD.WIDE R116, R117, 0x4, R82 ;  /* 0x0000000475747825 */ /* 0x000fe400078e0252 */
[----:B------:R-:W-:Y:S02]  /*3080*/  LDGSTS.E [R15+0xc], desc[UR16][R114.64], !P3 ;  /* 0x0000c000720f7fae */ /* 0x000fe4000d921850 */
[----:B------:R-:W-:-:S02]  /*3090*/  VIADD R4, R10, 0xfffffff5 ;  /* 0xfffffff50a047836 */ /* 0x000fc40000000000 */
[C---:B------:R-:W-:Y:S01]  /*30a0*/  IMAD.WIDE R118, R121.reuse, 0x4, R80 ;  /* 0x0000000479767825 */ /* 0x040fe200078e0250 */
[----:B------:R-:W-:Y:S02]  /*30b0*/  LDGSTS.E [R15+0x400c], desc[UR16][R116.64], !P3 ;  /* 0x0400c000740f7fae */ /* 0x000fe4000d921850 */
        /* <DEDUP_REMOVED lines=8> */
[----:B------:R-:W-:Y:S01]  /*3140*/  STL.64 [R1+0x638], R238 ;  /* 0x000638ee01007387 */ /* 0x000fe20000100a00 */
[----:B------:R-:W-:Y:S02]  /*3150*/  IADD3 R4, R10, -0x29, RZ ;  /* 0xffffffd70a047810 */ /* 0x000fe40007ffe0ff */
[C---:B------:R-:W-:Y:S01]  /*3160*/  IMAD.WIDE R126, R129.reuse, 0x4, R80 ;  /* 0x00000004817e7825 */ /* 0x040fe200078e0250 */
[----:B------:R-:W-:Y:S03]  /*3170*/  STL.64 [R1+0x640], R236 ;  /* 0x000640ec01007387 */ /* 0x000fe60000100a00 */
[----:B------:R-:W-:Y:S01]  /*3180*/  IMAD.WIDE R128, R129, 0x4, R82 ;  /* 0x0000000481807825 */ /* 0x000fe200078e0252 */
[----:B------:R2:W-:Y:S03]  /*3190*/  STL [R1+0x4a8], R0 ;  /* 0x0004a80001007387 */ /* 0x0005e60000100800 */
[C---:B------:R-:W-:Y:S01]  /*31a0*/  IMAD.WIDE R130, R133.reuse, 0x4, R80 ;  /* 0x0000000485827825 */ /* 0x040fe200078e0250 */
[----:B------:R-:W-:Y:S03]  /*31b0*/  LDGSTS.E [R15+0x8004], desc[UR16][R122.64], !P6 ;  /* 0x080040007a0f7fae */ /* 0x000fe6000f121850 */
[----:B------:R-:W-:Y:S01]  /*31c0*/  IMAD.WIDE R132, R133, 0x4, R82 ;  /* 0x0000000485847825 */ /* 0x000fe200078e0252 */
[----:B------:R-:W-:Y:S01]  /*31d0*/  LDGSTS.E [R15+0xc004], desc[UR16][R124.64], !P6 ;  /* 0x0c0040007c0f7fae */ /* 0x000fe2000f121850 */
[----:B------:R-:W-:-:S02]  /*31e0*/  ISETP.GE.U32.AND P6, PT, R4, 0x7fffff98, PT ;  /* 0x7fffff980400780c */ /* 0x000fc40003fc6070 */
[----:B--2---:R-:W-:Y:S01]  /*31f0*/  LOP3.LUT R0, R2, 0x20, RZ, 0x3c, !PT ;  /* 0x0000002002007812 */ /* 0x004fe200078e3cff */
[----:B------:R-:W-:Y:S01]  /*3200*/  LDGSTS.E [R15+0x8008], desc[UR16][R126.64], !P0 ;  /* 0x080080007e0f7fae */ /* 0x000fe2000c121850 */
[----:B------:R-:W-:Y:S01]  /*3210*/  IADD3 R4, R10, -0x2b, RZ ;  /* 0xffffffd50a047810 */ /* 0x000fe20007ffe0ff */
[C---:B------:R-:W-:Y:S02]  /*3220*/  IMAD.WIDE R134, R137.reuse, 0x4, R80 ;  /* 0x0000000489867825 */ /* 0x040fe400078e0250 */
[----:B------:R-:W-:Y:S02]  /*3230*/  LDGSTS.E [R15+0xc008], desc[UR16][R128.64], !P0 ;  /* 0x0c008000800f7fae */ /* 0x000fe4000c121850 */
[----:B------:R-:W-:Y:S02]  /*3240*/  VIADD R14, R0, UR8 ;  /* 0x00000008000e7c36 */ /* 0x000fe40008000000 */
[----:B------:R-:W-:Y:S01]  /*3250*/  LDGSTS.E [R15+0x800c], desc[UR16][R130.64], !P4 ;  /* 0x0800c000820f7fae */ /* 0x000fe2000e121850 */
[----:B------:R-:W-:-:S03]  /*3260*/  IMAD.WIDE R136, R137, 0x4, R82 ;  /* 0x0000000489887825 */ /* 0x000fc600078e0252 */
[----:B------:R-:W-:Y:S01]  /*3270*/  LDGSTS.E [R15+0xc00c], desc[UR16][R132.64], !P4 ;  /* 0x0c00c000840f7fae */ /* 0x000fe2000e121850 */
[----:B------:R-:W-:Y:S01]  /*3280*/  ISETP.GE.U32.AND P4, PT, R4, 0x7fffff96, PT ;  /* 0x7fffff960400780c */ /* 0x000fe20003f86070 */
[----:B------:R-:W-:Y:S02]  /*3290*/  VIADD R4, R10, 0xffffffd4 ;  /* 0xffffffd40a047836 */ /* 0x000fe40000000000 */
[----:B------:R-:W-:Y:S01]  /*32a0*/  LDGSTS.E [R14], desc[UR16][R134.64], !P5 ;  /* 0x00000000860e7fae */ /* 0x000fe2000e921850 */
[----:B------:R-:W-:-:S03]  /*32b0*/  IMAD.WIDE R138, R141, 0x4, R80 ;  /* 0x000000048d8a7825 */ /* 0x000fc600078e0250 */
[----:B------:R-:W-:Y:S01]  /*32c0*/  LDGSTS.E [R14+0x4000], desc[UR16][R136.64], !P5 ;  /* 0x04000000880e7fae */ /* 0x000fe2000e921850 */
[----:B------:R-:W-:Y:S01]  /*32d0*/  IMAD.WIDE R140, R141, 0x4, R82 ;  /* 0x000000048d8c7825 */ /* 0x000fe200078e0252 */
[----:B------:R-:W-:Y:S02]  /*32e0*/  ISETP.GE.U32.AND P5, PT, R4, 0x7fffff95, PT ;  /* 0x7fffff950400780c */ /* 0x000fe40003fa6070 */
[----:B------:R-:W-:Y:S01]  /*32f0*/  IADD3 R4, R10, -0xd, RZ ;  /* 0xfffffff30a047810 */ /* 0x000fe20007ffe0ff */
[----:B------:R-:W-:Y:S01]  /*3300*/  LDGSTS.E [R14+0x4], desc[UR16][R138.64], !P2 ;  /* 0x000040008a0e7fae */ /* 0x000fe2000d121850 */
[----:B------:R-:W-:-:S03]  /*3310*/  IMAD.WIDE R142, R145, 0x4, R80 ;  /* 0x00000004918e7825 */ /* 0x000fc600078e0250 */
[----:B------:R-:W-:Y:S01]  /*3320*/  LDGSTS.E [R14+0x4004], desc[UR16][R140.64], !P2 ;  /* 0x040040008c0e7fae */ /* 0x000fe2000d121850 */
[----:B------:R-:W-:Y:S01]  /*3330*/  IMAD.WIDE R144, R145, 0x4, R82 ;  /* 0x0000000491907825 */ /* 0x000fe200078e0252 */
[----:B------:R-:W-:Y:S02]  /*3340*/  ISETP.GE.U32.AND P2, PT, R4, 0x7fffffb4, PT ;  /* 0x7fffffb40400780c */ /* 0x000fe40003f46070 */
[----:B------:R-:W-:Y:S01]  /*3350*/  LDGSTS.E [R14+0x8], desc[UR16][R142.64], !P3 ;  /* 0x000080008e0e7fae */ /* 0x000fe2000d921850 */
[C---:B------:R-:W-:Y:S02]  /*3360*/  VIADD R4, R10.reuse, 0xfffffff2 ;  /* 0xfffffff20a047836 */ /* 0x040fe40000000000 */
[----:B------:R-:W-:Y:S01]  /*3370*/  VIADD R6, R10, 0xffffffd6 ;  /* 0xffffffd60a067836 */ /* 0x000fe20000000000 */
[----:B------:R-:W-:Y:S01]  /*3380*/  LDGSTS.E [R14+0x4008], desc[UR16][R144.64], !P3 ;  /* 0x04008000900e7fae */ /* 0x000fe2000d921850 */
[----:B------:R-:W-:Y:S01]  /*3390*/  IMAD.WIDE R146, R149, 0x4, R80 ;  /* 0x0000000495927825 */ /* 0x000fe200078e0250 */
[----:B------:R-:W-:-:S02]  /*33a0*/  ISETP.GE.U32.AND P3, PT, R4, 0x7fffffb3, PT ;  /* 0x7fffffb30400780c */ /* 0x000fc40003f66070 */
        /* <DEDUP_REMOVED lines=14> */
[----:B------:R2:W-:Y:S02]  /*3490*/  STL [R1+0x4a4], R0 ;  /* 0x0004a40001007387 */ /* 0x0005e40000100800 */
[----:B------:R-:W-:-:S02]  /*34a0*/  VIADD R4, R10, 0xffffffd3 ;  /* 0xffffffd30a047836 */ /* 0x000fc40000000000 */
[C---:B------:R-:W-:Y:S01]  /*34b0*/  IMAD.WIDE R158, R161.reuse, 0x4, R80 ;  /* 0x00000004a19e7825 */ /* 0x040fe200078e0250 */
[----:B------:R-:W-:Y:S03]  /*34c0*/  LDGSTS.E [R14+0x8004], desc[UR16][R154.64], !P0 ;  /* 0x080040009a0e7fae */ /* 0x000fe6000c121850 */
[----:B------:R-:W-:Y:S01]  /*34d0*/  IMAD.WIDE R160, R161, 0x4, R82 ;  /* 0x00000004a1a07825 */ /* 0x000fe200078e0252 */
[----:B------:R-:W-:Y:S01]  /*34e0*/  LDGSTS.E [R14+0xc004], desc[UR16][R156.64], !P0 ;  /* 0x0c0040009c0e7fae */ /* 0x000fe2000c121850 */
[----:B--2---:R-:W-:Y:S02]  /*34f0*/  LOP3.LUT R0, R2, 0x30, RZ, 0x3c, !PT ;  /* 0x0000003002007812 */ /* 0x004fe400078e3cff */
[C---:B------:R-:W-:Y:S01]  /*3500*/  IMAD.WIDE R162, R165.reuse, 0x4, R80 ;  /* 0x00000004a5a27825 */ /* 0x040fe200078e0250 */
[----:B------:R-:W-:Y:S01]  /*3510*/  ISETP.GE.U32.AND P0, PT, R4, 0x7fffff94, PT ;  /* 0x7fffff940400780c */ /* 0x000fe20003f06070 */
[----:B------:R-:W-:Y:S01]  /*3520*/  LDGSTS.E [R14+0x8008], desc[UR16][R158.64], !P4 ;  /* 0x080080009e0e7fae */ /* 0x000fe2000e121850 */
[----:B------:R-:W-:Y:S01]  /*3530*/  IADD3 R4, R10, -0x2f, RZ ;  /* 0xffffffd10a047810 */ /* 0x000fe20007ffe0ff */
[----:B------:R-:W-:-:S02]  /*3540*/  IMAD.WIDE R164, R165, 0x4, R82 ;  /* 0x00000004a5a47825 */ /* 0x000fc400078e0252 */
[----:B------:R-:W-:Y:S02]  /*3550*/  LDGSTS.E [R14+0xc008], desc[UR16][R160.64], !P4 ;  /* 0x0c008000a00e7fae */ /* 0x000fe4000e121850 */
[----:B------:R-:W-:Y:S02]  /*3560*/  VIADD R13, R0, UR8 ;  /* 0x00000008000d7c36 */ /* 0x000fe40008000000 */
[----:B------:R-:W-:Y:S01]  /*3570*/  LDGSTS.E [R14+0x800c], desc[UR16][R162.64], !P5 ;  /* 0x0800c000a20e7fae */ /* 0x000fe2000e921850 */
[----:B------:R-:W-:-:S03]  /*3580*/  IMAD.WIDE R166, R169, 0x4, R80 ;  /* 0x00000004a9a67825 */ /* 0x000fc600078e0250 */
[----:B------:R-:W-:Y:S01]  /*3590*/  LDGSTS.E [R14+0xc00c], desc[UR16][R164.64], !P5 ;  /* 0x0c00c000a40e7fae */ /* 0x000fe2000e921850 */
[----:B------:R-:W-:Y:S01]  /*35a0*/  IMAD.WIDE R168, R169, 0x4, R82 ;  /* 0x00000004a9a87825 */ /* 0x000fe200078e0252 */
[----:B------:R-:W-:Y:S02]  /*35b0*/  ISETP.GE.U32.AND P5, PT, R4, 0x7fffff92, PT ;  /* 0x7fffff920400780c */ /* 0x000fe40003fa6070 */
[----:B------:R-:W-:Y:S01]  /*35c0*/  LDGSTS.E [R13], desc[UR16][R166.64], !P2 ;  /* 0x00000000a60d7fae */ /* 0x000fe2000d121850 */
[----:B------:R-:W-:Y:S02]  /*35d0*/  VIADD R4, R10, 0xffffffd0 ;  /* 0xffffffd00a047836 */ /* 0x000fe40000000000 */
[C---:B------:R-:W-:Y:S01]  /*35e0*/  IMAD.WIDE R170, R173.reuse, 0x4, R80 ;  /* 0x00000004adaa7825 */ /* 0x040fe200078e0250 */
[----:B------:R-:W-:Y:S02]  /*35f0*/  LDGSTS.E [R13+0x4000], desc[UR16][R168.64], !P2 ;  /* 0x04000000a80d7fae */ /* 0x000fe4000d121850 */
[----:B------:R-:W-:Y:S01]  /*3600*/  ISETP.GE.U32.AND P2, PT, R4, 0x7fffff91, PT ;  /* 0x7fffff910400780c */ /* 0x000fe20003f46070 */
[----:B------:R-:W-:Y:S01]  /*3610*/  IMAD.WIDE R172, R173, 0x4, R82 ;  /* 0x00000004adac7825 */ /* 0x000fe200078e0252 */
[C---:B------:R-:W-:Y:S01]  /*3620*/  IADD3 R4, R10.reuse, -0x11, RZ ;  /* 0xffffffef0a047810 */ /* 0x040fe20007ffe0ff */
[----:B------:R-:W-:Y:S02]  /*3630*/  LDGSTS.E [R13+0x4], desc[UR16][R170.64], !P3 ;  /* 0x00004000aa0d7fae */ /* 0x000fe4000d921850 */
[----:B------:R-:W-:-:S02]  /*3640*/  VIADD R6, R10, 0xffffffd2 ;  /* 0xffffffd20a067836 */ /* 0x000fc40000000000 */
[C---:B------:R-:W-:Y:S01]  /*3650*/  IMAD.WIDE R174, R177.reuse, 0x4, R80 ;  /* 0x00000004b1ae7825 */ /* 0x040fe200078e0250 */
[----:B------:R-:W-:Y:S01]  /*3660*/  LDGSTS.E [R13+0x4004], desc[UR16][R172.64], !P3 ;  /* 0x04004000ac0d7fae */ /* 0x000fe2000d921850 */
[----:B------:R-:W-:Y:S02]  /*3670*/  ISETP.GE.U32.AND P3, PT, R4, 0x7fffffb0, PT ;  /* 0x7fffffb00400780c */ /* 0x000fe40003f66070 */
[----:B------:R-:W-:Y:S01]  /*3680*/  IMAD.WIDE R176, R177, 0x4, R82 ;  /* 0x00000004b1b07825 */ /* 0x000fe200078e0252 */
[----:B------:R-:W-:Y:S01]  /*3690*/  ISETP.GE.U32.AND P4, PT, R6, 0x7fffff93, PT ;  /* 0x7fffff930600780c */ /* 0x000fe20003f86070 */
[----:B------:R-:W-:Y:S02]  /*36a0*/  LDGSTS.E [R13+0x8], desc[UR16][R174.64], !P1 ;  /* 0x00008000ae0d7fae */ /* 0x000fe4000c921850 */
[----:B------:R-:W-:Y:S02]  /*36b0*/  VIADD R4, R10, 0xffffffee ;  /* 0xffffffee0a047836 */ /* 0x000fe40000000000 */
[----:B------:R-:W-:Y:S01]  /*36c0*/  LDGSTS.E [R13+0x4008], desc[UR16][R176.64], !P1 ;  /* 0x04008000b00d7fae */ /* 0x000fe2000c921850 */
[----:B------:R-:W-:-:S02]  /*36d0*/  IMAD.WIDE R178, R181, 0x4, R80 ;  /* 0x00000004b5b27825 */ /* 0x000fc400078e0250 */
[----:B------:R-:W-:Y:S01]  /*36e0*/  ISETP.GE.U32.AND P1, PT, R4, 0x7fffffaf, PT ;  /* 0x7fffffaf0400780c */ /* 0x000fe20003f26070 */
[----:B------:R2:W-:Y:S01]  /*36f0*/  STL [R1+0x4a0], R0 ;  /* 0x0004a00001007387 */ /* 0x0005e20000100800 */
[----:B------:R-:W-:-:S03]  /*3700*/  IMAD.WIDE R180, R181, 0x4, R82 ;  /* 0x00000004b5b47825 */ /* 0x000fc600078e0252 */
[----:B------:R-:W-:Y:S01]  /*3710*/  LDGSTS.E [R13+0xc], desc[UR16][R178.64], !P6 ;  /* 0x0000c000b20d7fae */ /* 0x000fe2000f121850 */
[----:B------:R-:W-:Y:S02]  /*3720*/  VIADD R4, R10, 0xffffffed ;  /* 0xffffffed0a047836 */ /* 0x000fe40000000000 */
[C---:B------:R-:W-:Y:S01]  /*3730*/  IMAD.WIDE R182, R187.reuse, 0x4, R80 ;  /* 0x00000004bbb67825 */ /* 0x040fe200078e0250 */
[----:B------:R-:W-:Y:S02]  /*3740*/  LDGSTS.E [R13+0x400c], desc[UR16][R180.64], !P6 ;  /* 0x0400c000b40d7fae */ /* 0x000fe4000f121850 */
[----:B------:R-:W-:Y:S01]  /*3750*/  ISETP.GE.U32.AND P6, PT, R4, 0x7fffffae, PT ;  /* 0x7fffffae0400780c */ /* 0x000fe20003fc6070 */
[----:B------:R-:W-:Y:S01]  /*3760*/  IMAD.WIDE R186, R187, 0x4, R82 ;  /* 0x00000004bbba7825 */ /* 0x000fe200078e0252 */
[----:B------:R-:W-:Y:S01]  /*3770*/  IADD3 R4, R10, -0x14, RZ ;  /* 0xffffffec0a047810 */ /* 0x000fe20007ffe0ff */
[----:B------:R-:W-:Y:S01]  /*3780*/  LDGSTS.E [R13+0x8000], desc[UR16][R182.64], !P0 ;  /* 0x08000000b60d7fae */ /* 0x000fe2000c121850 */
[----:B--2---:R-:W-:Y:S01]  /*3790*/  LOP3.LUT R0, R2, 0x40, RZ, 0x3c, !PT ;  /* 0x0000004002007812 */ /* 0x004fe200078e3cff */
[----:B------:R-:W-:-:S02]  /*37a0*/  IMAD.WIDE R190, R193, 0x4, R80 ;  /* 0x00000004c1be7825 */ /* 0x000fc400078e0250 */
[----:B------:R-:W-:Y:S01]  /*37b0*/  LDGSTS.E [R13+0xc000], desc[UR16][R186.64], !P0 ;  /* 0x0c000000ba0d7fae */ /* 0x000fe2000c121850 */
[----:B------:R-:W-:Y:S01]  /*37c0*/  ISETP.GE.U32.AND P0, PT, R4, 0x7fffffad, PT ;  /* 0x7fffffad0400780c */ /* 0x000fe20003f06070 */
[----:B------:R-:W-:Y:S02]  /*37d0*/  IMAD.WIDE R192, R193, 0x4, R82 ;  /* 0x00000004c1c07825 */ /* 0x000fe400078e0252 */
[----:B------:R-:W-:Y:S02]  /*37e0*/  LDGSTS.E [R13+0x8004], desc[UR16][R190.64], !P4 ;  /* 0x08004000be0d7fae */ /* 0x000fe4000e121850 */
[C---:B------:R-:W-:Y:S02]  /*37f0*/  IMAD.WIDE R194, R197.reuse, 0x4, R80 ;  /* 0x00000004c5c27825 */ /* 0x040fe400078e0250 */
[----:B------:R-:W-:Y:S02]  /*3800*/  LDGSTS.E [R13+0xc004], desc[UR16][R192.64], !P4 ;  /* 0x0c004000c00d7fae */ /* 0x000fe4000e121850 */
[----:B------:R-:W-:-:S02]  /*3810*/  IMAD.WIDE R196, R197, 0x4, R82 ;  /* 0x00000004c5c47825 */ /* 0x000fc400078e0252 */
[----:B------:R-:W-:Y:S02]  /*3820*/  LDGSTS.E [R13+0x8008], desc[UR16][R194.64], !P5 ;  /* 0x08008000c20d7fae */ /* 0x000fe4000e921850 */
[C---:B------:R-:W-:Y:S02]  /*3830*/  VIADD R6, R10.reuse, 0xffffffce ;  /* 0xffffffce0a067836 */ /* 0x040fe40000000000 */
[----:B------:R-:W-:Y:S01]  /*3840*/  VIADD R4, R10, 0xffffffcf ;  /* 0xffffffcf0a047836 */ /* 0x000fe20000000000 */
[----:B------:R-:W-:Y:S01]  /*3850*/  LDGSTS.E [R13+0xc008], desc[UR16][R196.64], !P5 ;  /* 0x0c008000c40d7fae */ /* 0x000fe2000e921850 */
[C---:B------:R-:W-:Y:S01]  /*3860*/  IMAD.WIDE R198, R201.reuse, 0x4, R80 ;  /* 0x00000004c9c67825 */ /* 0x040fe200078e0250 */
[----:B------:R-:W-:Y:S02]  /*3870*/  ISETP.GE.U32.AND P5, PT, R6, 0x7fffff8f, PT ;  /* 0x7fffff8f0600780c */ /* 0x000fe40003fa6070 */
[----:B------:R-:W-:Y:S01]  /*3880*/  ISETP.GE.U32.AND P4, PT, R4, 0x7fffff90, PT ;  /* 0x7fffff900400780c */ /* 0x000fe20003f86070 */
[----:B------:R-:W-:Y:S01]  /*3890*/  IMAD.WIDE R200, R201, 0x4, R82 ;  /* 0x00000004c9c87825 */ /* 0x000fe200078e0252 */
[----:B------:R-:W-:Y:S03]  /*38a0*/  LDGSTS.E [R13+0x800c], desc[UR16][R198.64], !P2 ;  /* 0x0800c000c60d7fae */ /* 0x000fe6000d121850 */
[----:B------:R-:W-:Y:S01]  /*38b0*/  VIADD R6, R10, 0xffffffcd ;  /* 0xffffffcd0a067836 */ /* 0x000fe20000000000 */
[----:B------:R-:W-:Y:S01]  /*38c0*/  LDGSTS.E [R13+0xc00c], desc[UR16][R200.64], !P2 ;  /* 0x0c00c000c80d7fae */ /* 0x000fe2000d121850 */
[----:B------:R-:W-:-:S02]  /*38d0*/  VIADD R4, R0, UR8 ;  /* 0x0000000800047c36 */ /* 0x000fc40008000000 */
[C---:B------:R-:W-:Y:S01]  /*38e0*/  IMAD.WIDE R202, R205.reuse, 0x4, R80 ;  /* 0x00000004cdca7825 */ /* 0x040fe200078e0250 */
[----:B------:R-:W-:Y:S01]  /*38f0*/  ISETP.GE.U32.AND P2, PT, R6, 0x7fffff8e, PT ;  /* 0x7fffff8e0600780c */ /* 0x000fe20003f46070 */
[----:B------:R2:W-:Y:S01]  /*3900*/  STL [R1+0x49c], R0 ;  /* 0x00049c0001007387 */ /* 0x0005e20000100800 */
[----:B------:R-:W-:Y:S01]  /*3910*/  IADD3 R6, R10, -0x34, RZ ;  /* 0xffffffcc0a067810 */ /* 0x000fe20007ffe0ff */
[----:B------:R-:W-:Y:S02]  /*3920*/  IMAD.WIDE R204, R205, 0x4, R82 ;  /* 0x00000004cdcc7825 */ /* 0x000fe400078e0252 */
[----:B------:R-:W-:Y:S02]  /*3930*/  LDGSTS.E [R4], desc[UR16][R202.64], !P3 ;  /* 0x00000000ca047fae */ /* 0x000fe4000d921850 */
[C---:B------:R-:W-:Y:S02]  /*3940*/  IMAD.WIDE R206, R209.reuse, 0x4, R80 ;  /* 0x00000004d1ce7825 */ /* 0x040fe400078e0250 */
[----:B------:R-:W-:Y:S01]  /*3950*/  LDGSTS.E [R4+0x4000], desc[UR16][R204.64], !P3 ;  /* 0x04000000cc047fae */ /* 0x000fe2000d921850 */
[----:B------:R-:W-:Y:S01]  /*3960*/  ISETP.GE.U32.AND P3, PT, R6, 0x7fffff8d, PT ;  /* 0x7fffff8d0600780c */ /* 0x000fe20003f66070 */
[----:B------:R-:W-:Y:S01]  /*3970*/  IMAD.WIDE R208, R209, 0x4, R82 ;  /* 0x00000004d1d07825 */ /* 0x000fe200078e0252 */
[----:B--2---:R-:W-:Y:S01]  /*3980*/  LOP3.LUT R0, R2, 0x50, RZ, 0x3c, !PT ;  /* 0x0000005002007812 */ /* 0x004fe200078e3cff */
        /* <DEDUP_REMOVED lines=25> */
[C---:B------:R-:W-:Y:S01]  /*3b20*/  IMAD.WIDE R226, R229.reuse, 0x4, R80 ;  /* 0x00000004e5e27825 */ /* 0x040fe200078e0250 */
[----:B------:R-:W-:Y:S03]  /*3b30*/  LDGSTS.E [R4+0xc004], desc[UR16][R224.64], !P5 ;  /* 0x0c004000e0047fae */ /* 0x000fe6000e921850 */
[----:B------:R-:W-:Y:S01]  /*3b40*/  IMAD.WIDE R228, R229, 0x4, R82 ;  /* 0x00000004e5e47825 */ /* 0x000fe200078e0252 */
[----:B------:R-:W-:Y:S03]  /*3b50*/  LDGSTS.E [R4+0x8008], desc[UR16][R226.64], !P2 ;  /* 0x08008000e2047fae */ /* 0x000fe6000d121850 */
        /* <DEDUP_REMOVED lines=9> */
[----:B------:R-:W-:Y:S02]  /*3bf0*/  VIADD R6, R0, UR8 ;  /* 0x0000000800067c36 */ /* 0x000fe40008000000 */
[----:B------:R-:W-:Y:S01]  /*3c00*/  IMAD.WIDE R246, R249, 0x4, R80 ;  /* 0x00000004f9f67825 */ /* 0x000fe200078e0250 */
[----:B------:R-:W-:Y:S01]  /*3c10*/  ISETP.GE.U32.AND P3, PT, R7, 0x7fffff8a, PT ;  /* 0x7fffff8a0700780c */ /* 0x000fe20003f66070 */
[----:B------:R2:W-:Y:S02]  /*3c20*/  STL [R1+0x498], R0 ;  /* 0x0004980001007387 */ /* 0x0005e40000100800 */
[----:B------:R-:W-:-:S02]  /*3c30*/  IMAD.WIDE R248, R249, 0x4, R82 ;  /* 0x00000004f9f87825 */ /* 0x000fc400078e0252 */
[----:B------:R-:W-:Y:S02]  /*3c40*/  LDGSTS.E [R6], desc[UR16][R246.64], !P1 ;  /* 0x00000000f6067fae */ /* 0x000fe4000c921850 */
[----:B------:R-:W-:Y:S02]  /*3c50*/  IMAD R7, R184, 0x15, RZ ;  /* 0x00000015b8077824 */ /* 0x000fe400078e02ff */
[----:B------:R-:W-:Y:S01]  /*3c60*/  LDGSTS.E [R6+0x4000], desc[UR16][R248.64], !P1 ;  /* 0x04000000f8067fae */ /* 0x000fe2000c921850 */
[----:B------:R-:W-:Y:S01]  /*3c70*/  ISETP.GE.U32.AND P1, PT, R8, 0x7fffff89, PT ;  /* 0x7fffff890800780c */ /* 0x000fe20003f26070 */
[----:B------:R-:W-:Y:S01]  /*3c80*/  IMAD R8, R184, 0x16, RZ ;  /* 0x00000016b8087824 */ /* 0x000fe200078e02ff */
[----:B--2---:R-:W-:Y:S01]  /*3c90*/  LOP3.LUT R0, R2, 0x60, RZ, 0x3c, !PT ;  /* 0x0000006002007812 */ /* 0x004fe200078e3cff */
[----:B------:R-:W-:-:S04]  /*3ca0*/  IMAD.WIDE R250, R7, 0x4, R80 ;  /* 0x0000000407fa7825 */ /* 0x000fc800078e0250 */
[----:B------:R-:W-:Y:S01]  /*3cb0*/  IMAD.WIDE R188, R7, 0x4, R82 ;  /* 0x0000000407bc7825 */ /* 0x000fe200078e0252 */
[----:B------:R-:W-:Y:S03]  /*3cc0*/  LDGSTS.E [R6+0x4], desc[UR16][R250.64], !P6 ;  /* 0x00004000fa067fae */ /* 0x000fe6000f121850 */
[----:B------:R-:W-:Y:S01]  /*3cd0*/  VIADD R7, R10, 0xffffffe7 ;  /* 0xffffffe70a077836 */ /* 0x000fe20000000000 */
[----:B------:R2:W-:Y:S01]  /*3ce0*/  LDGSTS.E [R6+0x4004], desc[UR16][R188.64], !P6 ;  /* 0x04004000bc067fae */ /* 0x0005e2000f121850 */
[----:B------:R-:W-:-:S03]  /*3cf0*/  IMAD.WIDE R22, R8, 0x4, R80 ;  /* 0x0000000408167825 */ /* 0x000fc600078e0250 */
[----:B------:R-:W-:Y:S01]  /*3d00*/  ISETP.GE.U32.AND P6, PT, R7, 0x7fffffa8, PT ;  /* 0x7fffffa80700780c */ /* 0x000fe20003fc6070 */
[----:B------:R-:W-:Y:S01]  /*3d10*/  IMAD.WIDE R20, R8, 0x4, R82 ;  /* 0x0000000408147825 */ /* 0x000fe200078e0252 */
[----:B------:R3:W-:Y:S03]  /*3d20*/  LDGSTS.E [R6+0x8], desc[UR16][R22.64], !P0 ;  /* 0x0000800016067fae */ /* 0x0007e6000c121850 */
[----:B------:R-:W-:Y:S01]  /*3d30*/  VIADD R8, R10, 0xffffffe6 ;  /* 0xffffffe60a087836 */ /* 0x000fe20000000000 */
[----:B------:R4:W-:Y:S01]  /*3d40*/  LDGSTS.E [R6+0x4008], desc[UR16][R20.64], !P0 ;  /* 0x0400800014067fae */ /* 0x0009e2000c121850 */
[----:B------:R-:W-:-:S03]  /*3d50*/  IMAD R7, R184, 0x17, RZ ;  /* 0x00000017b8077824 */ /* 0x000fc600078e02ff */
[----:B------:R-:W-:Y:S01]  /*3d60*/  ISETP.GE.U32.AND P0, PT, R8, 0x7fffffa7, PT ;  /* 0x7fffffa70800780c */ /* 0x000fe20003f06070 */
[----:B------:R-:W-:Y:S01]  /*3d70*/  IMAD R8, R184, 0x34, RZ ;  /* 0x00000034b8087824 */ /* 0x000fe200078e02ff */
[----:B------:R2:W-:Y:S01]  /*3d80*/  STL.64 [R1], R188 ;  /* 0x000000bc01007387 */ /* 0x0005e20000100a00 */
[----:B-1----:R-:W-:-:S03]  /*3d90*/  IMAD.WIDE R236, R7, 0x4, R80 ;  /* 0x0000000407ec7825 */ /* 0x002fc600078e0250 */
[----:B------:R3:W-:Y:S04]  /*3da0*/  STL.64 [R1+0x8], R22 ;  /* 0x0000081601007387 */ /* 0x0007e80000100a00 */
[----:B------:R4:W-:Y:S01]  /*3db0*/  STL.64 [R1+0x10], R20 ;  /* 0x0000101401007387 */ /* 0x0009e20000100a00 */
[----:B--2---:R-:W-:Y:S01]  /*3dc0*/  IMAD.WIDE R188, R7, 0x4, R82 ;  /* 0x0000000407bc7825 */ /* 0x004fe200078e0252 */
[----:B------:R-:W-:Y:S02]  /*3dd0*/  IADD3 R7, R10, -0x1b, RZ ;  /* 0xffffffe50a077810 */ /* 0x000fe40007ffe0ff */
[----:B------:R1:W-:Y:S01]  /*3de0*/  LDGSTS.E [R6+0xc], desc[UR16][R236.64], !P4 ;  /* 0x0000c000ec067fae */ /* 0x0003e2000e121850 */
[----:B---3--:R-:W-:-:S03]  /*3df0*/  IMAD.WIDE R22, R8, 0x4, R80 ;  /* 0x0000000408167825 */ /* 0x008fc600078e0250 */
[----:B------:R2:W-:Y:S01]  /*3e00*/  LDGSTS.E [R6+0x400c], desc[UR16][R188.64], !P4 ;  /* 0x0400c000bc067fae */ /* 0x0005e2000e121850 */
[----:B------:R-:W-:Y:S01]  /*3e10*/  ISETP.GE.U32.AND P4, PT, R7, 0x7fffffa6, PT ;  /* 0x7fffffa60700780c */ /* 0x000fe20003f86070 */
[----:B----4-:R-:W-:Y:S02]  /*3e20*/  IMAD.WIDE R20, R8, 0x4, R82 ;  /* 0x0000000408147825 */ /* 0x010fe400078e0252 */
[----:B------:R3:W-:Y:S02]  /*3e30*/  LDGSTS.E [R6+0x8000], desc[UR16][R22.64], !P5 ;  /* 0x0800000016067fae */ /* 0x0007e4000e921850 */
[----:B------:R-:W-:Y:S02]  /*3e40*/  VIADD R8, R10, 0xffffffe4 ;  /* 0xffffffe40a087836 */ /* 0x000fe40000000000 */
[----:B------:R-:W-:Y:S01]  /*3e50*/  IMAD R7, R184, 0x35, RZ ;  /* 0x00000035b8077824 */ /* 0x000fe200078e02ff */
[----:B------:R4:W-:Y:S02]  /*3e60*/  LDGSTS.E [R6+0xc000], desc[UR16][R20.64], !P5 ;  /* 0x0c00000014067fae */ /* 0x0009e4000e921850 */
[----:B------:R-:W-:Y:S01]  /*3e70*/  ISETP.GE.U32.AND P5, PT, R8, 0x7fffffa5, PT ;  /* 0x7fffffa50800780c */ /* 0x000fe20003fa6070 */
[----:B------:R-:W-:Y:S01]  /*3e80*/  IMAD R8, R184, 0x36, RZ ;  /* 0x00000036b8087824 */ /* 0x000fe200078e02ff */
[----:B------:R1:W-:Y:S04]  /*3e90*/  STL.64 [R1+0x18], R236 ;  /* 0x000018ec01007387 */ /* 0x0003e80000100a00 */
[----:B------:R2:W-:Y:S04]  /*3ea0*/  STL.64 [R1+0x20], R188 ;  /* 0x000020bc01007387 */ /* 0x0005e80000100a00 */
[----:B------:R3:W-:Y:S01]  /*3eb0*/  STL.64 [R1+0x28], R22 ;  /* 0x0000281601007387 */ /* 0x0007e20000100a00 */
[----:B-1----:R-:W-:-:S03]  /*3ec0*/  IMAD.WIDE R236, R7, 0x4, R80 ;  /* 0x0000000407ec7825 */ /* 0x002fc600078e0250 */
[----:B------:R4:W-:Y:S01]  /*3ed0*/  STL.64 [R1+0x30], R20 ;  /* 0x0000301401007387 */ /* 0x0009e20000100a00 */
[----:B--2---:R-:W-:Y:S01]  /*3ee0*/  IMAD.WIDE R188, R7, 0x4, R82 ;  /* 0x0000000407bc7825 */ /* 0x004fe200078e0252 */
[----:B------:R-:W-:Y:S02]  /*3ef0*/  IADD3 R7, R10, -0x3a, RZ ;  /* 0xffffffc60a077810 */ /* 0x000fe40007ffe0ff */
[----:B------:R1:W-:Y:S01]  /*3f00*/  LDGSTS.E [R6+0x8004], desc[UR16][R236.64], !P2 ;  /* 0x08004000ec067fae */ /* 0x0003e2000d121850 */
[----:B---3--:R-:W-:-:S03]  /*3f10*/  IMAD.WIDE R22, R8, 0x4, R80 ;  /* 0x0000000408167825 */ /* 0x008fc600078e0250 */
[----:B------:R2:W-:Y:S01]  /*3f20*/  LDGSTS.E [R6+0xc004], desc[UR16][R188.64], !P2 ;  /* 0x0c004000bc067fae */ /* 0x0005e2000d121850 */
[----:B------:R-:W-:Y:S01]  /*3f30*/  ISETP.GE.U32.AND P2, PT, R9, 0x7fffff88, PT ;  /* 0x7fffff880900780c */ /* 0x000fe20003f46070 */
[----:B------:R-:W-:Y:S02]  /*3f40*/  VIADD R9, R10, 0xffffffc5 ;  /* 0xffffffc50a097836 */ /* 0x000fe40000000000 */
[----:B----4-:R-:W-:Y:S01]  /*3f50*/  IMAD.WIDE R20, R8, 0x4, R82 ;  /* 0x0000000408147825 */ /* 0x010fe200078e0252 */
[----:B------:R3:W-:Y:S03]  /*3f60*/  LDGSTS.E [R6+0x8008], desc[UR16][R22.64], !P3 ;  /* 0x0800800016067fae */ /* 0x0007e6000d921850 */
[C---:B------:R-:W-:Y:S01]  /*3f70*/  IMAD R8, R184.reuse, 0x18, RZ ;  /* 0x00000018b8087824 */ /* 0x040fe200078e02ff */
[----:B------:R4:W-:Y:S01]  /*3f80*/  LDGSTS.E [R6+0xc008], desc[UR16][R20.64], !P3 ;  /* 0x0c00800014067fae */ /* 0x0009e2000d921850 */
[----:B------:R-:W-:Y:S01]  /*3f90*/  ISETP.GE.U32.AND P3, PT, R7, 0x7fffff87, PT ;  /* 0x7fffff870700780c */ /* 0x000fe20003f66070 */
[----:B------:R-:W-:-:S02]  /*3fa0*/  IMAD R7, R184, 0x37, RZ ;  /* 0x00000037b8077824 */ /* 0x000fc400078e02ff */
[----:B------:R1:W-:Y:S04]  /*3fb0*/  STL.64 [R1+0x38], R236 ;  /* 0x000038ec01007387 */ /* 0x0003e80000100a00 */
[----:B------:R2:W-:Y:S04]  /*3fc0*/  STL.64 [R1+0x40], R188 ;  /* 0x000040bc01007387 */ /* 0x0005e80000100a00 */
[----:B------:R3:W-:Y:S01]  /*3fd0*/  STL.64 [R1+0x48], R22 ;  /* 0x0000481601007387 */ /* 0x0007e20000100a00 */
[----:B-1----:R-:W-:-:S03]  /*3fe0*/  IMAD.WIDE R236, R7, 0x4, R80 ;  /* 0x0000000407ec7825 */ /* 0x002fc600078e0250 */
[----:B------:R4:W-:Y:S01]  /*3ff0*/  STL.64 [R1+0x50], R20 ;  /* 0x0000501401007387 */ /* 0x0009e20000100a00 */
[----:B--2---:R-:W-:-:S03]  /*4000*/  IMAD.WIDE R188, R7, 0x4, R82 ;  /* 0x0000000407bc7825 */ /* 0x004fc600078e0252 */
[----:B------:R1:W-:Y:S01]  /*4010*/  STL [R1+0x494], R0 ;  /* 0x0004940001007387 */ /* 0x0003e20000100800 */
[----:B---3--:R-:W-:-:S03]  /*4020*/  IMAD.WIDE R22, R8, 0x4, R80 ;  /* 0x0000000408167825 */ /* 0x008fc600078e0250 */
[----:B------:R2:W-:Y:S01]  /*4030*/  LDGSTS.E [R6+0x800c], desc[UR16][R236.64], !P1 ;  /* 0x0800c000ec067fae */ /* 0x0005e2000c921850 */
[----:B------:R-:W-:-:S03]  /*4040*/  VIADD R7, R0, UR8 ;  /* 0x0000000800077c36 */ /* 0x000fc60008000000 */
[----:B------:R2:W-:Y:S01]  /*4050*/  STL.64 [R1+0x58], R236 ;  /* 0x000058ec01007387 */ /* 0x0005e20000100a00 */
[----:B----4-:R-:W-:Y:S01]  /*4060*/  IMAD.WIDE R20, R8, 0x4, R82 ;  /* 0x0000000408147825 */ /* 0x010fe200078e0252 */
[----:B-1----:R-:W-:Y:S02]  /*4070*/  IADD3 R0, R10, 0x3f, RZ ;  /* 0x0000003f0a007810 */ /* 0x002fe40007ffe0ff */
[----:B------:R1:W-:Y:S01]  /*4080*/  LDGSTS.E [R6+0xc00c], desc[UR16][R188.64], !P1 ;  /* 0x0c00c000bc067fae */ /* 0x0003e2000c921850 */
[----:B------:R-:W-:Y:S01]  /*4090*/  IMAD R8, R184, 0x19, RZ ;  /* 0x00000019b8087824 */ /* 0x000fe200078e02ff */
[----:B------:R-:W-:Y:S02]  /*40a0*/  ISETP.GE.U32.AND P1, PT, R9, 0x7fffff86, PT ;  /* 0x7fffff860900780c */ /* 0x000fe40003f26070 */
[----:B------:R1:W-:Y:S01]  /*40b0*/  STL.64 [R1+0x60], R188 ;  /* 0x000060bc01007387 */ /* 0x0003e20000100a00 */
[----:B------:R-:W-:Y:S01]  /*40c0*/  IADD3 R9, R10, -0x3c, RZ ;  /* 0xffffffc40a097810 */ /* 0x000fe20007ffe0ff */
[----:B--2---:R-:W-:-:S02]  /*40d0*/  IMAD.WIDE R236, R8, 0x4, R80 ;  /* 0x0000000408ec7825 */ /* 0x004fc400078e0250 */
[----:B------:R2:W-:Y:S04]  /*40e0*/  LDGSTS.E [R7], desc[UR16][R22.64], !P6 ;  /* 0x0000000016077fae */ /* 0x0005e8000f121850 */
[----:B------:R3:W-:Y:S01]  /*40f0*/  LDGSTS.E [R7+0x4000], desc[UR16][R20.64], !P6 ;  /* 0x0400000014077fae */ /* 0x0007e2000f121850 */
[----:B------:R-:W-:Y:S01]  /*4100*/  ISETP.GE.U32.AND P6, PT, R9, 0x7fffff85, PT ;  /* 0x7fffff850900780c */ /* 0x000fe20003fc6070 */
[----:B------:R-:W-:Y:S02]  /*4110*/  IMAD R9, R184, 0x1a, RZ ;  /* 0x0000001ab8097824 */ /* 0x000fe400078e02ff */
[----:B-1----:R-:W-:Y:S01]  /*4120*/  IMAD.WIDE R188, R8, 0x4, R82 ;  /* 0x0000000408bc7825 */ /* 0x002fe200078e0252 */
[----:B------:R1:W-:Y:S03]  /*4130*/  LDGSTS.E [R7+0x4], desc[UR16][R236.64], !P0 ;  /* 0x00004000ec077fae */ /* 0x0003e6000c121850 */
[----:B------:R-:W-:Y:S01]  /*4140*/  VIADD R8, R10, 0xffffffe3 ;  /* 0xffffffe30a087836 */ /* 0x000fe20000000000 */
[----:B------:R4:W-:Y:S04]  /*4150*/  LDGSTS.E [R7+0x4004], desc[UR16][R188.64], !P0 ;  /* 0x04004000bc077fae */ /* 0x0009e8000c121850 */
[----:B------:R-:W-:Y:S01]  /*4160*/  ISETP.GE.U32.AND P0, PT, R8, 0x7fffffa4, PT ;  /* 0x7fffffa40800780c */ /* 0x000fe20003f06070 */
[----:B------:R-:W-:Y:S01]  /*4170*/  IMAD R8, R184, 0x1b, RZ ;  /* 0x0000001bb8087824 */ /* 0x000fe200078e02ff */
[----:B------:R2:W-:Y:S04]  /*4180*/  STL.64 [R1+0x68], R22 ;  /* 0x0000681601007387 */ /* 0x0005e80000100a00 */
[----:B------:R3:W-:Y:S04]  /*4190*/  STL.64 [R1+0x70], R20 ;  /* 0x0000701401007387 */ /* 0x0007e80000100a00 */
[----:B------:R1:W-:Y:S01]  /*41a0*/  STL.64 [R1+0x80], R236 ;  /* 0x000080ec01007387 */ /* 0x0003e20000100a00 */
[----:B--2---:R-:W-:-:S03]  /*41b0*/  IMAD.WIDE R22, R9, 0x4, R80 ;  /* 0x0000000409167825 */ /* 0x004fc600078e0250 */
[----:B------:R4:W-:Y:S01]  /*41c0*/  STL.64 [R1+0x90], R188 ;  /* 0x000090bc01007387 */ /* 0x0009e20000100a00 */
[----:B---3--:R-:W-:-:S03]  /*41d0*/  IMAD.WIDE R20, R9, 0x4, R82 ;  /* 0x0000000409147825 */ /* 0x008fc600078e0252 */
[----:B------:R2:W-:Y:S01]  /*41e0*/  LDGSTS.E [R7+0x8], desc[UR16][R22.64], !P4 ;  /* 0x0000800016077fae */ /* 0x0005e2000e121850 */
[----:B------:R-:W-:-:S03]  /*41f0*/  VIADD R9, R10, 0xffffffe2 ;  /* 0xffffffe20a097836 */ /* 0x000fc60000000000 */
[----:B------:R3:W-:Y:S01]  /*4200*/  LDGSTS.E [R7+0x4008], desc[UR16][R20.64], !P4 ;  /* 0x0400800014077fae */ /* 0x0007e2000e121850 */
[----:B-1----:R-:W-:Y:S01]  /*4210*/  IMAD.WIDE R236, R8, 0x4, R80 ;  /* 0x0000000408ec7825 */ /* 0x002fe200078e0250 */
[----:B------:R-:W-:-:S03]  /*4220*/  ISETP.GE.U32.AND P4, PT, R9, 0x7fffffa3, PT ;  /* 0x7fffffa30900780c */ /* 0x000fc60003f86070 */
[----:B----4-:R-:W-:Y:S01]  /*4230*/  IMAD.WIDE R188, R8, 0x4, R82 ;  /* 0x0000000408bc7825 */ /* 0x010fe200078e0252 */
[----:B------:R-:W-:Y:S01]  /*4240*/  IADD3 R8, R10, -0x1f, RZ ;  /* 0xffffffe10a087810 */ /* 0x000fe20007ffe0ff */
[----:B------:R1:W-:Y:S02]  /*4250*/  LDGSTS.E [R7+0xc], desc[UR16][R236.64], !P5 ;  /* 0x0000c000ec077fae */ /* 0x0003e4000e921850 */
[----:B------:R-:W-:Y:S02]  /*4260*/  IMAD R9, R184, 0x38, RZ ;  /* 0x00000038b8097824 */ /* 0x000fe400078e02ff */
[----:B------:R4:W-:Y:S01]  /*4270*/  LDGSTS.E [R7+0x400c], desc[UR16][R188.64], !P5 ;  /* 0x0400c000bc077fae */ /* 0x0009e2000e921850 */
[----:B------:R-:W-:Y:S01]  /*4280*/  ISETP.GE.U32.AND P5, PT, R8, 0x7fffffa2, PT ;  /* 0x7fffffa20800780c */ /* 0x000fe20003fa6070 */
[----:B------:R-:W-:Y:S02]  /*4290*/  IMAD R8, R184, 0x39, RZ ;  /* 0x00000039b8087824 */ /* 0x000fe400078e02ff */
[----:B------:R2:W-:Y:S04]  /*42a0*/  STL.64 [R1+0xa0], R22 ;  /* 0x0000a01601007387 */ /* 0x0005e80000100a00 */
[----:B------:R3:W-:Y:S04]  /*42b0*/  STL.64 [R1+0xb0], R20 ;  /* 0x0000b01401007387 */ /* 0x0007e80000100a00 */
[----:B------:R1:W-:Y:S01]  /*42c0*/  STL.64 [R1+0xc0], R236 ;  /* 0x0000c0ec01007387 */ /* 0x0003e20000100a00 */
[----:B--2---:R-:W-:-:S03]  /*42d0*/  IMAD.WIDE R22, R9, 0x4, R80 ;  /* 0x0000000409167825 */ /* 0x004fc600078e0250 */
[----:B------:R4:W-:Y:S01]  /*42e0*/  STL.64 [R1+0xd0], R188 ;  /* 0x0000d0bc01007387 */ /* 0x0009e20000100a00 */
[----:B---3--:R-:W-:-:S03]  /*42f0*/  IMAD.WIDE R20, R9, 0x4, R82 ;  /* 0x0000000409147825 */ /* 0x008fc600078e0252 */
[----:B------:R2:W-:Y:S01]  /*4300*/  STL.64 [R1+0xe0], R22 ;  /* 0x0000e01601007387 */ /* 0x0005e20000100a00 */
[----:B-1----:R-:W-:-:S03]  /*4310*/  IMAD.WIDE R236, R8, 0x4, R80 ;  /* 0x0000000408ec7825 */ /* 0x002fc600078e0250 */
[----:B------:R2:W-:Y:S01]  /*4320*/  LDGSTS.E [R7+0x8000], desc[UR16][R22.64], !P2 ;  /* 0x0800000016077fae */ /* 0x0005e2000d121850 */
[----:B------:R-:W-:-:S03]  /*4330*/  VIADD R9, R10, 0xffffffe0 ;  /* 0xffffffe00a097836 */ /* 0x000fc60000000000 */
[----:B------:R1:W-:Y:S01]  /*4340*/  STL.64 [R1+0xf0], R20 ;  /* 0x0000f01401007387 */ /* 0x0003e20000100a00 */
[----:B----4-:R-:W-:Y:S01]  /*4350*/  IMAD.WIDE R188, R8, 0x4, R82 ;  /* 0x0000000408bc7825 */ /* 0x010fe200078e0252 */
[----:B------:R-:W-:Y:S02]  /*4360*/  IADD3 R8, R10, -0x3e, RZ ;  /* 0xffffffc20a087810 */ /* 0x000fe40007ffe0ff */
[----:B------:R1:W-:Y:S01]  /*4370*/  LDGSTS.E [R7+0xc000], desc[UR16][R20.64], !P2 ;  /* 0x0c00000014077fae */ /* 0x0003e2000d121850 */
[----:B------:R-:W-:Y:S01]  /*4380*/  ISETP.GE.U32.AND P2, PT, R9, 0x7fffffa1, PT ;  /* 0x7fffffa10900780c */ /* 0x000fe20003f46070 */
[----:B------:R-:W-:Y:S02]  /*4390*/  IMAD R9, R184, 0x3a, RZ ;  /* 0x0000003ab8097824 */ /* 0x000fe400078e02ff */
[----:B------:R3:W-:Y:S02]  /*43a0*/  STL.64 [R1+0x100], R236 ;  /* 0x000100ec01007387 */ /* 0x0007e40000100a00 */
[----:B--2---:R-:W-:-:S02]  /*43b0*/  IMAD.WIDE R22, R9, 0x4, R80 ;  /* 0x0000000409167825 */ /* 0x004fc400078e0250 */
[----:B------:R3:W-:Y:S04]  /*43c0*/  LDGSTS.E [R7+0x8004], desc[UR16][R236.64], !P3 ;  /* 0x08004000ec077fae */ /* 0x0007e8000d921850 */
[----:B------:R2:W-:Y:S01]  /*43d0*/  STL.64 [R1+0x110], R188 ;  /* 0x000110bc01007387 */ /* 0x0005e20000100a00 */
[----:B-1----:R-:W-:-:S03]  /*43e0*/  IMAD.WIDE R20, R9, 0x4, R82 ;  /* 0x0000000409147825 */ /* 0x002fc600078e0252 */
[----:B------:R2:W-:Y:S01]  /*43f0*/  LDGSTS.E [R7+0xc004], desc[UR16][R188.64], !P3 ;  /* 0x0c004000bc077fae */ /* 0x0005e2000d921850 */
[----:B------:R-:W-:Y:S01]  /*4400*/  ISETP.GE.U32.AND P3, PT, R11, 0x7fffff84, PT ;  /* 0x7fffff840b00780c */ /* 0x000fe20003f66070 */
[----:B------:R-:W-:Y:S02]  /*4410*/  IMAD R11, R184, 0x1c, RZ ;  /* 0x0000001cb80b7824 */ /* 0x000fe400078e02ff */
[----:B------:R1:W-:Y:S01]  /*4420*/  LDGSTS.E [R7+0x8008], desc[UR16][R22.64], !P1 ;  /* 0x0800800016077fae */ /* 0x0003e2000c921850 */
[----:B------:R-:W-:Y:S02]  /*4430*/  VIADD R9, R10, 0xffffffc0 ;  /* 0xffffffc00a097836 */ /* 0x000fe40000000000 */
[--C-:B---3--:R-:W-:Y:S01]  /*4440*/  IMAD.WIDE R236, R11, 0x4, R80.reuse ;  /* 0x000000040bec7825 */ /* 0x108fe200078e0250 */
[----:B------:R3:W-:Y:S01]  /*4450*/  LDGSTS.E [R7+0xc008], desc[UR16][R20.64], !P1 ;  /* 0x0c00800014077fae */ /* 0x0007e2000c921850 */
[----:B------:R-:W-:Y:S02]  /*4460*/  ISETP.GE.U32.AND P1, PT, R8, 0x7fffff83, PT ;  /* 0x7fffff830800780c */ /* 0x000fe40003f26070 */
[----:B------:R-:W-:Y:S01]  /*4470*/  IMAD R8, R184, 0x3b, RZ ;  /* 0x0000003bb8087824 */ /* 0x000fe200078e02ff */
[----:B--2---:R-:W2:Y:S03]  /*4480*/  S2R R189, SR_TID.X ;  /* 0x0000000000bd7919 */ /* 0x004ea60000002100 */
[----:B------:R-:W-:Y:S01]  /*4490*/  IMAD.WIDE R238, R8, 0x4, R80 ;  /* 0x0000000408ee7825 */ /* 0x000fe200078e0250 */
[----:B------:R1:W-:Y:S04]  /*44a0*/  STL.64 [R1+0x120], R22 ;  /* 0x0001201601007387 */ /* 0x0003e80000100a00 */
[----:B------:R3:W-:Y:S04]  /*44b0*/  STL.64 [R1+0x130], R20 ;  /* 0x0001301401007387 */ /* 0x0007e80000100a00 */
[----:B------:R4:W-:Y:S01]  /*44c0*/  STL.64 [R1+0x4b8], R2 ;  /* 0x0004b80201007387 */ /* 0x0009e20000100a00 */
[----:B-1----:R-:W-:-:S03]  /*44d0*/  LOP3.LUT R22, R2, 0x70, RZ, 0x3c, !PT ;  /* 0x0000007002167812 */ /* 0x002fc600078e3cff */
[----:B------:R-:W-:Y:S01]  /*44e0*/  LDGSTS.E [R7+0x800c], desc[UR16][R238.64], !P6 ;  /* 0x0800c000ee077fae */ /* 0x000fe2000f121850 */
[----:B---3--:R-:W-:-:S03]  /*44f0*/  IMAD.WIDE R20, R8, 0x4, R82 ;  /* 0x0000000408147825 */ /* 0x008fc600078e0252 */
[----:B------:R1:W-:Y:S01]  /*4500*/  STL [R1+0x488], R22 ;  /* 0x0004881601007387 */ /* 0x0003e20000100800 */
[----:B------:R-:W-:-:S03]  /*4510*/  VIADD R8, R22, UR8 ;  /* 0x0000000816087c36 */ /* 0x000fc60008000000 */
[----:B------:R-:W-:Y:S01]  /*4520*/  STL [R1+0x478], R0 ;  /* 0x0004780001007387 */ /* 0x000fe20000100800 */
[----:B----4-:R-:W-:-:S03]  /*4530*/  IMAD.WIDE R2, R12, 0x4, R82 ;  /* 0x000000040c027825 */ /* 0x010fc600078e0252 */
[----:B------:R-:W-:Y:S01]  /*4540*/  STL.64 [R1+0x140], R238 ;  /* 0x000140ee01007387 */ /* 0x000fe20000100a00 */
[----:B-1----:R-:W-:Y:S01]  /*4550*/  IMAD.WIDE R22, R11, 0x4, R82 ;  /* 0x000000040b167825 */ /* 0x002fe200078e0252 */
[----:B--2---:R-:W-:Y:S02]  /*4560*/  LOP3.LUT R189, R189, 0x3f, RZ, 0xc0, !PT ;  /* 0x0000003fbdbd7812 */ /* 0x004fe400078ec0ff */
[----:B------:R1:W-:Y:S02]  /*4570*/  LDGSTS.E [R7+0xc00c], desc[UR16][R20.64], !P6 ;  /* 0x0c00c00014077fae */ /* 0x0003e4000f121850 */
[----:B------:R-:W-:Y:S02]  /*4580*/  ISETP.GE.AND P6, PT, R189, R9, PT ;  /* 0x00000009bd00720c */ /* 0x000fe40003fc6270 */
[----:B------:R1:W-:Y:S02]  /*4590*/  STL.64 [R1+0x150], R20 ;  /* 0x0001501401007387 */ /* 0x0003e40000100a00 */
[----:B------:R-:W-:-:S02]  /*45a0*/  SEL R11, RZ, 0x4, P6 ;  /* 0x00000004ff0b7807 */ /* 0x000fc40003000000 */
[----:B------:R-:W-:Y:S01]  /*45b0*/  LDGSTS.E [R8], desc[UR16][R236.64], !P0 ;  /* 0x00000000ec087fae */ /* 0x000fe2000c121850 */
[----:B------:R-:W-:-:S03]  /*45c0*/  ISETP.GE.AND P6, PT, R189, R10, PT ;  /* 0x0000000abd00720c */ /* 0x000fc60003fc6270 */
[----:B------:R2:W-:Y:S01]  /*45d0*/  LDGSTS.E [R8+0x4000], desc[UR16][R22.64], !P0 ;  /* 0x0400000016087fae */ /* 0x0005e2000c121850 */
[----:B------:R-:W-:Y:S01]  /*45e0*/  ISETP.GT.AND P0, PT, R0, 0x3f, PT ;  /* 0x0000003f0000780c */ /* 0x000fe20003f04270 */
[----:B-1----:R-:W-:-:S03]  /*45f0*/  IMAD.WIDE R20, R12, 0x4, R80 ;  /* 0x000000040c147825 */ /* 0x002fc600078e0250 */
[----:B------:R-:W-:Y:S01]  /*4600*/  SEL R10, RZ, 0x4, !P0 ;  /* 0x00000004ff0a7807 */ /* 0x000fe20004000000 */
[----:B------:R-:W-:Y:S01]  /*4610*/  STL.64 [R1+0x160], R236 ;  /* 0x000160ec01007387 */ /* 0x000fe20000100a00 */
[----:B------:R-:W-:Y:S01]  /*4620*/  ISETP.GE.U32.AND P0, PT, R9, 0x7fffff81, PT ;  /* 0x7fffff810900780c */ /* 0x000fe20003f06070 */
[----:B------:R-:W-:Y:S01]  /*4630*/  IMAD R9, R184, 0x1e, RZ ;  /* 0x0000001eb8097824 */ /* 0x000fe200078e02ff */
[----:B------:R-:W-:Y:S01]  /*4640*/  SEL R10, R10, RZ, !P6 ;  /* 0x000000ff0a0a7207 */ /* 0x000fe20007000000 */
[----:B------:R1:W-:Y:S01]  /*4650*/  LDGSTS.E [R8+0x4], desc[UR16][R20.64], !P4 ;  /* 0x0000400014087fae */ /* 0x0003e2000e121850 */
[----:B------:R-:W-:Y:S01]  /*4660*/  IMAD R12, R184, 0x1f, RZ ;  /* 0x0000001fb80c7824 */ /* 0x000fe200078e02ff */
[----:B------:R-:W-:Y:S02]  /*4670*/  ISETP.GT.AND P6, PT, R0, 0x7f, PT ;  /* 0x0000007f0000780c */ /* 0x000fe40003fc4270 */
[----:B------:R3:W-:Y:S01]  /*4680*/  LDGSTS.E [R8+0x4004], desc[UR16][R2.64], !P4 ;  /* 0x0400400002087fae */ /* 0x0007e2000e121850 */
[----:B------:R-:W-:-:S02]  /*4690*/  ISETP.GE.U32.AND P4, PT, R245, 0x7fffff82, PT ;  /* 0x7fffff82f500780c */ /* 0x000fc40003f86070 */
[----:B------:R-:W4:Y:S01]  /*46a0*/  LDC R245, c[0x0][0x230] ;  /* 0x00008c00fff57b82 */ /* 0x000f220000000800 */
[----:B------:R2:W-:Y:S04]  /*46b0*/  STL.64 [R1+0x170], R22 ;  /* 0x0001701601007387 */ /* 0x0005e80000100a00 */
[----:B------:R1:W-:Y:S04]  /*46c0*/  STL.64 [R1+0x180], R20 ;  /* 0x0001801401007387 */ /* 0x0003e80000100a00 */
[----:B------:R3:W-:Y:S01]  /*46d0*/  STL.64 [R1+0x198], R2 ;  /* 0x0001980201007387 */ /* 0x0007e20000100a00 */
[----:B--2---:R-:W-:-:S04]  /*46e0*/  IMAD.WIDE R22, R9, 0x4, R80 ;  /* 0x0000000409167825 */ /* 0x004fc800078e0250 */
[----:B-1----:R-:W-:Y:S01]  /*46f0*/  IMAD.WIDE R20, R9, 0x4, R82 ;  /* 0x0000000409147825 */ /* 0x002fe200078e0252 */
[----:B------:R1:W-:Y:S01]  /*4700*/  STL.64 [R1+0x190], R22 ;  /* 0x0001901601007387 */ /* 0x0003e20000100a00 */
[----:B------:R-:W-:Y:S01]  /*4710*/  SEL R9, R11, RZ, P6 ;  /* 0x000000ff0b097207 */ /* 0x000fe20003000000 */
[----:B---3--:R-:W2:Y:S02]  /*4720*/  LDC R3, c[0x0][0x230] ;  /* 0x00008c00ff037b82 */ /* 0x008ea40000000800 */
[----:B------:R1:W-:Y:S01]  /*4730*/  LDGSTS.E [R8+0x8], desc[UR16][R22.64], !P5 ;  /* 0x0000800016087fae */ /* 0x0003e2000e921850 */
[----:B------:R-:W-:Y:S01]  /*4740*/  ISETP.NE.U32.AND P6, PT, R9, RZ, PT ;  /* 0x000000ff0900720c */ /* 0x000fe20003fc5070 */
[----:B------:R-:W-:Y:S02]  /*4750*/  IMAD R9, R184, 0x3c, RZ ;  /* 0x0000003cb8097824 */ /* 0x000fe400078e02ff */
[----:B------:R3:W-:Y:S02]  /*4760*/  STL.64 [R1+0x1a8], R20 ;  /* 0x0001a81401007387 */ /* 0x0007e40000100a00 */
[----:B------:R-:W2:Y:S02]  /*4770*/  LDC R11, c[0x0][0x230] ;  /* 0x00008c00ff0b7b82 */ /* 0x000ea40000000800 */
[----:B------:R3:W-:Y:S01]  /*4780*/  LDGSTS.E [R8+0x4008], desc[UR16][R20.64], !P5 ;  /* 0x0400800014087fae */ /* 0x0007e2000e921850 */
[----:B------:R-:W-:Y:S01]  /*4790*/  ISETP.NE.U32.AND P5, PT, R10, RZ, PT ;  /* 0x000000ff0a00720c */ /* 0x000fe20003fa5070 */
[----:B------:R-:W-:-:S02]  /*47a0*/  VIADD R10, R252, 0xffffffbf ;  /* 0xffffffbffc0a7836 */ /* 0x000fc40000000000 */
[C---:B-1----:R-:W-:Y:S02]  /*47b0*/  IMAD.WIDE R22, R12.reuse, 0x4, R80 ;  /* 0x000000040c167825 */ /* 0x042fe400078e0250 */
[----:B------:R-:W1:Y:S03]  /*47c0*/  LDC R2, c[0x0][0x230] ;  /* 0x00008c00ff027b82 */ /* 0x000e660000000800 */
[----:B------:R4:W-:Y:S01]  /*47d0*/  STL.64 [R1+0x1b8], R22 ;  /* 0x0001b81601007387 */ /* 0x0009e20000100a00 */
[----:B---3--:R-:W-:-:S03]  /*47e0*/  IMAD.WIDE R20, R12, 0x4, R82 ;  /* 0x000000040c147825 */ /* 0x008fc600078e0252 */
[----:B------:R3:W-:Y:S01]  /*47f0*/  LDGSTS.E [R8+0xc], desc[UR16][R22.64], !P2 ;  /* 0x0000c00016087fae */ /* 0x0007e2000d121850 */
[----:B------:R-:W1:Y:S03]  /*4800*/  LDC R12, c[0x0][0x230] ;  /* 0x00008c00ff0c7b82 */ /* 0x000e660000000800 */
[----:B------:R3:W-:Y:S04]  /*4810*/  STL.64 [R1+0x1c8], R20 ;  /* 0x0001c81401007387 */ /* 0x0007e80000100a00 */
[----:B------:R-:W2:Y:S01]  /*4820*/  LDL R239, [R1+0x34c] ;  /* 0x00034c0001ef7983 */ /* 0x000ea20000100800 */
[C---:B------:R-:W-:Y:S01]  /*4830*/  IMAD.WIDE R236, R9.reuse, 0x4, R80 ;  /* 0x0000000409ec7825 */ /* 0x040fe200078e0250 */
[----:B------:R-:W1:Y:S02]  /*4840*/  LDC R252, c[0x0][0x230] ;  /* 0x00008c00fffc7b82 */ /* 0x000e640000000800 */
[----:B------:R3:W-:Y:S01]  /*4850*/  LDGSTS.E [R8+0x400c], desc[UR16][R20.64], !P2 ;  /* 0x0400c00014087fae */ /* 0x0007e2000d121850 */
[----:B------:R-:W-:Y:S01]  /*4860*/  ISETP.GE.U32.AND P2, PT, R10, 0x7fffff80, PT ;  /* 0x7fffff800a00780c */ /* 0x000fe20003f46070 */
[----:B------:R-:W-:Y:S01]  /*4870*/  IMAD.WIDE R188, R9, 0x4, R82 ;  /* 0x0000000409bc7825 */ /* 0x000fe200078e0252 */
[----:B----4-:R-:W-:Y:S01]  /*4880*/  IADD3 R9, R245, -0x42, RZ ;  /* 0xffffffbef5097810 */ /* 0x010fe20007ffe0ff */
[----:B------:R-:W-:Y:S02]  /*4890*/  LDGSTS.E [R8+0x8000], desc[UR16][R236.64], !P3 ;  /* 0x08000000ec087fae */ /* 0x000fe4000d921850 */
[----:B------:R-:W-:-:S02]  /*48a0*/  IMAD R10, R184, 0x3d, RZ ;  /* 0x0000003db80a7824 */ /* 0x000fc400078e02ff */
[----:B------:R-:W-:Y:S01]  /*48b0*/  LDGSTS.E [R8+0xc000], desc[UR16][R188.64], !P3 ;  /* 0x0c000000bc087fae */ /* 0x000fe2000d921850 */
[----:B------:R-:W-:Y:S01]  /*48c0*/  ISETP.GE.U32.AND P3, PT, R9, 0x7fffff7f, PT ;  /* 0x7fffff7f0900780c */ /* 0x000fe20003f66070 */
[C---:B---3--:R-:W-:Y:S02]  /*48d0*/  IMAD.WIDE R22, R10.reuse, 0x4, R80 ;  /* 0x000000040a167825 */ /* 0x048fe400078e0250 */
[----:B------:R-:W-:Y:S02]  /*48e0*/  STL.64 [R1+0x1d8], R236 ;  /* 0x0001d8ec01007387 */ /* 0x000fe40000100a00 */
[----:B------:R-:W-:Y:S02]  /*48f0*/  IMAD.WIDE R20, R10, 0x4, R82 ;  /* 0x000000040a147825 */ /* 0x000fe400078e0252 */
[----:B------:R-:W-:Y:S02]  /*4900*/  STL.64 [R1+0x1e8], R188 ;  /* 0x0001e8bc01007387 */ /* 0x000fe40000100a00 */
[----:B------:R-:W-:-:S02]  /*4910*/  IMAD R9, R184, 0x3e, RZ ;  /* 0x0000003eb8097824 */ /* 0x000fc400078e02ff */
[----:B------:R3:W-:Y:S04]  /*4920*/  STL.64 [R1+0x1f8], R22 ;  /* 0x0001f81601007387 */ /* 0x0007e80000100a00 */
[----:B------:R3:W-:Y:S04]  /*4930*/  LDGSTS.E [R8+0x8004], desc[UR16][R22.64], !P1 ;  /* 0x0800400016087fae */ /* 0x0007e8000c921850 */
[----:B------:R4:W-:Y:S04]  /*4940*/  STL.64 [R1+0x208], R20 ;  /* 0x0002081401007387 */ /* 0x0009e80000100a00 */
[----:B------:R4:W-:Y:S01]  /*4950*/  LDGSTS.E [R8+0xc004], desc[UR16][R20.64], !P1 ;  /* 0x0c00400014087fae */ /* 0x0009e2000c921850 */
[----:B---3--:R-:W-:-:S04]  /*4960*/  IMAD.WIDE R22, R9, 0x4, R80 ;  /* 0x0000000409167825 */ /* 0x008fc800078e0250 */
[----:B----4-:R-:W-:Y:S01]  /*4970*/  IMAD.WIDE R20, R9, 0x4, R82 ;  /* 0x0000000409147825 */ /* 0x010fe200078e0252 */
[----:B------:R3:W-:Y:S04]  /*4980*/  STL.64 [R1+0x218], R22 ;  /* 0x0002181601007387 */ /* 0x0007e80000100a00 */
[----:B------:R4:W-:Y:S04]  /*4990*/  STL.64 [R1+0x228], R20 ;  /* 0x0002281401007387 */ /* 0x0009e80000100a00 */
[----:B------:R-:W-:Y:S04]  /*49a0*/  LDGSTS.E [R8+0x8008], desc[UR16][R22.64], !P4 ;  /* 0x0800800016087fae */ /* 0x000fe8000e121850 */
[----:B------:R-:W-:Y:S04]  /*49b0*/  LDGSTS.E [R8+0xc008], desc[UR16][R20.64], !P4 ;  /* 0x0c00800014087fae */ /* 0x000fe8000e121850 */
[----:B---3--:R-:W3:Y:S04]  /*49c0*/  LDL.LU.64 R22, [R1+0x650] ;  /* 0x0006500001167983 */ /* 0x008ee80000300a00 */
[----:B----4-:R-:W4:Y:S01]  /*49d0*/  LDL.LU.64 R20, [R1+0x648] ;  /* 0x0006480001147983 */ /* 0x010f220000300a00 */
[----:B--2---:R-:W-:-:S05]  /*49e0*/  VIADD R10, R3, 0xffffffbd ;  /* 0xffffffbd030a7836 */ /* 0x004fca0000000000 */
[----:B------:R-:W-:Y:S01]  /*49f0*/  ISETP.GE.U32.AND P1, PT, R10, 0x7fffff7e, PT ;  /* 0x7fffff7e0a00780c */ /* 0x000fe20003f26070 */
[----:B------:R-:W-:Y:S01]  /*4a00*/  IMAD R10, R184, 0x3f, RZ ;  /* 0x0000003fb80a7824 */ /* 0x000fe200078e02ff */
[----:B-1----:R-:W-:-:S03]  /*4a10*/  IADD3 R9, R12, -0x61, RZ ;  /* 0xffffff9f0c097810 */ /* 0x002fc60007ffe0ff */
[----:B------:R-:W-:-:S04]  /*4a20*/  IMAD.WIDE R236, R10, 0x4, R80 ;  /* 0x000000040aec7825 */ /* 0x000fc800078e0250 */
[----:B------:R-:W-:Y:S01]  /*4a30*/  IMAD.WIDE R188, R10, 0x4, R82 ;  /* 0x000000040abc7825 */ /* 0x000fe200078e0252 */
[----:B------:R1:W-:Y:S04]  /*4a40*/  LDGSTS.E [R8+0x800c], desc[UR16][R236.64], !P0 ;  /* 0x0800c000ec087fae */ /* 0x0003e8000c121850 */
[----:B------:R2:W-:Y:S01]  /*4a50*/  LDGSTS.E [R8+0xc00c], desc[UR16][R188.64], !P0 ;  /* 0x0c00c000bc087fae */ /* 0x0005e2000c121850 */
[----:B------:R-:W-:-:S03]  /*4a60*/  ISETP.GE.U32.AND P0, PT, R9, 0x7fffff60, PT ;  /* 0x7fffff600900780c */ /* 0x000fc60003f06070 */
[----:B------:R-:W0:Y:S04]  /*4a70*/  LDGDEPBAR ;  /* 0x00000000000079af */ /* 0x000e280000000000 */
[----:B------:R1:W-:Y:S04]  /*4a80*/  STL.64 [R1+0x238], R236 ;  /* 0x000238ec01007387 */ /* 0x0003e80000100a00 */
[----:B------:R2:W-:Y:S01]  /*4a90*/  STL.64 [R1+0x248], R188 ;  /* 0x000248bc01007387 */ /* 0x0005e20000100a00 */
[----:B------:R-:W-:Y:S02]  /*4aa0*/  VIADD R11, R11, 0xffffffbc ;  /* 0xffffffbc0b0b7836 */ /* 0x000fe40000000000 */
[----:B------:R-:W-:-:S03]  /*4ab0*/  VIADD R245, R2, 0xffffff9e ;  /* 0xffffff9e02f57836 */ /* 0x000fc60000000000 */
[----:B------:R-:W-:Y:S01]  /*4ac0*/  ISETP.GE.U32.AND P4, PT, R11, 0x7fffff7d, PT ;  /* 0x7fffff7d0b00780c */ /* 0x000fe20003f86070 */
[----:B-1----:R-:W1:Y:S01]  /*4ad0*/  LDC R236, c[0x0][0x230] ;  /* 0x00008c00ffec7b82 */ /* 0x002e620000000800 */
[----:B------:R-:W-:-:S05]  /*4ae0*/  SHF.L.U32 R184, R184, 0x6, RZ ;  /* 0x00000006b8b87819 */ /* 0x000fca00000006ff */
[C---:B------:R-:W-:Y:S02]  /*4af0*/  IMAD.WIDE R242, R184.reuse, 0x4, R242 ;  /* 0x00000004b8f27825 */ /* 0x040fe400078e02f2 */
[----:B--2---:R-:W2:Y:S02]  /*4b00*/  LDC R189, c[0x0][0x230] ;  /* 0x00008c00ffbd7b82 */ /* 0x004ea40000000800 */
[----:B------:R-:W-:-:S06]  /*4b10*/  IMAD.WIDE R240, R184, 0x4, R240 ;  /* 0x00000004b8f07825 */ /* 0x000fcc00078e02f0 */
[----:B------:R-:W2:Y:S01]  /*4b20*/  LDC R188, c[0x0][0x230] ;  /* 0x00008c00ffbc7b82 */ /* 0x000ea20000000800 */
[C---:B------:R-:W-:Y:S01]  /*4b30*/  VIADD R9, R239.reuse, UR8 ;  /* 0x00000008ef097c36 */ /* 0x040fe20008000000 */
[----:B------:R-:W-:-:S04]  /*4b40*/  LOP3.LUT R10, R239, 0x20, RZ, 0x3c, !PT ;  /* 0x00000020ef0a7812 */ /* 0x000fc800078e3cff */
[----:B------:R-:W-:Y:S04]  /*4b50*/  LDGSTS.E [R9+0x70000], desc[UR16][R24.64], P5 ;  /* 0x7000000018097fae */ /* 0x000fe8000a921850 */
[----:B------:R-:W-:Y:S04]  /*4b60*/  LDGSTS.E [R9+0x70400], desc[UR16][R50.64], P5 ;  /* 0x7040000032097fae */ /* 0x000fe8000a921850 */
[----:B------:R1:W-:Y:S04]  /*4b70*/  STL [R1+0x484], R10 ;  /* 0x0004840a01007387 */ /* 0x0003e80000100800 */
[----:B------:R-:W-:Y:S01]  /*4b80*/  LDGSTS.E [R9+0x70800], desc[UR16][R60.64], P5 ;  /* 0x708000003c097fae */ /* 0x000fe2000a921850 */
[----:B------:R-:W-:-:S03]  /*4b90*/  LOP3.LUT R3, R239, 0x40, RZ, 0x3c, !PT ;  /* 0x00000040ef037812 */ /* 0x000fc600078e3cff */
[----:B------:R-:W-:Y:S01]  /*4ba0*/  LDGSTS.E [R9+0x70c00], desc[UR16][R42.64], P5 ;  /* 0x70c000002a097fae */ /* 0x000fe2000a921850 */
[----:B-1----:R-:W-:-:S03]  /*4bb0*/  IADD3 R10, R10, UR8, RZ ;  /* 0x000000080a0a7c10 */ /* 0x002fc6000fffe0ff */
[----:B------:R-:W-:Y:S04]  /*4bc0*/  LDGSTS.E [R9+0x71000], desc[UR16][R18.64], P5 ;  /* 0x7100000012097fae */ /* 0x000fe8000a921850 */
[----:B------:R-:W-:Y:S04]  /*4bd0*/  LDGSTS.E [R9+0x71400], desc[UR16][R56.64], P5 ;  /* 0x7140000038097fae */ /* 0x000fe8000a921850 */
[----:B------:R-:W-:Y:S04]  /*4be0*/  LDGSTS.E [R9+0x71800], desc[UR16][R16.64], P5 ;  /* 0x7180000010097fae */ /* 0x000fe8000a921850 */
[----:B------:R-:W-:Y:S01]  /*4bf0*/  LDGSTS.E [R9+0x71c00], desc[UR16][R52.64], P5 ;  /* 0x71c0000034097fae */ /* 0x000fe2000a921850 */
[----:B------:R-:W-:-:S03]  /*4c00*/  VIADD R11, R3, UR8 ;  /* 0x00000008030b7c36 */ /* 0x000fc60008000000 */
[----:B------:R-:W-:Y:S04]  /*4c10*/  LDGSTS.E [R10+0x70100], desc[UR16][R78.64], P5 ;  /* 0x701000004e0a7fae */ /* 0x000fe8000a921850 */
[----:B------:R-:W-:Y:S04]  /*4c20*/  LDGSTS.E [R10+0x70500], desc[UR16][R58.64], P5 ;  /* 0x705000003a0a7fae */ /* 0x000fe8000a921850 */
[----:B------:R-:W-:Y:S01]  /*4c30*/  LDGSTS.E [R10+0x70900], desc[UR16][R38.64], P5 ;  /* 0x70900000260a7fae */ /* 0x000fe2000a921850 */
[----:B------:R-:W-:-:S03]  /*4c40*/  LOP3.LUT R2, R239, 0x60, RZ, 0x3c, !PT ;  /* 0x00000060ef027812 */ /* 0x000fc600078e3cff */
[----:B------:R-:W-:Y:S04]  /*4c50*/  LDGSTS.E [R10+0x70d00], desc[UR16][R32.64], P5 ;  /* 0x70d00000200a7fae */ /* 0x000fe8000a921850 */
[----:B------:R-:W-:Y:S04]  /*4c60*/  LDGSTS.E [R10+0x71100], desc[UR16][R66.64], P5 ;  /* 0x71100000420a7fae */ /* 0x000fe8000a921850 */
[----:B------:R-:W-:Y:S04]  /*4c70*/  LDGSTS.E [R10+0x71500], desc[UR16][R26.64], P5 ;  /* 0x715000001a0a7fae */ /* 0x000fe8000a921850 */
[----:B------:R-:W-:Y:S04]  /*4c80*/  LDGSTS.E [R10+0x71900], desc[UR16][R48.64], P5 ;  /* 0x71900000300a7fae */ /* 0x000fe8000a921850 */
[----:B------:R-:W-:Y:S01]  /*4c90*/  LDGSTS.E [R10+0x71d00], desc[UR16][R72.64], P5 ;  /* 0x71d00000480a7fae */ /* 0x000fe2000a921850 */
[----:B------:R-:W-:-:S03]  /*4ca0*/  VIADD R12, R2, UR8 ;  /* 0x00000008020c7c36 */ /* 0x000fc60008000000 */
[----:B------:R-:W-:Y:S04]  /*4cb0*/  LDGSTS.E [R11+0x70200], desc[UR16][R28.64], P5 ;  /* 0x702000001c0b7fae */ /* 0x000fe8000a921850 */
[----:B------:R-:W-:Y:S04]  /*4cc0*/  LDGSTS.E [R11+0x70600], desc[UR16][R44.64], P5 ;  /* 0x706000002c0b7fae */ /* 0x000fe8000a921850 */
[----:B------:R-:W-:Y:S04]  /*4cd0*/  LDGSTS.E [R11+0x70a00], desc[UR16][R76.64], P5 ;  /* 0x70a000004c0b7fae */ /* 0x000fe8000a921850 */
[----:B---3--:R-:W-:Y:S04]  /*4ce0*/  LDGSTS.E [R11+0x70e00], desc[UR16][R22.64], P5 ;  /* 0x70e00000160b7fae */ /* 0x008fe8000a921850 */
[----:B------:R-:W-:Y:S04]  /*4cf0*/  LDGSTS.E [R11+0x71200], desc[UR16][R68.64], P5 ;  /* 0x71200000440b7fae */ /* 0x000fe8000a921850 */
[----:B------:R-:W-:Y:S04]  /*4d00*/  LDGSTS.E [R11+0x71600], desc[UR16][R54.64], P5 ;  /* 0x71600000360b7fae */ /* 0x000fe8000a921850 */
[----:B------:R-:W-:Y:S04]  /*4d10*/  LDGSTS.E [R11+0x71a00], desc[UR16][R74.64], P5 ;  /* 0x71a000004a0b7fae */ /* 0x000fe8000a921850 */
[----:B------:R-:W-:Y:S04]  /*4d20*/  LDGSTS.E [R11+0x71e00], desc[UR16][R46.64], P5 ;  /* 0x71e000002e0b7fae */ /* 0x000fe8000a921850 */
[----:B------:R-:W-:Y:S04]  /*4d30*/  LDGSTS.E [R12+0x70300], desc[UR16][R34.64], P5 ;  /* 0x70300000220c7fae */ /* 0x000fe8000a921850 */
[----:B----4-:R-:W-:Y:S04]  /*4d40*/  LDGSTS.E [R12+0x70700], desc[UR16][R20.64], P5 ;  /* 0x70700000140c7fae */ /* 0x010fe8000a921850 */
[----:B------:R-:W-:Y:S04]  /*4d50*/  LDGSTS.E [R12+0x70b00], desc[UR16][R30.64], P5 ;  /* 0x70b000001e0c7fae */ /* 0x000fe8000a921850 */
[----:B------:R-:W-:Y:S04]  /*4d60*/  LDGSTS.E [R12+0x70f00], desc[UR16][R36.64], P5 ;  /* 0x70f00000240c7fae */ /* 0x000fe8000a921850 */
[----:B------:R-:W-:Y:S04]  /*4d70*/  LDGSTS.E [R12+0x71300], desc[UR16][R62.64], P5 ;  /* 0x713000003e0c7fae */ /* 0x000fe8000a921850 */
[----:B------:R-:W-:Y:S04]  /*4d80*/  LDGSTS.E [R12+0x71700], desc[UR16][R64.64], P5 ;  /* 0x71700000400c7fae */ /* 0x000fe8000a921850 */
[----:B------:R-:W-:Y:S04]  /*4d90*/  LDGSTS.E [R12+0x71b00], desc[UR16][R70.64], P5 ;  /* 0x71b00000460c7fae */ /* 0x000fe8000a921850 */
[----:B------:R-:W-:Y:S04]  /*4da0*/  LDGSTS.E [R12+0x71f00], desc[UR16][R40.64], P5 ;  /* 0x71f00000280c7fae */ /* 0x000fe8000a921850 */
[----:B------:R-:W0:Y:S01]  /*4db0*/  LDGDEPBAR ;  /* 0x00000000000079af */ /* 0x000e220000000000 */
[----:B------:R-:W-:Y:S01]  /*4dc0*/  ISETP.GE.U32.AND P5, PT, R245, 0x7fffff5f, PT ;  /* 0x7fffff5ff500780c */ /* 0x000fe20003fa6070 */
[----:B------:R-:W-:-:S02]  /*4dd0*/  VIADD R245, R236, 0xffffff9c ;  /* 0xffffff9cecf57836 */ /* 0x000fc40000000000 */
[C---:B------:R-:W-:Y:S01]  /*4de0*/  IMAD.WIDE R236, R184.reuse, 0x4, R80 ;  /* 0x00000004b8ec7825 */ /* 0x040fe200078e0250 */
[----:B------:R-:W-:Y:S03]  /*4df0*/  BAR.SYNC.DEFER_BLOCKING 0x0 ;  /* 0x0000000000007b1d */ /* 0x000fe60000010000 */
[----:B------:R-:W-:-:S05]  /*4e00*/  IMAD.WIDE R238, R184, 0x4, R82 ;  /* 0x00000004b8ee7825 */ /* 0x000fca00078e0252 */
[----:B------:R-:W1:Y:S01]  /*4e10*/  LDC R83, c[0x0][0x230] ;  /* 0x00008c00ff537b82 */ /* 0x000e620000000800 */
[----:B------:R3:W-:Y:S04]  /*4e20*/  STL [R1+0x480], R3 ;  /* 0x0004800301007387 */ /* 0x0007e80000100800 */
[----:B------:R4:W-:Y:S01]  /*4e30*/  STL [R1+0x47c], R2 ;  /* 0x00047c0201007387 */ /* 0x0009e20000100800 */
[----:B------:R-:W-:Y:S02]  /*4e40*/  IMAD.WIDE R234, R184, 0x4, R234 ;  /* 0x00000004b8ea7825 */ /* 0x000fe400078e02ea */
[----:B------:R-:W1:Y:S01]  /*4e50*/  LDC R82, c[0x0][0x230] ;  /* 0x00008c00ff527b82 */ /* 0x000e620000000800 */
[----:B------:R2:W-:Y:S04]  /*4e60*/  STL.64 [R1+0x2e8], R236 ;  /* 0x0002e8ec01007387 */ /* 0x0005e80000100a00 */
[----:B------:R-:W-:Y:S03]  /*4e70*/  STL.64 [R1+0x2f8], R242 ;  /* 0x0002f8f201007387 */ /* 0x000fe60000100a00 */
[----:B---3--:R-:W3:Y:S01]  /*4e80*/  LDC R3, c[0x0][0x230] ;  /* 0x00008c00ff037b82 */ /* 0x008ee20000000800 */
[----:B------:R2:W-:Y:S04]  /*4e90*/  STL.64 [R1+0x2e0], R238 ;  /* 0x0002e0ee01007387 */ /* 0x0005e80000100a00 */
[----:B------:R-:W-:Y:S01]  /*4ea0*/  @!PT LDS RZ, [RZ] ;  /* 0x00000000fffff984 */ /* 0x000fe20000000800 */
[----:B------:R-:W-:Y:S01]  /*4eb0*/  @!PT LDS RZ, [RZ] ;  /* 0x00000000fffff984 */ /* 0x000fe20000000800 */
[----:B------:R-:W-:Y:S01]  /*4ec0*/  @!PT LDS RZ, [RZ] ;  /* 0x00000000fffff984 */ /* 0x000fe20000000800 */
[----:B------:R-:W-:Y:S03]  /*4ed0*/  LDGSTS.E [R244+0x10000], desc[UR16][R236.64], !P2 ;  /* 0x10000000ecf47fae */ /* 0x000fe6000d121850 */
[----:B----4-:R-:W4:Y:S01]  /*4ee0*/  LDC R2, c[0x0][0x230] ;  /* 0x00008c00ff027b82 */ /* 0x010f220000000800 */
[----:B------:R-:W-:Y:S04]  /*4ef0*/  LDGSTS.E [R244+0x14000], desc[UR16][R238.64], !P2 ;  /* 0x14000000eef47fae */ /* 0x000fe8000d121850 */
[----:B------:R-:W-:Y:S04]  /*4f00*/  LDGSTS.E [R244+0x10004], desc[UR16][R242.64], !P3 ;  /* 0x10004000f2f47fae */ /* 0x000fe8000d921850 */
[----:B--2---:R-:W2:Y:S04]  /*4f10*/  LDL.LU.64 R236, [R1+0x640] ;  /* 0x0006400001ec7983 */ /* 0x004ea80000300a00 */
[----:B------:R1:W-:Y:S04]  /*4f20*/  STL.64 [R1+0x2d8], R240 ;  /* 0x0002d8f001007387 */ /* 0x0003e80000100a00 */
[----:B------:R-:W3:Y:S04]  /*4f30*/  LDL.LU.64 R238, [R1+0x638] ;  /* 0x0006380001ee7983 */ /* 0x000ee80000300a00 */
[----:B------:R1:W-:Y:S01]  /*4f40*/  LDGSTS.E [R244+0x14004], desc[UR16][R240.64], !P3 ;  /* 0x14004000f0f47fae */ /* 0x0003e2000d921850 */
[----:B------:R-:W-:Y:S01]  /*4f50*/  VIADD R252, R252, 0xffffff9d ;  /* 0xffffff9dfcfc7836 */ /* 0x000fe20000000000 */
[----:B------:R-:W-:Y:S01]  /*4f60*/  IADD3 R81, R189, -0x45, RZ ;  /* 0xffffffbbbd517810 */ /* 0x000fe20007ffe0ff */
[----:B------:R-:W-:Y:S01]  /*4f70*/  VIADD R80, R188, 0xffffffba ;  /* 0xffffffbabc507836 */ /* 0x000fe20000000000 */
[----:B-1----:R-:W1:Y:S01]  /*4f80*/  LDC R240, c[0x0][0x230] ;  /* 0x00008c00fff07b82 */ /* 0x002e620000000800 */
[----:B------:R-:W-:Y:S01]  /*4f90*/  IMAD.WIDE R188, R184, 0x4, R84 ;  /* 0x00000004b8bc7825 */ /* 0x000fe200078e0254 */
[----:B------:R-:W-:-:S02]  /*4fa0*/  ISETP.GE.U32.AND P2, PT, R252, 0x7fffff5e, PT ;  /* 0x7fffff5efc00780c */ /* 0x000fc40003f46070 */
[----:B------:R-:W-:-:S04]  /*4fb0*/  ISETP.GE.U32.AND P3, PT, R245, 0x7fffff5d, PT ;  /* 0x7fffff5df500780c */ /* 0x000fc80003f66070 */
[----:B------:R-:W1:Y:S08]  /*4fc0*/  LDC R85, c[0x0][0x230] ;  /* 0x00008c00ff557b82 */ /* 0x000e700000000800 */
[----:B------:R-:W1:Y:S01]  /*4fd0*/  LDC R84, c[0x0][0x230] ;  /* 0x00008c00ff547b82 */ /* 0x000e620000000800 */
[----:B------:R-:W-:-:S04]  /*4fe0*/  IMAD.WIDE R152, R184, 0x4, R152 ;  /* 0x00000004b8987825 */ /* 0x000fc800078e0298 */
[----:B------:R-:W-:-:S04]  /*4ff0*/  IMAD.WIDE R154, R184, 0x4, R154 ;  /* 0x00000004b89a7825 */ /* 0x000fc800078e029a */
[----:B--2---:R-:W-:-:S04]  /*5000*/  IMAD.WIDE R236, R184, 0x4, R236 ;  /* 0x00000004b8ec7825 */ /* 0x004fc800078e02ec */
[----:B---3--:R-:W-:-:S04]  /*5010*/  IMAD.WIDE R238, R184, 0x4, R238 ;  /* 0x00000004b8ee7825 */ /* 0x008fc800078e02ee */
[C---:B------:R-:W-:Y:S01]  /*5020*/  IMAD.WIDE R172, R184.reuse, 0x4, R172 ;  /* 0x00000004b8ac7825 */ /* 0x040fe200078e02ac */
[----:B------:R2:W-:Y:S01]  /*5030*/  STL.64 [R1+0x2d0], R238 ;  /* 0x0002d0ee01007387 */ /* 0x0005e20000100a00 */
[----:B------:R-:W3:Y:S03]  /*5040*/  LDC R245, c[0x0][0x230] ;  /* 0x00008c00fff57b82 */ /* 0x000ee60000000800 */
[----:B------:R2:W-:Y:S04]  /*5050*/  LDGSTS.E [R244+0x10008], desc[UR16][R238.64], !P1 ;  /* 0x10008000eef47fae */ /* 0x0005e8000c921850 */
[----:B------:R4:W-:Y:S04]  /*5060*/  STL.64 [R1+0x2c8], R236 ;  /* 0x0002c8ec01007387 */ /* 0x0009e80000100a00 */
[----:B------:R4:W-:Y:S04]  /*5070*/  LDGSTS.E [R244+0x14008], desc[UR16][R236.64], !P1 ;  /* 0x14008000ecf47fae */ /* 0x0009e8000c921850 */
[----:B------:R1:W-:Y:S04]  /*5080*/  STL.64 [R1+0x2c0], R234 ;  /* 0x0002c0ea01007387 */ /* 0x0003e80000100a00 */
[----:B------:R1:W-:Y:S01]  /*5090*/  LDGSTS.E [R244+0x1000c], desc[UR16][R234.64], !P4 ;  /* 0x1000c000eaf47fae */ /* 0x0003e2000e121850 */
[C---:B--2---:R-:W-:Y:S01]  /*50a0*/  IMAD.WIDE R238, R184.reuse, 0x4, R86 ;  /* 0x00000004b8ee7825 */ /* 0x044fe200078e0256 */
[----:B------:R-:W-:Y:S01]  /*50b0*/  ISETP.GE.U32.AND P1, PT, R81, 0x7fffff7c, PT ;  /* 0x7fffff7c5100780c */ /* 0x000fe20003f26070 */
[----:B------:R-:W2:Y:S01]  /*50c0*/  LDC R86, c[0x0][0x230] ;  /* 0x00008c00ff567b82 */ /* 0x000ea20000000800 */
[----:B------:R1:W-:Y:S01]  /*50d0*/  STL.64 [R1+0x2b8], R188 ;  /* 0x0002b8bc01007387 */ /* 0x0003e20000100a00 */
[----:B----4-:R-:W-:-:S03]  /*50e0*/  IMAD.WIDE R236, R184, 0x4, R88 ;  /* 0x00000004b8ec7825 */ /* 0x010fc600078e0258 */
[----:B------:R4:W-:Y:S03]  /*50f0*/  LDGSTS.E [R244+0x1400c], desc[UR16][R188.64], !P4 ;  /* 0x1400c000bcf47fae */ /* 0x0009e6000e121850 */
[----:B-1----:R-:W1:Y:S01]  /*5100*/  LDC R234, c[0x0][0x230] ;  /* 0x00008c00ffea7b82 */ /* 0x002e620000000800 */
[----:B------:R-:W-:Y:S01]  /*5110*/  ISETP.GE.U32.AND P4, PT, R80, 0x7fffff7b, PT ;  /* 0x7fffff7b5000780c */ /* 0x000fe20003f86070 */
[----:B------:R-:W-:Y:S01]  /*5120*/  VIADD R81, R3, 0xffffffb9 ;  /* 0xffffffb903517836 */ /* 0x000fe20000000000 */
[----:B------:R-:W-:Y:S01]  /*5130*/  IADD3 R80, R2, -0x48, RZ ;  /* 0xffffffb802507810 */ /* 0x000fe20007ffe0ff */
[----:B------:R3:W-:Y:S01]  /*5140*/  STL.64 [R1+0x2b0], R238 ;  /* 0x0002b0ee01007387 */ /* 0x0007e20000100a00 */
[----:B------:R-:W-:-:S03]  /*5150*/  IMAD.WIDE R2, R184, 0x4, R92 ;  /* 0x00000004b8027825 */ /* 0x000fc600078e025c */
[----:B------:R3:W-:Y:S01]  /*5160*/  LDGSTS.E [R244+0x18000], desc[UR16][R238.64], !P0 ;  /* 0x18000000eef47fae */ /* 0x0007e2000c121850 */
[C---:B----4-:R-:W-:Y:S01]  /*5170*/  IMAD.WIDE R188, R184.reuse, 0x4, R90 ;  /* 0x00000004b8bc7825 */ /* 0x050fe200078e025a */
[----:B------:R-:W4:Y:S02]  /*5180*/  LDC R88, c[0x0][0x230] ;  /* 0x00008c00ff587b82 */ /* 0x000f240000000800 */
[----:B------:R3:W-:Y:S04]  /*5190*/  STL.64 [R1+0x2a8], R236 ;  /* 0x0002a8ec01007387 */ /* 0x0007e80000100a00 */
[----:B------:R3:W-:Y:S02]  /*51a0*/  LDGSTS.E [R244+0x1c000], desc[UR16][R236.64], !P0 ;  /* 0x1c000000ecf47fae */ /* 0x0007e4000c121850 */
[----:B------:R-:W4:Y:S01]  /*51b0*/  LDC R87, c[0x0][0x230] ;  /* 0x00008c00ff577b82 */ /* 0x000f220000000800 */
[----:B---3--:R-:W-:Y:S01]  /*51c0*/  IMAD.WIDE R238, R184, 0x4, R94 ;  /* 0x00000004b8ee7825 */ /* 0x008fe200078e025e */
[----:B------:R3:W-:Y:S01]  /*51d0*/  STL.64 [R1+0x2a0], R188 ;  /* 0x0002a0bc01007387 */ /* 0x0007e20000100a00 */
[----:B------:R-:W-:-:S03]  /*51e0*/  ISETP.GE.U32.AND P0, PT, R81, 0x7fffff7a, PT ;  /* 0x7fffff7a5100780c */ /* 0x000fc60003f06070 */
[----:B------:R3:W-:Y:S01]  /*51f0*/  LDGSTS.E [R244+0x18004], desc[UR16][R188.64], !P5 ;  /* 0x18004000bcf47fae */ /* 0x0007e2000e921850 */
[C---:B------:R-:W-:Y:S01]  /*5200*/  IMAD.WIDE R174, R184.reuse, 0x4, R174 ;  /* 0x00000004b8ae7825 */ /* 0x040fe200078e02ae */
[----:B------:R-:W4:Y:S03]  /*5210*/  LDC R90, c[0x0][0x230] ;  /* 0x00008c00ff5a7b82 */ /* 0x000f260000000800 */
[C---:B------:R-:W-:Y:S01]  /*5220*/  IMAD.WIDE R236, R184.reuse, 0x4, R96 ;  /* 0x00000004b8ec7825 */ /* 0x040fe200078e0260 */
[----:B------:R2:W-:Y:S04]  /*5230*/  STL.64 [R1+0x298], R2 ;  /* 0x0002980201007387 */ /* 0x0005e80000100a00 */
[----:B------:R2:W-:Y:S01]  /*5240*/  LDGSTS.E [R244+0x1c004], desc[UR16][R2.64], !P5 ;  /* 0x1c00400002f47fae */ /* 0x0005e2000e921850 */
[----:B------:R-:W-:Y:S01]  /*5250*/  IMAD.WIDE R176, R184, 0x4, R176 ;  /* 0x00000004b8b07825 */ /* 0x000fe200078e02b0 */
[----:B------:R-:W-:Y:S01]  /*5260*/  ISETP.GE.U32.AND P5, PT, R80, 0x7fffff79, PT ;  /* 0x7fffff795000780c */ /* 0x000fe20003fa6070 */
[----:B------:R-:W4:Y:S02]  /*5270*/  LDC R89, c[0x0][0x230] ;  /* 0x00008c00ff597b82 */ /* 0x000f240000000800 */
[C---:B---3--:R-:W-:Y:S01]  /*5280*/  IMAD.WIDE R188, R184.reuse, 0x4, R98 ;  /* 0x00000004b8bc7825 */ /* 0x048fe200078e0262 */
[----:B------:R3:W-:Y:S03]  /*5290*/  STL.64 [R1+0x290], R238 ;  /* 0x000290ee01007387 */ /* 0x0007e60000100a00 */
[----:B------:R-:W-:Y:S01]  /*52a0*/  VIADD R81, R83, 0xffffff9b ;  /* 0xffffff9b53517836 */ /* 0x000fe20000000000 */
[----:B------:R3:W-:Y:S01]  /*52b0*/  LDGSTS.E [R244+0x18008], desc[UR16][R238.64], !P2 ;  /* 0x18008000eef47fae */ /* 0x0007e2000d121850 */
[C---:B------:R-:W-:Y:S01]  /*52c0*/  IMAD.WIDE R178, R184.reuse, 0x4, R178 ;  /* 0x00000004b8b27825 */ /* 0x040fe200078e02b2 */
[----:B------:R-:W4:Y:S02]  /*52d0*/  LDC R83, c[0x0][0x230] ;  /* 0x00008c00ff537b82 */ /* 0x000f240000000800 */
[----:B------:R1:W-:Y:S01]  /*52e0*/  STL.64 [R1+0x288], R236 ;  /* 0x000288ec01007387 */ /* 0x0003e20000100a00 */
[----:B--2---:R-:W-:-:S03]  /*52f0*/  IMAD.WIDE R2, R184, 0x4, R100 ;  /* 0x00000004b8027825 */ /* 0x004fc600078e0264 */
[----:B------:R1:W-:Y:S01]  /*5300*/  LDGSTS.E [R244+0x1c008], desc[UR16][R236.64], !P2 ;  /* 0x1c008000ecf47fae */ /* 0x0003e2000d121850 */
[----:B------:R-:W-:Y:S01]  /*5310*/  VIADD R80, R240, 0xffffff9a ;  /* 0xffffff9af0507836 */ /* 0x000fe20000000000 */
[----:B------:R-:W2:Y:S01]  /*5320*/  LDC R91, c[0x0][0x230] ;  /* 0x00008c00ff5b7b82 */ /* 0x000ea20000000800 */
[----:B---3--:R-:W-:Y:S01]  /*5330*/  IMAD.WIDE R238, R184, 0x4, R102 ;  /* 0x00000004b8ee7825 */ /* 0x008fe200078e0266 */
[----:B------:R3:W-:Y:S01]  /*5340*/  STL.64 [R1+0x280], R188 ;  /* 0x000280bc01007387 */ /* 0x0007e20000100a00 */
[----:B------:R-:W-:-:S03]  /*5350*/  ISETP.GE.U32.AND P2, PT, R81, 0x7fffff5c, PT ;  /* 0x7fffff5c5100780c */ /* 0x000fc60003f46070 */
[----:B------:R3:W-:Y:S01]  /*5360*/  LDGSTS.E [R244+0x1800c], desc[UR16][R188.64], !P3 ;  /* 0x1800c000bcf47fae */ /* 0x0007e2000d921850 */
[C---:B------:R-:W-:Y:S01]  /*5370*/  IMAD.WIDE R180, R184.reuse, 0x4, R180 ;  /* 0x00000004b8b47825 */ /* 0x040fe200078e02b4 */
[----:B------:R-:W2:Y:S03]  /*5380*/  LDC R92, c[0x0][0x230] ;  /* 0x00008c00ff5c7b82 */ /* 0x000ea60000000800 */
[----:B-1----:R-:W-:Y:S01]  /*5390*/  IMAD.WIDE R236, R184, 0x4, R104 ;  /* 0x00000004b8ec7825 */ /* 0x002fe200078e0268 */
[----:B------:R1:W-:Y:S01]  /*53a0*/  STL.64 [R1+0x278], R2 ;  /* 0x0002780201007387 */ /* 0x0003e20000100a00 */
[----:B------:R-:W-:-:S03]  /*53b0*/  IADD3 R81, R82, -0x67, RZ ;  /* 0xffffff9952517810 */ /* 0x000fc60007ffe0ff */
[----:B------:R1:W-:Y:S01]  /*53c0*/  LDGSTS.E [R244+0x1c00c], desc[UR16][R2.64], !P3 ;  /* 0x1c00c00002f47fae */ /* 0x0003e2000d921850 */
[----:B---3--:R-:W-:Y:S01]  /*53d0*/  IMAD.WIDE R188, R184, 0x4, R106 ;  /* 0x00000004b8bc7825 */ /* 0x008fe200078e026a */
[----:B------:R-:W-:Y:S02]  /*53e0*/  ISETP.GE.U32.AND P3, PT, R80, 0x7fffff5b, PT ;  /* 0x7fffff5b5000780c */ /* 0x000fe40003f66070 */
[----:B------:R-:W-:Y:S01]  /*53f0*/  STL.64 [R1+0x270], R238 ;  /* 0x000270ee01007387 */ /* 0x000fe20000100a00 */
[----:B------:R-:W3:Y:S01]  /*5400*/  LDC R82, c[0x0][0x230] ;  /* 0x00008c00ff527b82 */ /* 0x000ee20000000800 */
[----:B------:R-:W-:Y:S02]  /*5410*/  VIADD R80, R234, 0xffffff98 ;  /* 0xffffff98ea507836 */ /* 0x000fe40000000000 */
[----:B------:R-:W-:Y:S01]  /*5420*/  LDGSTS.E [R15+0x10000], desc[UR16][R238.64], !P1 ;  /* 0x10000000ee0f7fae */ /* 0x000fe2000c921850 */
[----:B------:R-:W-:-:S03]  /*5430*/  IMAD.WIDE R234, R184, 0x4, R112 ;  /* 0x00000004b8ea7825 */ /* 0x000fc600078e0270 */
[----:B------:R4:W-:Y:S01]  /*5440*/  STL.64 [R1+0x268], R236 ;  /* 0x000268ec01007387 */ /* 0x0009e20000100a00 */
[----:B-1----:R-:W-:Y:S01]  /*5450*/  IMAD.WIDE R2, R184, 0x4, R108 ;  /* 0x00000004b8027825 */ /* 0x002fe200078e026c */
[----:B------:R-:W1:Y:S02]  /*5460*/  LDC R105, c[0x0][0x230] ;  /* 0x00008c00ff697b82 */ /* 0x000e640000000800 */
[----:B------:R4:W-:Y:S01]  /*5470*/  LDGSTS.E [R15+0x14000], desc[UR16][R236.64], !P1 ;  /* 0x14000000ec0f7fae */ /* 0x0009e2000c921850 */
[----:B------:R-:W-:-:S03]  /*5480*/  ISETP.GE.U32.AND P1, PT, R81, 0x7fffff5a, PT ;  /* 0x7fffff5a5100780c */ /* 0x000fc60003f26070 */
[----:B------:R2:W-:Y:S01]  /*5490*/  STL.64 [R1+0x260], R188 ;  /* 0x000260bc01007387 */ /* 0x0005e20000100a00 */
[C---:B------:R-:W-:Y:S01]  /*54a0*/  IMAD.WIDE R182, R184.reuse, 0x4, R182 ;  /* 0x00000004b8b67825 */ /* 0x040fe200078e02b6 */
[----:B------:R-:W1:Y:S02]  /*54b0*/  LDC R108, c[0x0][0x230] ;  /* 0x00008c00ff6c7b82 */ /* 0x000e640000000800 */
[----:B------:R2:W-:Y:S01]  /*54c0*/  LDGSTS.E [R15+0x10004], desc[UR16][R188.64], !P4 ;  /* 0x10004000bc0f7fae */ /* 0x0005e2000e121850 */
[----:B----4-:R-:W-:-:S03]  /*54d0*/  IMAD.WIDE R236, R184, 0x4, R110 ;  /* 0x00000004b8ec7825 */ /* 0x010fc600078e026e */
[----:B------:R4:W-:Y:S02]  /*54e0*/  STL.64 [R1+0x258], R2 ;  /* 0x0002580201007387 */ /* 0x0009e40000100a00 */
[----:B------:R-:W1:Y:S01]  /*54f0*/  LDC R104, c[0x0][0x230] ;  /* 0x00008c00ff687b82 */ /* 0x000e620000000800 */
[----:B------:R-:W-:Y:S01]  /*5500*/  VIADD R81, R85, 0xffffffb7 ;  /* 0xffffffb755517836 */ /* 0x000fe20000000000 */
[----:B------:R4:W-:Y:S01]  /*5510*/  LDGSTS.E [R15+0x14004], desc[UR16][R2.64], !P4 ;  /* 0x14004000020f7fae */ /* 0x0009e2000e121850 */
[----:B--2---:R-:W-:-:S03]  /*5520*/  IMAD.WIDE R188, R184, 0x4, R114 ;  /* 0x00000004b8bc7825 */ /* 0x004fc600078e0272 */
[----:B------:R2:W-:Y:S01]  /*5530*/  STL.64 [R1+0x250], R236 ;  /* 0x000250ec01007387 */ /* 0x0005e20000100a00 */
[----:B------:R-:W-:Y:S01]  /*5540*/  ISETP.GE.U32.AND P4, PT, R80, 0x7fffff59, PT ;  /* 0x7fffff595000780c */ /* 0x000fe20003f86070 */
[----:B------:R-:W1:Y:S02]  /*5550*/  LDC R85, c[0x0][0x230] ;  /* 0x00008c00ff557b82 */ /* 0x000e640000000800 */
[----:B------:R2:W-:Y:S01]  /*5560*/  LDGSTS.E [R15+0x10008], desc[UR16][R236.64], !P0 ;  /* 0x10008000ec0f7fae */ /* 0x0005e2000c121850 */
[----:B------:R-:W-:Y:S01]  /*5570*/  IADD3 R80, R86, -0x4a, RZ ;  /* 0xffffffb656507810 */ /* 0x000fe20007ffe0ff */
[C---:B----4-:R-:W-:Y:S02]  /*5580*/  IMAD.WIDE R2, R184.reuse, 0x4, R116 ;  /* 0x00000004b8027825 */ /* 0x050fe400078e0274 */
[----:B------:R4:W-:Y:S02]  /*5590*/  STL.64 [R1+0x240], R234 ;  /* 0x000240ea01007387 */ /* 0x0009e40000100a00 */
[----:B------:R-:W1:Y:S02]  /*55a0*/  LDC R86, c[0x0][0x230] ;  /* 0x00008c00ff567b82 */ /* 0x000e640000000800 */
[----:B------:R4:W-:Y:S01]  /*55b0*/  LDGSTS.E [R15+0x14008], desc[UR16][R234.64], !P0 ;  /* 0x14008000ea0f7fae */ /* 0x0009e2000c121850 */
[----:B--2---:R-:W-:-:S03]  /*55c0*/  IMAD.WIDE R236, R184, 0x4, R118 ;  /* 0x00000004b8ec7825 */ /* 0x004fc600078e0276 */
[----:B------:R2:W-:Y:S01]  /*55d0*/  STL.64 [R1+0x230], R188 ;  /* 0x000230bc01007387 */ /* 0x0005e20000100a00 */
[----:B------:R-:W-:Y:S01]  /*55e0*/  ISETP.GE.U32.AND P0, PT, R81, 0x7fffff78, PT ;  /* 0x7fffff785100780c */ /* 0x000fe20003f06070 */
        /* <DEDUP_REMOVED lines=12> */
[----:B------:R-:W-:Y:S02]  /*56b0*/  VIADD R80, R88, 0xffffffb4 ;  /* 0xffffffb458507836 */ /* 0x000fe40000000000 */
[C---:B----4-:R-:W-:Y:S01]  /*56c0*/  IMAD.WIDE R2, R184.reuse, 0x4, R124 ;  /* 0x00000004b8027825 */ /* 0x050fe200078e027c */
        /* <DEDUP_REMOVED lines=10> */
[----:B------:R-:W1:Y:S02]  /*5770*/  LDC R124, c[0x0][0x230] ;  /* 0x00008c00ff7c7b82 */ /* 0x000e640000000800 */
[----:B------:R4:W-:Y:S01]  /*5780*/  LDGSTS.E [R15+0x1c004], desc[UR16][R2.64], !P3 ;  /* 0x1c004000020f7fae */ /* 0x0009e2000d921850 */
[----:B--2---:R-:W-:-:S03]  /*5790*/  IMAD.WIDE R188, R184, 0x4, R130 ;  /* 0x00000004b8bc7825 */ /* 0x004fc600078e0282 */
[----:B------:R2:W-:Y:S01]  /*57a0*/  STL.64 [R1+0x1d0], R236 ;  /* 0x0001d0ec01007387 */ /* 0x0005e20000100a00 */
[----:B------:R-:W-:-:S03]  /*57b0*/  ISETP.GE.U32.AND P3, PT, R80, 0x7fffff75, PT ;  /* 0x7fffff755000780c */ /* 0x000fc60003f66070 */
[----:B------:R2:W-:Y:S01]  /*57c0*/  LDGSTS.E [R15+0x18008], desc[UR16][R236.64], !P1 ;  /* 0x18008000ec0f7fae */ /* 0x0005e2000c921850 */
[----:B------:R-:W-:Y:S01]  /*57d0*/  IADD3 R81, R83, -0x69, RZ ;  /* 0xffffff9753517810 */ /* 0x000fe20007ffe0ff */
[C---:B----4-:R-:W-:Y:S02]  /*57e0*/  IMAD.WIDE R2, R184.reuse, 0x4, R132 ;  /* 0x00000004b8027825 */ /* 0x050fe400078e0284 */
[----:B------:R4:W-:Y:S01]  /*57f0*/  STL.64 [R1+0x1c0], R234 ;  /* 0x0001c0ea01007387 */ /* 0x0009e20000100a00 */
[----:B------:R-:W1:Y:S03]  /*5800*/  LDC R83, c[0x0][0x230] ;  /* 0x00008c00ff537b82 */ /* 0x000e660000000800 */
[----:B------:R4:W-:Y:S01]  /*5810*/  LDGSTS.E [R15+0x1c008], desc[UR16][R234.64], !P1 ;  /* 0x1c008000ea0f7fae */ /* 0x0009e2000c921850 */
[----:B--2---:R-:W-:-:S03]  /*5820*/  IMAD.WIDE R236, R184, 0x4, R134 ;  /* 0x00000004b8ec7825 */ /* 0x004fc600078e0286 */
[----:B------:R2:W-:Y:S01]  /*5830*/  STL.64 [R1+0x1b0], R188 ;  /* 0x0001b0bc01007387 */ /* 0x0005e20000100a00 */
[----:B------:R-:W-:-:S03]  /*5840*/  VIADD R80, R87, 0xffffff96 ;  /* 0xffffff9657507836 */ /* 0x000fc60000000000 */
[----:B------:R2:W-:Y:S01]  /*5850*/  LDGSTS.E [R15+0x1800c], desc[UR16][R188.64], !P4 ;  /* 0x1800c000bc0f7fae */ /* 0x0005e2000e121850 */
[----:B----4-:R-:W-:-:S03]  /*5860*/  IMAD.WIDE R234, R184, 0x4, R136 ;  /* 0x00000004b8ea7825 */ /* 0x010fc600078e0288 */
[----:B------:R4:W-:Y:S01]  /*5870*/  STL.64 [R1+0x1a0], R2 ;  /* 0x0001a00201007387 */ /* 0x0009e20000100a00 */
[----:B------:R-:W-:Y:S01]  /*5880*/  ISETP.GE.U32.AND P1, PT, R81, 0x7fffff58, PT ;  /* 0x7fffff585100780c */ /* 0x000fe20003f26070 */
        /* <DEDUP_REMOVED lines=8> */
[----:B------:R4:W-:Y:S04]  /*5910*/  STL.64 [R1+0x178], R234 ;  /* 0x000178ea01007387 */ /* 0x0009e80000100a00 */
[----:B------:R4:W-:Y:S01]  /*5920*/  LDGSTS.E [R14+0x14000], desc[UR16][R234.64], !P0 ;  /* 0x14000000ea0e7fae */ /* 0x0009e2000c121850 */
[----:B--2---:R-:W-:-:S03]  /*5930*/  IMAD.WIDE R236, R184, 0x4, R142 ;  /* 0x00000004b8ec7825 */ /* 0x004fc600078e028e */
[----:B------:R2:W-:Y:S04]  /*5940*/  STL.64 [R1+0x168], R188 ;  /* 0x000168bc01007387 */ /* 0x0005e80000100a00 */
[----:B------:R2:W-:Y:S01]  /*5950*/  LDGSTS.E [R14+0x10004], desc[UR16][R188.64], !P5 ;  /* 0x10004000bc0e7fae */ /* 0x0005e2000e921850 */
[----:B----4-:R-:W-:-:S03]  /*5960*/  IMAD.WIDE R234, R184, 0x4, R144 ;  /* 0x00000004b8ea7825 */ /* 0x010fc600078e0290 */
[----:B------:R4:W-:Y:S04]  /*5970*/  STL.64 [R1+0x158], R2 ;  /* 0x0001580201007387 */ /* 0x0009e80000100a00 */
[----:B------:R4:W-:Y:S01]  /*5980*/  LDGSTS.E [R14+0x14004], desc[UR16][R2.64], !P5 ;  /* 0x14004000020e7fae */ /* 0x0009e2000e921850 */
[----:B--2---:R-:W-:-:S03]  /*5990*/  IMAD.WIDE R188, R184, 0x4, R146 ;  /* 0x00000004b8bc7825 */ /* 0x004fc600078e0292 */
[----:B------:R-:W-:Y:S04]  /*59a0*/  STL.64 [R1+0x148], R236 ;  /* 0x000148ec01007387 */ /* 0x000fe80000100a00 */
[----:B------:R-:W-:Y:S01]  /*59b0*/  LDGSTS.E [R14+0x10008], desc[UR16][R236.64], !P2 ;  /* 0x10008000ec0e7fae */ /* 0x000fe2000d121850 */
[----:B---3--:R-:W-:Y:S01]  /*59c0*/  VIADD R81, R82, 0xffffff95 ;  /* 0xffffff9552517836 */ /* 0x008fe20000000000 */
[----:B-1----:R-:W-:Y:S01]  /*59d0*/  IADD3 R80, R86, -0x6c, RZ ;  /* 0xffffff9456507810 */ /* 0x002fe20007ffe0ff */
[----:B------:R-:W1:Y:S01]  /*59e0*/  LDC R82, c[0x0][0x230] ;  /* 0x00008c00ff527b82 */ /* 0x000e620000000800 */
[C---:B----4-:R-:W-:Y:S01]  /*59f0*/  IMAD.WIDE R2, R184.reuse, 0x4, R148 ;  /* 0x00000004b8027825 */ /* 0x050fe200078e0294 */
[----:B------:R-:W-:Y:S04]  /*5a00*/  STL.64 [R1+0x138], R234 ;  /* 0x000138ea01007387 */ /* 0x000fe80000100a00 */
[----:B------:R-:W-:Y:S01]  /*5a10*/  LDGSTS.E [R14+0x14008], desc[UR16][R234.64], !P2 ;  /* 0x14008000ea0e7fae */ /* 0x000fe2000d121850 */
[----:B------:R-:W-:Y:S01]  /*5a20*/  ISETP.GE.U32.AND P0, PT, R81, 0x7fffff56, PT ;  /* 0x7fffff565100780c */ /* 0x000fe20003f06070 */
[----:B------:R-:W2:Y:S02]  /*5a30*/  LDC R86, c[0x0][0x230] ;  /* 0x00008c00ff567b82 */ /* 0x000ea40000000800 */
[----:B------:R3:W-:Y:S04]  /*5a40*/  STL.64 [R1+0x128], R188 ;  /* 0x000128bc01007387 */ /* 0x0007e80000100a00 */
[----:B------:R3:W-:Y:S04]  /*5a50*/  LDGSTS.E [R14+0x1000c], desc[UR16][R188.64], !P3 ;  /* 0x1000c000bc0e7fae */ /* 0x0007e8000d921850 */
[----:B------:R4:W-:Y:S04]  /*5a60*/  STL.64 [R1+0x118], R2 ;  /* 0x0001180201007387 */ /* 0x0009e80000100a00 */
[----:B------:R4:W-:Y:S01]  /*5a70*/  LDGSTS.E [R14+0x1400c], desc[UR16][R2.64], !P3 ;  /* 0x1400c000020e7fae */ /* 0x0009e2000d921850 */
[----:B---3--:R-:W-:Y:S01]  /*5a80*/  IMAD.WIDE R188, R184, 0x4, R150 ;  /* 0x00000004b8bc7825 */ /* 0x008fe200078e0296 */
[----:B------:R-:W-:-:S04]  /*5a90*/  ISETP.GE.U32.AND P5, PT, R80, 0x7fffff55, PT ;  /* 0x7fffff555000780c */ /* 0x000fc80003fa6070 */
[----:B------:R-:W-:Y:S01]  /*5aa0*/  STL.64 [R1+0x108], R188 ;  /* 0x000108bc01007387 */ /* 0x000fe20000100a00 */
[----:B----4-:R-:W-:-:S03]  /*5ab0*/  IMAD.WIDE R2, R184, 0x4, R156 ;  /* 0x00000004b8027825 */ /* 0x010fc600078e029c */
[----:B------:R-:W-:Y:S01]  /*5ac0*/  LDGSTS.E [R14+0x18000], desc[UR16][R188.64], !P1 ;  /* 0x18000000bc0e7fae */ /* 0x000fe2000c921850 */
[----:B------:R-:W-:-:S03]  /*5ad0*/  IMAD.WIDE R156, R184, 0x4, R158 ;  /* 0x00000004b89c7825 */ /* 0x000fc600078e029e */
[----:B------:R3:W-:Y:S04]  /*5ae0*/  STL.64 [R1+0xf8], R152 ;  /* 0x0000f89801007387 */ /* 0x0007e80000100a00 */
[----:B------:R3:W-:Y:S04]  /*5af0*/  LDGSTS.E [R14+0x1c000], desc[UR16][R152.64], !P1 ;  /* 0x1c000000980e7fae */ /* 0x0007e8000c921850 */
[----:B------:R4:W-:Y:S04]  /*5b00*/  STL.64 [R1+0xe8], R154 ;  /* 0x0000e89a01007387 */ /* 0x0009e80000100a00 */
[----:B------:R4:W-:Y:S04]  /*5b10*/  LDGSTS.E [R14+0x18004], desc[UR16][R154.64], !P4 ;  /* 0x180040009a0e7fae */ /* 0x0009e8000e121850 */
[----:B------:R1:W-:Y:S01]  /*5b20*/  STL.64 [R1+0xd8], R2 ;  /* 0x0000d80201007387 */ /* 0x0003e20000100a00 */
[----:B---3--:R-:W-:-:S03]  /*5b30*/  IMAD.WIDE R152, R184, 0x4, R162 ;  /* 0x00000004b8987825 */ /* 0x008fc600078e02a2 */
[----:B------:R1:W-:Y:S01]  /*5b40*/  LDGSTS.E [R14+0x1c004], desc[UR16][R2.64], !P4 ;  /* 0x1c004000020e7fae */ /* 0x0003e2000e121850 */
[----:B----4-:R-:W-:-:S03]  /*5b50*/  IMAD.WIDE R154, R184, 0x4, R160 ;  /* 0x00000004b89a7825 */ /* 0x010fc600078e02a0 */
[----:B------:R3:W-:Y:S04]  /*5b60*/  STL.64 [R1+0xc8], R156 ;  /* 0x0000c89c01007387 */ /* 0x0007e80000100a00 */
[----:B------:R4:W-:Y:S01]  /*5b70*/  STL.64 [R1+0xb8], R154 ;  /* 0x0000b89a01007387 */ /* 0x0009e20000100a00 */
[----:B-1----:R-:W-:-:S03]  /*5b80*/  IMAD.WIDE R2, R184, 0x4, R164 ;  /* 0x00000004b8027825 */ /* 0x002fc600078e02a4 */
[----:B------:R1:W-:Y:S04]  /*5b90*/  STL.64 [R1+0xa8], R152 ;  /* 0x0000a89801007387 */ /* 0x0003e80000100a00 */
[----:B------:R2:W-:Y:S04]  /*5ba0*/  STL.64 [R1+0x98], R2 ;  /* 0x0000980201007387 */ /* 0x0005e80000100a00 */
[----:B------:R-:W2:Y:S04]  /*5bb0*/  LDL.LU.64 R238, [R1] ;  /* 0x0000000001ee7983 */ /* 0x000ea80000300a00 */
[----:B------:R-:W-:Y:S04]  /*5bc0*/  LDGSTS.E [R14+0x18008], desc[UR16][R156.64], !P0 ;  /* 0x180080009c0e7fae */ /* 0x000fe8000c121850 */
[----:B------:R-:W-:Y:S04]  /*5bd0*/  LDGSTS.E [R14+0x1c008], desc[UR16][R154.64], !P0 ;  /* 0x1c0080009a0e7fae */ /* 0x000fe8000c121850 */
[----:B------:R-:W-:Y:S04]  /*5be0*/  LDGSTS.E [R14+0x1800c], desc[UR16][R152.64], !P5 ;  /* 0x1800c000980e7fae */ /* 0x000fe8000e921850 */
[----:B---3--:R-:W3:Y:S04]  /*5bf0*/  LDL.LU.64 R156, [R1+0x8] ;  /* 0x00000800019c7983 */ /* 0x008ee80000300a00 */
[----:B----4-:R-:W4:Y:S04]  /*5c00*/  LDL.LU.64 R154, [R1+0x10] ;  /* 0x00001000019a7983 */ /* 0x010f280000300a00 */
[----:B-1----:R-:W4:Y:S04]  /*5c10*/  LDL.LU.64 R152, [R1+0x18] ;  /* 0x0000180001987983 */ /* 0x002f280000300a00 */
[----:B------:R-:W4:Y:S01]  /*5c20*/  LDL.LU.64 R242, [R1+0x20] ;  /* 0x0000200001f27983 */ /* 0x000f220000300a00 */
[----:B------:R-:W-:-:S02]  /*5c30*/  VIADD R81, R85, 0xffffffb3 ;  /* 0xffffffb355517836 */ /* 0x000fc40000000000 */
[----:B------:R-:W1:Y:S01]  /*5c40*/  LDC R85, c[0x0][0x230] ;  /* 0x00008c00ff557b82 */ /* 0x000e620000000800 */
[----:B------:R-:W-:Y:S01]  /*5c50*/  VIADD R80, R88, 0xffffffb2 ;  /* 0xffffffb258507836 */ /* 0x000fe20000000000 */
[----:B------:R2:W-:Y:S01]  /*5c60*/  LDGSTS.E [R14+0x1c00c], desc[UR16][R2.64], !P5 ;  /* 0x1c00c000020e7fae */ /* 0x0005e2000e921850 */
[----:B------:R-:W-:Y:S02]  /*5c70*/  ISETP.GE.U32.AND P2, PT, R81, 0x7fffff74, PT ;  /* 0x7fffff745100780c */ /* 0x000fe40003f46070 */
[----:B------:R-:W-:-:S03]  /*5c80*/  IADD3 R81, R84, -0x4f, RZ ;  /* 0xffffffb154517810 */ /* 0x000fc60007ffe0ff */
[----:B------:R-:W1:Y:S01]  /*5c90*/  LDC R88, c[0x0][0x230] ;  /* 0x00008c00ff587b82 */ /* 0x000e620000000800 */
[----:B------:R-:W-:Y:S01]  /*5ca0*/  ISETP.GE.U32.AND P3, PT, R80, 0x7fffff73, PT ;  /* 0x7fffff735000780c */ /* 0x000fe20003f66070 */
[----:B------:R-:W-:-:S06]  /*5cb0*/  VIADD R80, R87, 0xffffffb0 ;  /* 0xffffffb057507836 */ /* 0x000fcc0000000000 */
[----:B------:R-:W1:Y:S01]  /*5cc0*/  LDC R84, c[0x0][0x230] ;  /* 0x00008c00ff547b82 */ /* 0x000e620000000800 */
[----:B------:R-:W-:Y:S01]  /*5cd0*/  ISETP.GE.U32.AND P1, PT, R81, 0x7fffff72, PT ;  /* 0x7fffff725100780c */ /* 0x000fe20003f26070 */
[----:B------:R-:W-:Y:S01]  /*5ce0*/  VIADD R81, R83, 0xffffff93 ;  /* 0xffffff9353517836 */ /* 0x000fe20000000000 */
[----:B------:R-:W-:-:S05]  /*5cf0*/  ISETP.GE.U32.AND P4, PT, R80, 0x7fffff71, PT ;  /* 0x7fffff715000780c */ /* 0x000fca0003f86070 */
[----:B------:R-:W1:Y:S01]  /*5d00*/  LDC R87, c[0x0][0x230] ;  /* 0x00008c00ff577b82 */ /* 0x000e620000000800 */
[----:B--2---:R-:W-:Y:S01]  /*5d10*/  IADD3 R80, R86, -0x6e, RZ ;  /* 0xffffff9256507810 */ /* 0x004fe20007ffe0ff */
[----:B------:R-:W-:Y:S01]  /*5d20*/  IMAD.WIDE R188, R184, 0x4, R166 ;  /* 0x00000004b8bc7825 */ /* 0x000fe200078e02a6 */
[----:B------:R-:W-:-:S03]  /*5d30*/  ISETP.GE.U32.AND P0, PT, R81, 0x7fffff54, PT ;  /* 0x7fffff545100780c */ /* 0x000fc60003f06070 */
[----:B------:R-:W-:Y:S02]  /*5d40*/  IMAD.WIDE R2, R184, 0x4, R168 ;  /* 0x00000004b8027825 */ /* 0x000fe400078e02a8 */
[----:B------:R-:W2:Y:S01]  /*5d50*/  LDC R86, c[0x0][0x230] ;  /* 0x00008c00ff567b82 */ /* 0x000ea20000000800 */
[----:B------:R-:W-:Y:S01]  /*5d60*/  ISETP.GE.U32.AND P5, PT, R80, 0x7fffff53, PT ;  /* 0x7fffff535000780c */ /* 0x000fe20003fa6070 */
[----:B------:R-:W-:Y:S01]  /*5d70*/  IMAD.WIDE R160, R184, 0x4, R170 ;  /* 0x00000004b8a07825 */ /* 0x000fe200078e02aa */
[----:B------:R-:W-:Y:S03]  /*5d80*/  LDGSTS.E [R13+0x10000], desc[UR16][R188.64], !P2 ;  /* 0x10000000bc0d7fae */ /* 0x000fe6000d121850 */
[----:B-1----:R-:W-:Y:S01]  /*5d90*/  VIADD R80, R85, 0xffffff90 ;  /* 0xffffff9055507836 */ /* 0x002fe20000000000 */
[----:B------:R-:W-:Y:S01]  /*5da0*/  LDGSTS.E [R13+0x14000], desc[UR16][R2.64], !P2 ;  /* 0x14000000020d7fae */ /* 0x000fe2000d121850 */
[----:B------:R-:W1:Y:S01]  /*5db0*/  LDC R83, c[0x0][0x230] ;  /* 0x00008c00ff537b82 */ /* 0x000e620000000800 */
[----:B------:R-:W-:-:S02]  /*5dc0*/  VIADD R81, R82, 0xffffff91 ;  /* 0xffffff9152517836 */ /* 0x000fc40000000000 */
[----:B------:R-:W-:Y:S04]  /*5dd0*/  LDGSTS.E [R13+0x10004], desc[UR16][R160.64], !P3 ;  /* 0x10004000a00d7fae */ /* 0x000fe8000d921850 */
[----:B------:R-:W-:Y:S01]  /*5de0*/  LDGSTS.E [R13+0x14004], desc[UR16][R172.64], !P3 ;  /* 0x14004000ac0d7fae */ /* 0x000fe2000d921850 */
[----:B------:R-:W-:Y:S01]  /*5df0*/  ISETP.GE.U32.AND P3, PT, R80, 0x7fffff51, PT ;  /* 0x7fffff515000780c */ /* 0x000fe20003f66070 */
[----:B------:R-:W1:Y:S01]  /*5e00*/  LDC R85, c[0x0][0x230] ;  /* 0x00008c00ff557b82 */ /* 0x000e620000000800 */
[----:B------:R-:W-:Y:S01]  /*5e10*/  ISETP.GE.U32.AND P2, PT, R81, 0x7fffff52, PT ;  /* 0x7fffff525100780c */ /* 0x000fe20003f46070 */
[----:B------:R-:W-:Y:S01]  /*5e20*/  VIADD R80, R88, 0xffffffae ;  /* 0xffffffae58507836 */ /* 0x000fe20000000000 */
[----:B------:R-:W-:Y:S01]  /*5e30*/  IADD3 R81, R84, -0x51, RZ ;  /* 0xffffffaf54517810 */ /* 0x000fe20007ffe0ff */
[----:B------:R-:W-:Y:S04]  /*5e40*/  LDGSTS.E [R13+0x10008], desc[UR16][R174.64], !P1 ;  /* 0x10008000ae0d7fae */ /* 0x000fe8000c921850 */
[----:B------:R-:W-:Y:S01]  /*5e50*/  LDGSTS.E [R13+0x14008], desc[UR16][R176.64], !P1 ;  /* 0x14008000b00d7fae */ /* 0x000fe2000c921850 */
[----:B------:R-:W-:Y:S01]  /*5e60*/  ISETP.GE.U32.AND P1, PT, R81, 0x7fffff70, PT ;  /* 0x7fffff705100780c */ /* 0x000fe20003f26070 */
[----:B------:R-:W1:Y:S02]  /*5e70*/  LDC R84, c[0x0][0x230] ;  /* 0x00008c00ff547b82 */ /* 0x000e640000000800 */
[----:B------:R-:W-:Y:S01]  /*5e80*/  LDGSTS.E [R13+0x1000c], desc[UR16][R178.64], !P4 ;  /* 0x1000c000b20d7fae */ /* 0x000fe2000e121850 */
[----:B------:R-:W-:-:S03]  /*5e90*/  IMAD.WIDE R190, R184, 0x4, R190 ;  /* 0x00000004b8be7825 */ /* 0x000fc600078e02be */
[----:B------:R-:W-:Y:S01]  /*5ea0*/  LDGSTS.E [R13+0x1400c], desc[UR16][R180.64], !P4 ;  /* 0x1400c000b40d7fae */ /* 0x000fe2000e121850 */
[----:B------:R-:W-:Y:S01]  /*5eb0*/  ISETP.GE.U32.AND P4, PT, R80, 0x7fffff6f, PT ;  /* 0x7fffff6f5000780c */ /* 0x000fe20003f86070 */
[C---:B------:R-:W-:Y:S01]  /*5ec0*/  IMAD.WIDE R80, R184.reuse, 0x4, R186 ;  /* 0x00000004b8507825 */ /* 0x040fe200078e02ba */
[----:B------:R-:W-:Y:S01]  /*5ed0*/  IADD3 R82, R87, -0x54, RZ ;  /* 0xffffffac57527810 */ /* 0x000fe20007ffe0ff */
[----:B------:R-:W1:Y:S01]  /*5ee0*/  LDC R88, c[0x0][0x230] ;  /* 0x00008c00ff587b82 */ /* 0x000e620000000800 */
[----:B------:R-:W-:Y:S01]  /*5ef0*/  LDGSTS.E [R13+0x18000], desc[UR16][R182.64], !P0 ;  /* 0x18000000b60d7fae */ /* 0x000fe2000c121850 */
[----:B------:R-:W-:-:S03]  /*5f00*/  IMAD.WIDE R192, R184, 0x4, R192 ;  /* 0x00000004b8c07825 */ /* 0x000fc600078e02c0 */
[----:B------:R-:W-:Y:S03]  /*5f10*/  LDGSTS.E [R13+0x1c000], desc[UR16][R80.64], !P0 ;  /* 0x1c000000500d7fae */ /* 0x000fe6000c121850 */
[----:B------:R-:W1:Y:S01]  /*5f20*/  LDC R87, c[0x0][0x230] ;  /* 0x00008c00ff577b82 */ /* 0x000e620000000800 */
[----:B------:R4:W-:Y:S04]  /*5f30*/  LDGSTS.E [R13+0x18004], desc[UR16][R190.64], !P5 ;  /* 0x18004000be0d7fae */ /* 0x0009e8000e921850 */
[----:B------:R-:W-:Y:S01]  /*5f40*/  LDGSTS.E [R13+0x1c004], desc[UR16][R192.64], !P5 ;  /* 0x1c004000c00d7fae */ /* 0x000fe2000e921850 */
[----:B------:R-:W-:Y:S01]  /*5f50*/  ISETP.GE.U32.AND P5, PT, R82, 0x7fffff6d, PT ;  /* 0x7fffff6d5200780c */ /* 0x000fe20003fa6070 */
[----:B--2---:R-:W-:-:S02]  /*5f60*/  VIADD R82, R86, 0xffffff8e ;  /* 0xffffff8e56527836 */ /* 0x004fc40000000000 */
[C---:B------:R-:W-:Y:S01]  /*5f70*/  IMAD.WIDE R194, R184.reuse, 0x4, R194 ;  /* 0x00000004b8c27825 */ /* 0x040fe200078e02c2 */
[----:B------:R-:W2:Y:S03]  /*5f80*/  LDC R86, c[0x0][0x230] ;  /* 0x00008c00ff567b82 */ /* 0x000ea60000000800 */
[----:B-1----:R-:W-:Y:S01]  /*5f90*/  VIADD R83, R83, 0xffffffad ;  /* 0xffffffad53537836 */ /* 0x002fe20000000000 */
[----:B------:R-:W-:Y:S01]  /*5fa0*/  LDGSTS.E [R13+0x18008], desc[UR16][R194.64], !P2 ;  /* 0x18008000c20d7fae */ /* 0x000fe2000d121850 */
[----:B------:R-:W-:-:S03]  /*5fb0*/  IMAD.WIDE R196, R184, 0x4, R196 ;  /* 0x00000004b8c47825 */ /* 0x000fc600078e02c4 */
[----:B------:R-:W-:Y:S01]  /*5fc0*/  ISETP.GE.U32.AND P0, PT, R83, 0x7fffff6e, PT ;  /* 0x7fffff6e5300780c */ /* 0x000fe20003f06070 */
[----:B------:R-:W-:Y:S01]  /*5fd0*/  VIADD R83, R85, 0xffffff8f ;  /* 0xffffff8f55537836 */ /* 0x000fe20000000000 */
[----:B------:R-:W-:Y:S01]  /*5fe0*/  LDGSTS.E [R13+0x1c008], desc[UR16][R196.64], !P2 ;  /* 0x1c008000c40d7fae */ /* 0x000fe2000d121850 */
[C---:B------:R-:W-:Y:S01]  /*5ff0*/  IMAD.WIDE R198, R184.reuse, 0x4, R198 ;  /* 0x00000004b8c67825 */ /* 0x040fe200078e02c6 */
[----:B------:R-:W1:Y:S03]  /*6000*/  LDC R85, c[0x0][0x230] ;  /* 0x00008c00ff557b82 */ /* 0x000e660000000800 */
[C---:B------:R-:W-:Y:S01]  /*6010*/  IMAD.WIDE R200, R184.reuse, 0x4, R200 ;  /* 0x00000004b8c87825 */ /* 0x040fe200078e02c8 */
[----:B------:R-:W-:Y:S01]  /*6020*/  ISETP.GE.U32.AND P2, PT, R83, 0x7fffff50, PT ;  /* 0x7fffff505300780c */ /* 0x000fe20003f46070 */
[----:B------:R-:W-:Y:S02]  /*6030*/  LDGSTS.E [R13+0x1800c], desc[UR16][R198.64], !P3 ;  /* 0x1800c000c60d7fae */ /* 0x000fe4000d921850 */
[----:B------:R-:W-:Y:S01]  /*6040*/  IMAD.WIDE R202, R184, 0x4, R202 ;  /* 0x00000004b8ca7825 */ /* 0x000fe200078e02ca */
[----:B------:R-:W-:Y:S01]  /*6050*/  IADD3 R83, R84, -0x73, RZ ;  /* 0xffffff8d54537810 */ /* 0x000fe20007ffe0ff */
[----:B------:R-:W-:Y:S02]  /*6060*/  LDGSTS.E [R13+0x1c00c], desc[UR16][R200.64], !P3 ;  /* 0x1c00c000c80d7fae */ /* 0x000fe4000d921850 */
[C---:B------:R-:W-:Y:S01]  /*6070*/  IMAD.WIDE R204, R184.reuse, 0x4, R204 ;  /* 0x00000004b8cc7825 */ /* 0x040fe200078e02cc */
[----:B------:R-:W1:Y:S01]  /*6080*/  LDC R84, c[0x0][0x230] ;  /* 0x00008c00ff547b82 */ /* 0x000e620000000800 */
[----:B------:R-:W-:Y:S02]  /*6090*/  LDGSTS.E [R4+0x10000], desc[UR16][R202.64], !P1 ;  /* 0x10000000ca047fae */ /* 0x000fe4000c921850 */
[----:B------:R-:W-:Y:S01]  /*60a0*/  IMAD.WIDE R206, R184, 0x4, R206 ;  /* 0x00000004b8ce7825 */ /* 0x000fe200078e02ce */
[----:B------:R-:W-:Y:S01]  /*60b0*/  ISETP.GE.U32.AND P3, PT, R82, 0x7fffff4f, PT ;  /* 0x7fffff4f5200780c */ /* 0x000fe20003f66070 */
[----:B------:R-:W-:Y:S02]  /*60c0*/  LDGSTS.E [R4+0x14000], desc[UR16][R204.64], !P1 ;  /* 0x14000000cc047fae */ /* 0x000fe4000c921850 */
[C---:B------:R-:W-:Y:S01]  /*60d0*/  IMAD.WIDE R208, R184.reuse, 0x4, R208 ;  /* 0x00000004b8d07825 */ /* 0x040fe200078e02d0 */
[----:B------:R-:W-:Y:S01]  /*60e0*/  ISETP.GE.U32.AND P1, PT, R83, 0x7fffff4e, PT ;  /* 0x7fffff4e5300780c */ /* 0x000fe20003f26070 */
[----:B------:R-:W-:Y:S02]  /*60f0*/  LDGSTS.E [R4+0x10004], desc[UR16][R206.64], !P4 ;  /* 0x10004000ce047fae */ /* 0x000fe4000e121850 */
[----:B------:R-:W-:-:S04]  /*6100*/  IMAD.WIDE R210, R184, 0x4, R210 ;  /* 0x00000004b8d27825 */ /* 0x000fc800078e02d2 */
[C---:B------:R-:W-:Y:S01]  /*6110*/  IMAD.WIDE R212, R184.reuse, 0x4, R212 ;  /* 0x00000004b8d47825 */ /* 0x040fe200078e02d4 */
[----:B------:R-:W-:Y:S03]  /*6120*/  LDGSTS.E [R4+0x14004], desc[UR16][R208.64], !P4 ;  /* 0x14004000d0047fae */ /* 0x000fe6000e121850 */
[C---:B------:R-:W-:Y:S01]  /*6130*/  IMAD.WIDE R214, R184.reuse, 0x4, R214 ;  /* 0x00000004b8d67825 */ /* 0x040fe200078e02d6 */
[----:B------:R-:W-:Y:S03]  /*6140*/  LDGSTS.E [R4+0x10008], desc[UR16][R210.64], !P0 ;  /* 0x10008000d2047fae */ /* 0x000fe6000c121850 */
[C---:B------:R-:W-:Y:S01]  /*6150*/  IMAD.WIDE R216, R184.reuse, 0x4, R216 ;  /* 0x00000004b8d87825 */ /* 0x040fe200078e02d8 */
[----:B------:R-:W-:Y:S03]  /*6160*/  LDGSTS.E [R4+0x14008], desc[UR16][R212.64], !P0 ;  /* 0x14008000d4047fae */ /* 0x000fe6000c121850 */
[C---:B------:R-:W-:Y:S01]  /*6170*/  IMAD.WIDE R218, R184.reuse, 0x4, R218 ;  /* 0x00000004b8da7825 */ /* 0x040fe200078e02da */
[----:B------:R-:W-:Y:S03]  /*6180*/  STL.64 [R1+0x5e8], R188 ;  /* 0x0005e8bc01007387 */ /* 0x000fe60000100a00 */
[----:B------:R-:W-:-:S04]  /*6190*/  IMAD.WIDE R220, R184, 0x4, R220 ;  /* 0x00000004b8dc7825 */ /* 0x000fc800078e02dc */
        /* <DEDUP_REMOVED lines=8> */
[----:B------:R-:W-:Y:S02]  /*6220*/  VIADD R125, R125, 0xffffff83 ;  /* 0xffffff837d7d7836 */ /* 0x000fe40000000000 */
[----:B------:R-:W-:Y:S01]  /*6230*/  VIADD R124, R124, 0xffffff82 ;  /* 0xffffff827c7c7836 */ /* 0x000fe20000000000 */
[----:B------:R-:W-:Y:S01]  /*6240*/  IADD3 R134, R134, -0x7f, RZ ;  /* 0xffffff8186867810 */ /* 0x000fe20007ffe0ff */
[----:B------:R-:W-:Y:S01]  /*6250*/  VIADD R82, R88, 0xffffff8c ;  /* 0xffffff8c58527836 */ /* 0x000fe20000000000 */
[----:B------:R-:W-:Y:S01]  /*6260*/  LDGSTS.E [R4+0x1000c], desc[UR16][R214.64], !P5 ;  /* 0x1000c000d6047fae */ /* 0x000fe2000e921850 */
[----:B------:R-:W-:Y:S01]  /*6270*/  VIADD R83, R87, 0xffffffab ;  /* 0xffffffab57537836 */ /* 0x000fe20000000000 */
[----:B------:R-:W1:Y:S02]  /*6280*/  LDC R88, c[0x0][0x230] ;  /* 0x00008c00ff587b82 */ /* 0x000e640000000800 */
[----:B------:R-:W-:Y:S01]  /*6290*/  ISETP.GE.U32.AND P4, PT, R82, 0x7fffff4d, PT ;  /* 0x7fffff4d5200780c */ /* 0x000fe20003f86070 */
[----:B------:R-:W-:Y:S01]  /*62a0*/  STL.64 [R1+0x5f0], R2 ;  /* 0x0005f00201007387 */ /* 0x000fe20000100a00 */
[----:B------:R-:W-:Y:S01]  /*62b0*/  ISETP.GE.U32.AND P0, PT, R83, 0x7fffff6c, PT ;  /* 0x7fffff6c5300780c */ /* 0x000fe20003f06070 */
[----:B--2---:R-:W-:-:S02]  /*62c0*/  VIADD R83, R86, 0xffffffa9 ;  /* 0xffffffa956537836 */ /* 0x004fc40000000000 */
[----:B------:R-:W-:Y:S01]  /*62d0*/  LDGSTS.E [R4+0x1400c], desc[UR16][R216.64], !P5 ;  /* 0x1400c000d8047fae */ /* 0x000fe2000e921850 */
[----:B------:R-:W2:Y:S01]  /*62e0*/  LDC R87, c[0x0][0x230] ;  /* 0x00008c00ff577b82 */ /* 0x000ea20000000800 */
[----:B------:R-:W-:Y:S02]  /*62f0*/  IADD3 R82, R90, -0x56, RZ ;  /* 0xffffffaa5a527810 */ /* 0x000fe40007ffe0ff */
[----:B------:R-:W-:Y:S05]  /*6300*/  STL.64 [R1+0x5f8], R160 ;  /* 0x0005f8a001007387 */ /* 0x000fea0000100a00 */
[----:B------:R-:W2:Y:S01]  /*6310*/  LDC R86, c[0x0][0x230] ;  /* 0x00008c00ff567b82 */ /* 0x000ea20000000800 */
[----:B------:R4:W-:Y:S01]  /*6320*/  STL.64 [R1+0x600], R172 ;  /* 0x000600ac01007387 */ /* 0x0009e20000100a00 */
[----:B------:R-:W-:Y:S01]  /*6330*/  ISETP.GE.U32.AND P5, PT, R82, 0x7fffff6b, PT ;  /* 0x7fffff6b5200780c */ /* 0x000fe20003fa6070 */
[----:B------:R-:W-:-:S02]  /*6340*/  VIADD R82, R89, 0xffffffa8 ;  /* 0xffffffa859527836 */ /* 0x000fc40000000000 */
[----:B------:R-:W-:Y:S01]  /*6350*/  LDGSTS.E [R4+0x18000], desc[UR16][R218.64], !P2 ;  /* 0x18000000da047fae */ /* 0x000fe2000d121850 */
[----:B------:R-:W-:Y:S02]  /*6360*/  IMAD.WIDE R150, R184, 0x4, R248 ;  /* 0x00000004b8967825 */ /* 0x000fe400078e02f8 */
[----:B------:R-:W4:Y:S01]  /*6370*/  LDC R90, c[0x0][0x230] ;  /* 0x00008c00ff5a7b82 */ /* 0x000f220000000800 */
[----:B------:R-:W-:Y:S04]  /*6380*/  STL.64 [R1+0x608], R174 ;  /* 0x000608ae01007387 */ /* 0x000fe80000100a00 */
[----:B------:R-:W-:Y:S01]  /*6390*/  LDGSTS.E [R4+0x1c000], desc[UR16][R220.64], !P2 ;  /* 0x1c000000dc047fae */ /* 0x000fe2000d121850 */
[----:B------:R-:W-:Y:S02]  /*63a0*/  ISETP.GE.U32.AND P2, PT, R83, 0x7fffff6a, PT ;  /* 0x7fffff6a5300780c */ /* 0x000fe40003f46070 */
[----:B-1----:R-:W-:Y:S01]  /*63b0*/  IADD3 R83, R85, -0x75, RZ ;  /* 0xffffff8b55537810 */ /* 0x002fe20007ffe0ff */
[----:B------:R-:W-:Y:S01]  /*63c0*/  STL.64 [R1+0x610], R176 ;  /* 0x000610b001007387 */ /* 0x000fe20000100a00 */
[----:B------:R-:W1:Y:S03]  /*63d0*/  LDC R85, c[0x0][0x230] ;  /* 0x00008c00ff557b82 */ /* 0x000e660000000800 */
[----:B------:R-:W-:Y:S04]  /*63e0*/  STL.64 [R1+0x618], R178 ;  /* 0x000618b201007387 */ /* 0x000fe80000100a00 */
[----:B------:R-:W-:Y:S01]  /*63f0*/  LDGSTS.E [R4+0x18004], desc[UR16][R222.64], !P3 ;  /* 0x18004000de047fae */ /* 0x000fe2000d921850 */
[----:B------:R-:W1:Y:S03]  /*6400*/  LDC R166, c[0x0][0x230] ;  /* 0x00008c00ffa67b82 */ /* 0x000e660000000800 */
[----:B------:R-:W-:Y:S04]  /*6410*/  STL.64 [R1+0x620], R180 ;  /* 0x000620b401007387 */ /* 0x000fe80000100a00 */
[----:B------:R-:W-:Y:S01]  /*6420*/  LDGSTS.E [R4+0x1c004], desc[UR16][R224.64], !P3 ;  /* 0x1c004000e0047fae */ /* 0x000fe2000d921850 */
[----:B------:R-:W-:Y:S01]  /*6430*/  ISETP.GE.U32.AND P3, PT, R82, 0x7fffff69, PT ;  /* 0x7fffff695200780c */ /* 0x000fe20003f66070 */
[----:B------:R-:W1:Y:S02]  /*6440*/  LDC R187, c[0x0][0x230] ;  /* 0x00008c00ffbb7b82 */ /* 0x000e640000000800 */
[----:B------:R-:W-:Y:S01]  /*6450*/  STL.64 [R1+0x628], R182 ;  /* 0x000628b601007387 */ /* 0x000fe20000100a00 */
[----:B------:R-:W-:-:S03]  /*6460*/  VIADD R82, R88, 0xffffff8a ;  /* 0xffffff8a58527836 */ /* 0x000fc60000000000 */
[----:B------:R-:W-:Y:S02]  /*6470*/  LDGSTS.E [R4+0x18008], desc[UR16][R226.64], !P1 ;  /* 0x18008000e2047fae */ /* 0x000fe4000c921850 */
[----:B------:R-:W1:Y:S02]  /*6480*/  LDC R186, c[0x0][0x230] ;  /* 0x00008c00ffba7b82 */ /* 0x000e640000000800 */
[----:B------:R1:W-:Y:S04]  /*6490*/  STL.64 [R1+0x630], R190 ;  /* 0x000630be01007387 */ /* 0x0003e80000100a00 */
[----:B------:R-:W-:Y:S01]  /*64a0*/  LDGSTS.E [R4+0x1c008], desc[UR16][R228.64], !P1 ;  /* 0x1c008000e4047fae */ /* 0x000fe2000c921850 */
[----:B------:R-:W-:Y:S01]  /*64b0*/  ISETP.GE.U32.AND P1, PT, R83, 0x7fffff4c, PT ;  /* 0x7fffff4c5300780c */ /* 0x000fe20003f26070 */
[----:B------:R-:W-:Y:S01]  /*64c0*/  VIADD R83, R84, 0xffffff89 ;  /* 0xffffff8954537836 */ /* 0x000fe20000000000 */
[----:B------:R-:W1:Y:S01]  /*64d0*/  LDC R248, c[0x0][0x230] ;  /* 0x00008c00fff87b82 */ /* 0x000e620000000800 */
[----:B------:R-:W4:Y:S04]  /*64e0*/  LDL.LU.64 R234, [R1+0x28] ;  /* 0x0000280001ea7983 */ /* 0x000f280000300a00 */
[----:B------:R-:W4:Y:S03]  /*64f0*/  LDL.LU.64 R240, [R1+0x30] ;  /* 0x0000300001f07983 */ /* 0x000f260000300a00 */
[----:B------:R-:W1:Y:S01]  /*6500*/  LDC R84, c[0x0][0x230] ;  /* 0x00008c00ff547b82 */ /* 0x000e620000000800 */
[----:B------:R-:W-:Y:S04]  /*6510*/  LDGSTS.E [R4+0x1800c], desc[UR16][R230.64], !P4 ;  /* 0x1800c000e6047fae */ /* 0x000fe8000e121850 */
[----:B------:R-:W4:Y:S01]  /*6520*/  LDL.LU.64 R236, [R1+0x38] ;  /* 0x0000380001ec7983 */ /* 0x000f220000300a00 */
[----:B------:R-:W-:-:S03]  /*6530*/  IMAD.WIDE R102, R184, 0x4, R238 ;  /* 0x00000004b8667825 */ /* 0x000fc600078e02ee */
[----:B------:R-:W-:Y:S01]  /*6540*/  LDGSTS.E [R4+0x1c00c], desc[UR16][R232.64], !P4 ;  /* 0x1c00c000e8047fae */ /* 0x000fe2000e121850 */
[----:B------:R-:W-:Y:S01]  /*6550*/  ISETP.GE.U32.AND P4, PT, R82, 0x7fffff4b, PT ;  /* 0x7fffff4b5200780c */ /* 0x000fe20003f86070 */
[----:B------:R-:W1:Y:S02]  /*6560*/  LDC R249, c[0x0][0x230] ;  /* 0x00008c00fff97b82 */ /* 0x000e640000000800 */
[----:B------:R-:W4:Y:S01]  /*6570*/  LDL.LU.64 R238, [R1+0x40] ;  /* 0x0000400001ee7983 */ /* 0x000f220000300a00 */
[----:B--2---:R-:W-:-:S03]  /*6580*/  IADD3 R82, R87, -0x78, RZ ;  /* 0xffffff8857527810 */ /* 0x004fc60007ffe0ff */
[----:B------:R-:W-:Y:S04]  /*6590*/  LDGSTS.E [R6+0x10000], desc[UR16][R94.64], !P0 ;  /* 0x100000005e067fae */ /* 0x000fe8000c121850 */
[----:B------:R-:W-:Y:S01]  /*65a0*/  LDGSTS.E [R6+0x14000], desc[UR16][R150.64], !P0 ;  /* 0x1400000096067fae */ /* 0x000fe2000c121850 */
[----:B------:R-:W-:Y:S01]  /*65b0*/  ISETP.GE.U32.AND P0, PT, R83, 0x7fffff4a, PT ;  /* 0x7fffff4a5300780c */ /* 0x000fe20003f06070 */
[----:B------:R-:W-:Y:S02]  /*65c0*/  VIADD R83, R86, 0xffffffa7 ;  /* 0xffffffa756537836 */ /* 0x000fe40000000000 */
[C---:B---3--:R-:W-:Y:S01]  /*65d0*/  IMAD.WIDE R96, R184.reuse, 0x4, R156 ;  /* 0x00000004b8607825 */ /* 0x048fe200078e029c */
[----:B------:R-:W-:Y:S03]  /*65e0*/  LDGSTS.E [R6+0x10004], desc[UR16][R100.64], !P5 ;  /* 0x1000400064067fae */ /* 0x000fe6000e921850 */
[C---:B----4-:R-:W-:Y:S01]  /*65f0*/  IMAD.WIDE R88, R184.reuse, 0x4, R154 ;  /* 0x00000004b8587825 */ /* 0x050fe200078e029a */
[----:B------:R-:W2:Y:S03]  /*6600*/  LDL.LU.64 R156, [R1+0x48] ;  /* 0x00004800019c7983 */ /* 0x000ea60000300a00 */
[C---:B------:R-:W-:Y:S01]  /*6610*/  IMAD.WIDE R86, R184.reuse, 0x4, R152 ;  /* 0x00000004b8567825 */ /* 0x040fe200078e0298 */
[----:B------:R-:W3:Y:S03]  /*6620*/  LDL.LU.64 R154, [R1+0x50] ;  /* 0x00005000019a7983 */ /* 0x000ee60000300a00 */
[----:B------:R-:W-:Y:S01]  /*6630*/  IMAD.WIDE R146, R184, 0x4, R242 ;  /* 0x00000004b8927825 */ /* 0x000fe200078e02f2 */
[----:B------:R-:W4:Y:S04]  /*6640*/  LDL.LU.64 R152, [R1+0x58] ;  /* 0x0000580001987983 */ /* 0x000f280000300a00 */
[----:B------:R-:W4:Y:S04]  /*6650*/  LDL.LU.64 R242, [R1+0x60] ;  /* 0x0000600001f27983 */ /* 0x000f280000300a00 */
[----:B------:R-:W-:Y:S01]  /*6660*/  LDGSTS.E [R6+0x14004], desc[UR16][R102.64], !P5 ;  /* 0x1400400066067fae */ /* 0x000fe2000e921850 */
[----:B------:R-:W-:-:S03]  /*6670*/  ISETP.GE.U32.AND P5, PT, R82, 0x7fffff49, PT ;  /* 0x7fffff495200780c */ /* 0x000fc60003fa6070 */
[----:B------:R-:W-:Y:S01]  /*6680*/  LDGSTS.E [R6+0x10008], desc[UR16][R96.64], !P2 ;  /* 0x1000800060067fae */ /* 0x000fe2000d121850 */
[----:B------:R-:W-:-:S03]  /*6690*/  VIADD R82, R91, 0xffffffa6 ;  /* 0xffffffa65b527836 */ /* 0x000fc60000000000 */
[----:B------:R-:W-:Y:S01]  /*66a0*/  LDGSTS.E [R6+0x14008], desc[UR16][R88.64], !P2 ;  /* 0x1400800058067fae */ /* 0x000fe2000d121850 */
[----:B------:R-:W-:Y:S02]  /*66b0*/  ISETP.GE.U32.AND P2, PT, R83, 0x7fffff68, PT ;  /* 0x7fffff685300780c */ /* 0x000fe40003f46070 */
[----:B------:R-:W-:Y:S01]  /*66c0*/  IADD3 R83, R90, -0x5b, RZ ;  /* 0xffffffa55a537810 */ /* 0x000fe20007ffe0ff */
[----:B------:R-:W-:Y:S04]  /*66d0*/  LDGSTS.E [R6+0x1000c], desc[UR16][R86.64], !P3 ;  /* 0x1000c00056067fae */ /* 0x000fe8000d921850 */
[----:B------:R-:W-:Y:S01]  /*66e0*/  LDGSTS.E [R6+0x1400c], desc[UR16][R146.64], !P3 ;  /* 0x1400c00092067fae */ /* 0x000fe2000d921850 */
[----:B------:R-:W-:Y:S01]  /*66f0*/  ISETP.GE.U32.AND P3, PT, R82, 0x7fffff67, PT ;  /* 0x7fffff675200780c */ /* 0x000fe20003f66070 */
[----:B------:R-:W-:-:S02]  /*6700*/  VIADD R82, R92, 0xffffffa4 ;  /* 0xffffffa45c527836 */ /* 0x000fc40000000000 */
[C---:B------:R-:W-:Y:S02]  /*6710*/  IMAD.WIDE R98, R184.reuse, 0x4, R234 ;  /* 0x00000004b8627825 */ /* 0x040fe400078e02ea */
[----:B------:R-:W4:Y:S02]  /*6720*/  LDL.LU.64 R234, [R1+0x68] ;  /* 0x0000680001ea7983 */ /* 0x000f240000300a00 */
[C---:B------:R-:W-:Y:S02]  /*6730*/  IMAD.WIDE R90, R184.reuse, 0x4, R240 ;  /* 0x00000004b85a7825 */ /* 0x040fe400078e02f0 */
[----:B------:R-:W4:Y:S04]  /*6740*/  LDL.LU.64 R240, [R1+0x70] ;  /* 0x0000700001f07983 */ /* 0x000f280000300a00 */
[----:B------:R-:W-:Y:S01]  /*6750*/  LDGSTS.E [R6+0x18000], desc[UR16][R98.64], !P1 ;  /* 0x1800000062067fae */ /* 0x000fe2000c921850 */
[----:B------:R-:W-:-:S03]  /*6760*/  IMAD.WIDE R138, R184, 0x4, R236 ;  /* 0x00000004b88a7825 */ /* 0x000fc600078e02ec */
[----:B------:R-:W4:Y:S04]  /*6770*/  LDL.LU.64 R236, [R1+0x80] ;  /* 0x0000800001ec7983 */ /* 0x000f280000300a00 */
[----:B------:R-:W-:Y:S01]  /*6780*/  LDGSTS.E [R6+0x1c000], desc[UR16][R90.64], !P1 ;  /* 0x1c0000005a067fae */ /* 0x000fe2000c921850 */
[----:B------:R-:W-:-:S03]  /*6790*/  IMAD.WIDE R106, R184, 0x4, R238 ;  /* 0x00000004b86a7825 */ /* 0x000fc600078e02ee */
[----:B------:R-:W4:Y:S01]  /*67a0*/  LDL.LU.64 R238, [R1+0x90] ;  /* 0x0000900001ee7983 */ /* 0x000f220000300a00 */
[----:B--2---:R-:W-:-:S04]  /*67b0*/  IMAD.WIDE R122, R184, 0x4, R156 ;  /* 0x00000004b87a7825 */ /* 0x004fc800078e029c */
[C---:B---3--:R-:W-:Y:S01]  /*67c0*/  IMAD.WIDE R92, R184.reuse, 0x4, R154 ;  /* 0x00000004b85c7825 */ /* 0x048fe200078e029a */
[----:B------:R-:W2:Y:S04]  /*67d0*/  LDL.LU.64 R156, [R1+0xa0] ;  /* 0x0000a000019c7983 */ /* 0x000ea80000300a00 */
[----:B------:R-:W3:Y:S01]  /*67e0*/  LDL.LU.64 R154, [R1+0xb0] ;  /* 0x0000b000019a7983 */ /* 0x000ee20000300a00 */
[----:B----4-:R-:W-:Y:S01]  /*67f0*/  IMAD.WIDE R110, R184, 0x4, R242 ;  /* 0x00000004b86e7825 */ /* 0x010fe200078e02f2 */
[----:B------:R-:W-:Y:S02]  /*6800*/  ISETP.GE.U32.AND P1, PT, R83, 0x7fffff66, PT ;  /* 0x7fffff665300780c */ /* 0x000fe40003f26070 */
[----:B------:R-:W4:Y:S01]  /*6810*/  LDL.LU.64 R242, [R1+0xc0] ;  /* 0x0000c00001f27983 */ /* 0x000f220000300a00 */
[----:B-1----:R-:W-:-:S03]  /*6820*/  VIADD R83, R85, 0xffffff87 ;  /* 0xffffff8755537836 */ /* 0x002fc60000000000 */
[----:B------:R-:W-:Y:S01]  /*6830*/  LDGSTS.E [R6+0x18004], desc[UR16][R138.64], !P4 ;  /* 0x180040008a067fae */ /* 0x000fe2000e121850 */
[----:B------:R-:W-:-:S03]  /*6840*/  IMAD.WIDE R116, R184, 0x4, R152 ;  /* 0x00000004b8747825 */ /* 0x000fc600078e0298 */
[----:B------:R-:W-:Y:S01]  /*6850*/  LDGSTS.E [R6+0x1c004], desc[UR16][R106.64], !P4 ;  /* 0x1c0040006a067fae */ /* 0x000fe2000e121850 */
[----:B------:R-:W-:-:S03]  /*6860*/  ISETP.GE.U32.AND P4, PT, R82, 0x7fffff65, PT ;  /* 0x7fffff655200780c */ /* 0x000fc60003f86070 */
[----:B------:R-:W4:Y:S04]  /*6870*/  LDL.LU.64 R164, [R1+0xd0] ;  /* 0x0000d00001a47983 */ /* 0x000f280000300a00 */
[----:B------:R-:W-:Y:S01]  /*6880*/  LDGSTS.E [R6+0x18008], desc[UR16][R122.64], !P0 ;  /* 0x180080007a067fae */ /* 0x000fe2000c121850 */
[----:B------:R-:W-:Y:S02]  /*6890*/  IADD3 R82, R108, -0x7a, RZ ;  /* 0xffffff866c527810 */ /* 0x000fe40007ffe0ff */
[----:B------:R-:W1:Y:S01]  /*68a0*/  LDC R108, c[0x0][0x230] ;  /* 0x00008c00ff6c7b82 */ /* 0x000e620000000800 */
[----:B------:R-:W-:Y:S01]  /*68b0*/  LDGSTS.E [R6+0x1c008], desc[UR16][R92.64], !P0 ;  /* 0x1c0080005c067fae */ /* 0x000fe2000c121850 */
[----:B------:R-:W-:Y:S01]  /*68c0*/  ISETP.GE.U32.AND P0, PT, R83, 0x7fffff48, PT ;  /* 0x7fffff485300780c */ /* 0x000fe20003f06070 */
[----:B------:R-:W-:-:S02]  /*68d0*/  VIADD R83, R84, 0xffffff85 ;  /* 0xffffff8554537836 */ /* 0x000fc40000000000 */
[----:B------:R-:W-:Y:S04]  /*68e0*/  LDGSTS.E [R6+0x1800c], desc[UR16][R116.64], !P5 ;  /* 0x1800c00074067fae */ /* 0x000fe8000e921850 */
[----:B------:R-:W-:Y:S01]  /*68f0*/  LDGSTS.E [R6+0x1c00c], desc[UR16][R110.64], !P5 ;  /* 0x1c00c0006e067fae */ /* 0x000fe2000e921850 */
[----:B------:R-:W-:Y:S01]  /*6900*/  ISETP.GE.U32.AND P5, PT, R82, 0x7fffff47, PT ;  /* 0x7fffff475200780c */ /* 0x000fe20003fa6070 */
[----:B------:R-:W-:Y:S02]  /*6910*/  VIADD R82, R105, 0xffffff84 ;  /* 0xffffff8469527836 */ /* 0x000fe40000000000 */
[C---:B------:R-:W-:Y:S02]  /*6920*/  IMAD.WIDE R114, R184.reuse, 0x4, R234 ;  /* 0x00000004b8727825 */ /* 0x040fe400078e02ea */
[----:B------:R-:W4:Y:S02]  /*6930*/  LDL.LU.64 R234, [R1+0xe0] ;  /* 0x0000e00001ea7983 */ /* 0x000f240000300a00 */
[----:B------:R-:W-:-:S02]  /*6940*/  IMAD.WIDE R148, R184, 0x4, R240 ;  /* 0x00000004b8947825 */ /* 0x000fc400078e02f0 */
[----:B------:R-:W4:Y:S04]  /*6950*/  LDL.LU.64 R240, [R1+0xf0] ;  /* 0x0000f00001f07983 */ /* 0x000f280000300a00 */
[----:B------:R-:W-:Y:S01]  /*6960*/  LDGSTS.E [R7+0x10000], desc[UR16][R114.64], !P2 ;  /* 0x1000000072077fae */ /* 0x000fe2000d121850 */
[----:B------:R-:W-:-:S03]  /*6970*/  IMAD.WIDE R152, R184, 0x4, R236 ;  /* 0x00000004b8987825 */ /* 0x000fc600078e02ec */
[----:B------:R-:W4:Y:S04]  /*6980*/  LDL.LU.64 R236, [R1+0x100] ;  /* 0x0001000001ec7983 */ /* 0x000f280000300a00 */
[----:B------:R-:W-:Y:S01]  /*6990*/  LDGSTS.E [R7+0x14000], desc[UR16][R148.64], !P2 ;  /* 0x1400000094077fae */ /* 0x000fe2000d121850 */
[----:B------:R-:W-:-:S03]  /*69a0*/  IMAD.WIDE R130, R184, 0x4, R238 ;  /* 0x00000004b8827825 */ /* 0x000fc600078e02ee */
[----:B------:R-:W4:Y:S01]  /*69b0*/  LDL.LU.64 R238, [R1+0x110] ;  /* 0x0001100001ee7983 */ /* 0x000f220000300a00 */
[----:B------:R-:W-:Y:S02]  /*69c0*/  ISETP.GE.U32.AND P2, PT, R83, 0x7fffff46, PT ;  /* 0x7fffff465300780c */ /* 0x000fe40003f46070 */
[----:B------:R-:W-:Y:S01]  /*69d0*/  IADD3 R83, R104, -0x5d, RZ ;  /* 0xffffffa368537810 */ /* 0x000fe20007ffe0ff */
[----:B------:R-:W4:Y:S04]  /*69e0*/  LDL.LU.64 R162, [R1+0x120] ;  /* 0x0001200001a27983 */ /* 0x000f280000300a00 */
[----:B------:R-:W4:Y:S04]  /*69f0*/  LDL.LU.64 R158, [R1+0x130] ;  /* 0x00013000019e7983 */ /* 0x000f280000300a00 */
[----:B------:R-:W-:Y:S04]  /*6a00*/  LDGSTS.E [R7+0x10004], desc[UR16][R152.64], !P3 ;  /* 0x1000400098077fae */ /* 0x000fe8000d921850 */
[----:B------:R-:W-:Y:S01]  /*6a10*/  LDGSTS.E [R7+0x14004], desc[UR16][R130.64], !P3 ;  /* 0x1400400082077fae */ /* 0x000fe2000d921850 */
[----:B--2---:R-:W-:-:S04]  /*6a20*/  IMAD.WIDE R118, R184, 0x4, R156 ;  /* 0x00000004b8767825 */ /* 0x004fc800078e029c */
[C---:B---3--:R-:W-:Y:S01]  /*6a30*/  IMAD.WIDE R104, R184.reuse, 0x4, R154 ;  /* 0x00000004b8687825 */ /* 0x048fe200078e029a */
[----:B------:R-:W-:Y:S03]  /*6a40*/  LDGSTS.E [R7+0x10008], desc[UR16][R118.64], !P1 ;  /* 0x1000800076077fae */ /* 0x000fe6000c921850 */
[----:B----4-:R-:W-:Y:S01]  /*6a50*/  IMAD.WIDE R156, R184, 0x4, R242 ;  /* 0x00000004b89c7825 */ /* 0x010fe200078e02f2 */
[----:B------:R-:W2:Y:S04]  /*6a60*/  LDL.LU.64 R154, [R1+0x140] ;  /* 0x00014000019a7983 */ /* 0x000ea80000300a00 */
[----:B------:R-:W3:Y:S01]  /*6a70*/  LDL.LU.64 R242, [R1+0x150] ;  /* 0x0001500001f27983 */ /* 0x000ee20000300a00 */
[----:B------:R-:W-:Y:S01]  /*6a80*/  ISETP.GE.U32.AND P3, PT, R82, 0x7fffff45, PT ;  /* 0x7fffff455200780c */ /* 0x000fe20003f66070 */
[----:B------:R-:W-:-:S02]  /*6a90*/  VIADD R82, R109, 0xffffffa2 ;  /* 0xffffffa26d527836 */ /* 0x000fc40000000000 */
[----:B------:R-:W-:Y:S01]  /*6aa0*/  LDGSTS.E [R7+0x14008], desc[UR16][R104.64], !P1 ;  /* 0x1400800068077fae */ /* 0x000fe2000c921850 */
[----:B------:R-:W-:Y:S01]  /*6ab0*/  ISETP.GE.U32.AND P1, PT, R83, 0x7fffff64, PT ;  /* 0x7fffff645300780c */ /* 0x000fe20003f26070 */
[----:B------:R-:W-:Y:S02]  /*6ac0*/  IMAD.WIDE R84, R184, 0x4, R164 ;  /* 0x00000004b8547825 */ /* 0x000fe400078e02a4 */
[----:B------:R-:W-:Y:S01]  /*6ad0*/  LDGSTS.E [R7+0x1000c], desc[UR16][R156.64], !P4 ;  /* 0x1000c0009c077fae */ /* 0x000fe2000e121850 */
[----:B------:R-:W4:Y:S01]  /*6ae0*/  LDC R165, c[0x0][0x230] ;  /* 0x00008c00ffa57b82 */ /* 0x000f220000000800 */
[----:B-1----:R-:W-:Y:S02]  /*6af0*/  VIADD R83, R108, 0xffffffa1 ;  /* 0xffffffa16c537836 */ /* 0x002fe40000000000 */
[----:B------:R-:W-:Y:S01]  /*6b00*/  LDGSTS.E [R7+0x1400c], desc[UR16][R84.64], !P4 ;  /* 0x1400c00054077fae */ /* 0x000fe2000e121850 */
[----:B------:R-:W-:Y:S02]  /*6b10*/  ISETP.GE.U32.AND P4, PT, R82, 0x7fffff63, PT ;  /* 0x7fffff635200780c */ /* 0x000fe40003f86070 */
[----:B------:R-:W-:Y:S01]  /*6b20*/  IADD3 R82, R112, -0x60, RZ ;  /* 0xffffffa070527810 */ /* 0x000fe20007ffe0ff */
[----:B------:R-:W-:-:S02]  /*6b30*/  IMAD.WIDE R120, R184, 0x4, R234 ;  /* 0x00000004b8787825 */ /* 0x000fc400078e02ea */
        /* <DEDUP_REMOVED lines=9> */
[----:B------:R-:W-:-:S03]  /*6bd0*/  ISETP.GE.U32.AND P0, PT, R83, 0x7fffff62, PT ;  /* 0x7fffff625300780c */ /* 0x000fc60003f06070 */
[----:B------:R-:W-:Y:S04]  /*6be0*/  LDGSTS.E [R7+0x18004], desc[UR16][R132.64], !P5 ;  /* 0x1800400084077fae */ /* 0x000fe8000e921850 */
[----:B------:R-:W-:Y:S01]  /*6bf0*/  LDGSTS.E [R7+0x1c004], desc[UR16][R140.64], !P5 ;  /* 0x1c0040008c077fae */ /* 0x000fe2000e921850 */
[----:B------:R-:W-:Y:S01]  /*6c00*/  ISETP.GE.U32.AND P5, PT, R82, 0x7fffff61, PT ;  /* 0x7fffff615200780c */ /* 0x000fe20003fa6070 */
[C---:B---3--:R-:W-:Y:S02]  /*6c10*/  IMAD.WIDE R82, R184.reuse, 0x4, R242 ;  /* 0x00000004b8527825 */ /* 0x048fe400078e02f2 */
[----:B------:R-:W3:Y:S04]  /*6c20*/  LDL.LU.64 R242, [R1+0x190] ;  /* 0x0001900001f27983 */ /* 0x000ee80000300a00 */
[----:B------:R-:W3:Y:S01]  /*6c30*/  LDL.LU.64 R172, [R1+0x1a8] ;  /* 0x0001a80001ac7983 */ /* 0x000ee20000300a00 */
[----:B------:R-:W-:-:S04]  /*6c40*/  IMAD.WIDE R128, R184, 0x4, R162 ;  /* 0x00000004b8807825 */ /* 0x000fc800078e02a2 */
[C---:B------:R-:W-:Y:S01]  /*6c50*/  IMAD.WIDE R112, R184.reuse, 0x4, R158 ;  /* 0x00000004b8707825 */ /* 0x040fe200078e029e */
[----:B------:R-:W-:Y:S03]  /*6c60*/  LDGSTS.E [R7+0x18008], desc[UR16][R128.64], !P2 ;  /* 0x1800800080077fae */ /* 0x000fe6000d121850 */
[----:B--2---:R-:W-:Y:S01]  /*6c70*/  IMAD.WIDE R154, R184, 0x4, R154 ;  /* 0x00000004b89a7825 */ /* 0x004fe200078e029a */
[----:B------:R-:W2:Y:S04]  /*6c80*/  LDL.LU.64 R158, [R1+0x1b8] ;  /* 0x0001b800019e7983 */ /* 0x000ea80000300a00 */
[----:B------:R-:W2:Y:S04]  /*6c90*/  LDL.LU.64 R162, [R1+0x1c8] ;  /* 0x0001c80001a27983 */ /* 0x000ea80000300a00 */
[----:B------:R-:W-:Y:S01]  /*6ca0*/  LDGSTS.E [R7+0x1c008], desc[UR16][R112.64], !P2 ;  /* 0x1c00800070077fae */ /* 0x000fe2000d121850 */
[----:B------:R-:W-:-:S03]  /*6cb0*/  ISETP.GE.U32.AND P2, PT, R125, 0x7fffff44, PT ;  /* 0x7fffff447d00780c */ /* 0x000fc60003f46070 */
[----:B------:R-:W-:Y:S04]  /*6cc0*/  LDGSTS.E [R7+0x1800c], desc[UR16][R154.64], !P3 ;  /* 0x1800c0009a077fae */ /* 0x000fe8000d921850 */
[----:B------:R-:W-:Y:S01]  /*6cd0*/  LDGSTS.E [R7+0x1c00c], desc[UR16][R82.64], !P3 ;  /* 0x1c00c00052077fae */ /* 0x000fe2000d921850 */
[----:B------:R-:W-:-:S03]  /*6ce0*/  ISETP.GE.U32.AND P3, PT, R124, 0x7fffff43, PT ;  /* 0x7fffff437c00780c */ /* 0x000fc60003f66070 */
[----:B------:R-:W2:Y:S04]  /*6cf0*/  LDL.LU.64 R160, [R1+0x1d8] ;  /* 0x0001d80001a07983 */ /* 0x000ea80000300a00 */
[----:B------:R-:W2:Y:S04]  /*6d00*/  LDL.LU.64 R2, [R1+0x1e8] ;  /* 0x0001e80001027983 */ /* 0x000ea80000300a00 */
[----:B------:R-:W2:Y:S04]  /*6d10*/  LDL.LU.64 R168, [R1+0x1f8] ;  /* 0x0001f80001a87983 */ /* 0x000ea80000300a00 */
[----:B------:R-:W2:Y:S04]  /*6d20*/  LDL.LU.64 R170, [R1+0x208] ;  /* 0x0002080001aa7983 */ /* 0x000ea80000300a00 */
[----:B------:R-:W2:Y:S01]  /*6d30*/  LDL.LU.64 R188, [R1+0x218] ;  /* 0x0002180001bc7983 */ /* 0x000ea20000300a00 */
[C---:B----4-:R-:W-:Y:S01]  /*6d40*/  IMAD.WIDE R124, R184.reuse, 0x4, R234 ;  /* 0x00000004b87c7825 */ /* 0x050fe200078e02ea */
[----:B------:R-:W1:Y:S01]  /*6d50*/  S2R R252, SR_TID.X ;  /* 0x0000000000fc7919 */ /* 0x000e620000002100 */
[----:B------:R-:W4:Y:S02]  /*6d60*/  LDC R234, c[0x0][0x230] ;  /* 0x00008c00ffea7b82 */ /* 0x000f240000000800 */
[C---:B------:R-:W-:Y:S01]  /*6d70*/  IMAD.WIDE R126, R184.reuse, 0x4, R240 ;  /* 0x00000004b87e7825 */ /* 0x040fe200078e02f0 */
[----:B------:R-:W-:Y:S04]  /*6d80*/  LDGSTS.E [R8+0x10000], desc[UR16][R124.64], !P1 ;  /* 0x100000007c087fae */ /* 0x000fe8000c921850 */
[----:B------:R-:W-:Y:S01]  /*6d90*/  LDGSTS.E [R8+0x14000], desc[UR16][R126.64], !P1 ;  /* 0x140000007e087fae */ /* 0x000fe2000c921850 */
[----:B------:R-:W-:-:S03]  /*6da0*/  IMAD.WIDE R144, R184, 0x4, R236 ;  /* 0x00000004b8907825 */ /* 0x000fc600078e02ec */
[----:B------:R-:W4:Y:S04]  /*6db0*/  LDL.LU.64 R236, [R1+0x228] ;  /* 0x0002280001ec7983 */ /* 0x000f280000300a00 */
[----:B------:R-:W-:Y:S01]  /*6dc0*/  LDGSTS.E [R8+0x10004], desc[UR16][R144.64], !P4 ;  /* 0x1000400090087fae */ /* 0x000fe2000e121850 */
[----:B------:R-:W-:-:S03]  /*6dd0*/  IMAD.WIDE R136, R184, 0x4, R238 ;  /* 0x00000004b8887825 */ /* 0x000fc600078e02ee */
[----:B------:R-:W4:Y:S01]  /*6de0*/  LDL.LU.64 R240, [R1+0x238] ;  /* 0x0002380001f07983 */ /* 0x000f220000300a00 */
[----:B------:R-:W4:Y:S03]  /*6df0*/  LDC R239, c[0x0][0x230] ;  /* 0x00008c00ffef7b82 */ /* 0x000f260000000800 */
[----:B------:R-:W-:Y:S01]  /*6e00*/  LDGSTS.E [R8+0x14004], desc[UR16][R136.64], !P4 ;  /* 0x1400400088087fae */ /* 0x000fe2000e121850 */
[----:B------:R-:W-:Y:S01]  /*6e10*/  ISETP.GE.U32.AND P4, PT, R134, 0x7fffff42, PT ;  /* 0x7fffff428600780c */ /* 0x000fe20003f86070 */
[----:B------:R-:W-:Y:S01]  /*6e20*/  VIADD R165, R165, 0xffffff80 ;  /* 0xffffff80a5a57836 */ /* 0x000fe20000000000 */
[----:B------:R-:W-:Y:S02]  /*6e30*/  IADD3 R187, R187, -0x82, RZ ;  /* 0xffffff7ebbbb7810 */ /* 0x000fe40007ffe0ff */
[----:B------:R-:W4:Y:S01]  /*6e40*/  LDC R238, c[0x0][0x230] ;  /* 0x00008c00ffee7b82 */ /* 0x000f220000000800 */
[----:B---3--:R-:W-:-:S02]  /*6e50*/  IMAD.WIDE R134, R184, 0x4, R242 ;  /* 0x00000004b8867825 */ /* 0x008fc400078e02f2 */
[----:B------:R-:W3:Y:S01]  /*6e60*/  LDL.LU.64 R242, [R1+0x248] ;  /* 0x0002480001f27983 */ /* 0x000ee20000300a00 */
[----:B-1----:R-:W-:Y:S01]  /*6e70*/  LOP3.LUT R252, R252, 0x3f, RZ, 0xc0, !PT ;  /* 0x0000003ffcfc7812 */ /* 0x002fe200078ec0ff */
[----:B------:R-:W-:Y:S02]  /*6e80*/  IMAD.WIDE R142, R184, 0x4, R172 ;  /* 0x00000004b88e7825 */ /* 0x000fe400078e02ac */
[----:B------:R-:W-:Y:S01]  /*6e90*/  LDGSTS.E [R8+0x10008], desc[UR16][R134.64], !P0 ;  /* 0x1000800086087fae */ /* 0x000fe2000c121850 */
[----:B------:R-:W-:-:S03]  /*6ea0*/  ISETP.GE.AND P1, PT, R252, R165, PT ;  /* 0x000000a5fc00720c */ /* 0x000fc60003f26270 */
[----:B------:R-:W-:Y:S01]  /*6eb0*/  LDGSTS.E [R8+0x14008], desc[UR16][R142.64], !P0 ;  /* 0x140080008e087fae */ /* 0x000fe2000c121850 */
[----:B------:R-:W-:Y:S02]  /*6ec0*/  SEL R164, RZ, 0x4, P1 ;  /* 0x00000004ffa47807 */ /* 0x000fe40000800000 */
[----:B------:R-:W-:Y:S01]  /*6ed0*/  ISETP.GT.AND P1, PT, R0, 0xbf, PT ;  /* 0x000000bf0000780c */ /* 0x000fe20003f24270 */
[----:B--2---:R-:W-:Y:S01]  /*6ee0*/  IMAD.WIDE R158, R184, 0x4, R158 ;  /* 0x00000004b89e7825 */ /* 0x004fe200078e029e */
[----:B------:R-:W-:-:S03]  /*6ef0*/  ISETP.GE.U32.AND P0, PT, R165, 0x7fffff41, PT ;  /* 0x7fffff41a500780c */ /* 0x000fc60003f06070 */
[----:B------:R-:W-:Y:S01]  /*6f00*/  IMAD.WIDE R162, R184, 0x4, R162 ;  /* 0x00000004b8a27825 */ /* 0x000fe200078e02a2 */
[----:B------:R-:W-:Y:S01]  /*6f10*/  SEL R164, R164, RZ, P1 ;  /* 0x000000ffa4a47207 */ /* 0x000fe20000800000 */
[----:B------:R-:W-:Y:S02]  /*6f20*/  LDGSTS.E [R8+0x1000c], desc[UR16][R158.64], !P5 ;  /* 0x1000c0009e087fae */ /* 0x000fe4000e921850 */
[----:B------:R-:W-:Y:S01]  /*6f30*/  VIADD R165, R166, 0xffffff7f ;  /* 0xffffff7fa6a57836 */ /* 0x000fe20000000000 */
[----:B------:R-:W-:Y:S01]  /*6f40*/  ISETP.NE.U32.AND P1, PT, R164, RZ, PT ;  /* 0x000000ffa400720c */ /* 0x000fe20003f25070 */
[----:B------:R-:W-:Y:S03]  /*6f50*/  LDGSTS.E [R8+0x1400c], desc[UR16][R162.64], !P5 ;  /* 0x1400c000a2087fae */ /* 0x000fe6000e921850 */
[----:B------:R-:W-:Y:S01]  /*6f60*/  ISETP.GE.U32.AND P5, PT, R165, 0x7fffff40, PT ;  /* 0x7fffff40a500780c */ /* 0x000fe20003fa6070 */
[----:B------:R-:W-:-:S04]  /*6f70*/  IMAD.WIDE R164, R184, 0x4, R160 ;  /* 0x00000004b8a47825 */ /* 0x000fc800078e02a0 */
[C---:B------:R-:W-:Y:S01]  /*6f80*/  IMAD.WIDE R166, R184.reuse, 0x4, R2 ;  /* 0x00000004b8a67825 */ /* 0x040fe200078e0202 */
[----:B------:R-:W-:Y:S03]  /*6f90*/  LDGSTS.E [R8+0x18000], desc[UR16][R164.64], !P2 ;  /* 0x18000000a4087fae */ /* 0x000fe6000d121850 */
[C---:B------:R-:W-:Y:S01]  /*6fa0*/  IMAD.WIDE R168, R184.reuse, 0x4, R168 ;  /* 0x00000004b8a87825 */ /* 0x040fe200078e02a8 */
[----:B------:R-:W-:Y:S01]  /*6fb0*/  LDGSTS.E [R8+0x1c000], desc[UR16][R166.64], !P2 ;  /* 0x1c000000a6087fae */ /* 0x000fe2000d121850 */
[----:B------:R-:W-:Y:S02]  /*6fc0*/  ISETP.GE.U32.AND P2, PT, R187, 0x7fffff3f, PT ;  /* 0x7fffff3fbb00780c */ /* 0x000fe40003f46070 */
[----:B------:R-:W-:Y:S01]  /*6fd0*/  IMAD.WIDE R170, R184, 0x4, R170 ;  /* 0x00000004b8aa7825 */ /* 0x000fe200078e02aa */
[----:B------:R-:W-:Y:S03]  /*6fe0*/  LDGSTS.E [R8+0x18004], desc[UR16][R168.64], !P3 ;  /* 0x18004000a8087fae */ /* 0x000fe6000d921850 */
[----:B------:R-:W-:Y:S01]  /*6ff0*/  VIADD R186, R186, 0xffffff7d ;  /* 0xffffff7dbaba7836 */ /* 0x000fe20000000000 */
[----:B------:R-:W-:Y:S01]  /*7000*/  LDGSTS.E [R8+0x1c004], desc[UR16][R170.64], !P3 ;  /* 0x1c004000aa087fae */ /* 0x000fe2000d921850 */
[----:B----4-:R-:W-:-:S02]  /*7010*/  VIADD R187, R234, 0xffffff7c ;  /* 0xffffff7ceabb7836 */ /* 0x010fc40000000000 */
[----:B------:R-:W-:Y:S01]  /*7020*/  IMAD.WIDE R234, R184, 0x4, R188 ;  /* 0x00000004b8ea7825 */ /* 0x000fe200078e02bc */
[----:B------:R-:W-:Y:S02]  /*7030*/  ISETP.GE.U32.AND P3, PT, R186, 0x7fffff3e, PT ;  /* 0x7fffff3eba00780c */ /* 0x000fe40003f66070 */
[----:B------:R-:W-:Y:S02]  /*7040*/  IADD3 R186, R239, -0xa1, RZ ;  /* 0xffffff5fefba7810 */ /* 0x000fe40007ffe0ff */
[----:B------:R-:W-:Y:S01]  /*7050*/  LDGSTS.E [R8+0x18008], desc[UR16][R234.64], !P4 ;  /* 0x18008000ea087fae */ /* 0x000fe2000e121850 */
[----:B------:R-:W-:-:S05]  /*7060*/  IMAD.WIDE R236, R184, 0x4, R236 ;  /* 0x00000004b8ec7825 */ /* 0x000fca00078e02ec */
[----:B------:R-:W-:Y:S01]  /*7070*/  LDGSTS.E [R8+0x1c008], desc[UR16][R236.64], !P4 ;  /* 0x1c008000ec087fae */ /* 0x000fe2000e121850 */
[----:B------:R-:W-:-:S05]  /*7080*/  IMAD.WIDE R240, R184, 0x4, R240 ;  /* 0x00000004b8f07825 */ /* 0x000fca00078e02f0 */
[----:B------:R-:W-:Y:S01]  /*7090*/  LDGSTS.E [R8+0x1800c], desc[UR16][R240.64], !P0 ;  /* 0x1800c000f0087fae */ /* 0x000fe2000c121850 */
[----:B---3--:R-:W-:-:S05]  /*70a0*/  IMAD.WIDE R242, R184, 0x4, R242 ;  /* 0x00000004b8f27825 */ /* 0x008fca00078e02f2 */
[----:B------:R-:W-:Y:S01]  /*70b0*/  LDGSTS.E [R8+0x1c00c], desc[UR16][R242.64], !P0 ;  /* 0x1c00c000f2087fae */ /* 0x000fe2000c121850 */
[----:B------:R-:W-:Y:S01]  /*70c0*/  ISETP.GE.U32.AND P0, PT, R186, 0x7fffff20, PT ;  /* 0x7fffff20ba00780c */ /* 0x000fe20003f06070 */
[----:B------:R-:W-:Y:S02]  /*70d0*/  IMAD.SHL.U32 R186, R185, 0x40, RZ ;  /* 0x00000040b9ba7824 */ /* 0x000fe400078e00ff */
[----:B------:R-:W-:Y:S01]  /*70e0*/  VIADD R185, R238, 0xffffff5e ;  /* 0xffffff5eeeb97836 */ /* 0x000fe20000000000 */
[----:B------:R-:W0:Y:S01]  /*70f0*/  LDGDEPBAR ;  /* 0x00000000000079af */ /* 0x000e220000000000 */
[C---:B------:R-:W-:Y:S01]  /*7100*/  IMAD.WIDE R250, R186.reuse, 0x4, R50 ;  /* 0x00000004bafa7825 */ /* 0x040fe200078e0232 */
[----:B------:R-:W-:Y:S01]  /*7110*/  ISETP.GE.U32.AND P4, PT, R187, 0x7fffff3d, PT ;  /* 0x7fffff3dbb00780c */ /* 0x000fe20003f86070 */
[----:B------:R-:W1:Y:S02]  /*7120*/  LDC R50, c[0x0][0x230] ;  /* 0x00008c00ff327b82 */ /* 0x000e640000000800 */
[C---:B------:R-:W-:Y:S01]  /*7130*/  IMAD.WIDE R246, R186.reuse, 0x4, R60 ;  /* 0x00000004baf67825 */ /* 0x040fe200078e023c */
[----:B------:R-:W-:Y:S03]  /*7140*/  STL.64 [R1+0x300], R250 ;  /* 0x000300fa01007387 */ /* 0x000fe60000100a00 */
[C---:B------:R-:W-:Y:S01]  /*7150*/  IMAD.WIDE R190, R186.reuse, 0x4, R42 ;  /* 0x00000004babe7825 */ /* 0x040fe200078e022a */
[----:B------:R-:W-:Y:S01]  /*7160*/  STL.64 [R1+0x318], R246 ;  /* 0x000318f601007387 */ /* 0x000fe20000100a00 */
[----:B------:R-:W2:Y:S02]  /*7170*/  LDC R187, c[0x0][0x230] ;  /* 0x00008c00ffbb7b82 */ /* 0x000ea40000000800 */
[----:B------:R-:W-:-:S04]  /*7180*/  IMAD.WIDE R238, R186, 0x4, R24 ;  /* 0x00000004baee7825 */ /* 0x000fc800078e0218 */
[C---:B------:R-:W-:Y:S01]  /*7190*/  IMAD.WIDE R18, R186.reuse, 0x4, R18 ;  /* 0x00000004ba127825 */ /* 0x040fe200078e0212 */
[----:B------:R-:W-:Y:S01]  /*71a0*/  STL.64 [R1+0x330], R190 ;  /* 0x000330be01007387 */ /* 0x000fe20000100a00 */
[----:B------:R-:W3:Y:S02]  /*71b0*/  LDC R24, c[0x0][0x230] ;  /* 0x00008c00ff187b82 */ /* 0x000ee40000000800 */
[C---:B------:R-:W-:Y:S01]  /*71c0*/  IMAD.WIDE R188, R186.reuse, 0x4, R56 ;  /* 0x00000004babc7825 */ /* 0x040fe200078e0238 */
[----:B------:R-:W-:Y:S03]  /*71d0*/  STL.64 [R1+0x340], R18 ;  /* 0x0003401201007387 */ /* 0x000fe60000100a00 */
[C---:B------:R-:W-:Y:S01]  /*71e0*/  IMAD.WIDE R16, R186.reuse, 0x4, R16 ;  /* 0x00000004ba107825 */ /* 0x040fe200078e0210 */
[----:B------:R-:W-:Y:S01]  /*71f0*/  LDGSTS.E [R9+0x74000], desc[UR16][R238.64], P6 ;  /* 0x74000000ee097fae */ /* 0x000fe2000b121850 */
[----:B------:R-:W4:Y:S02]  /*7200*/  LDC R25, c[0x0][0x230] ;  /* 0x00008c00ff197b82 */ /* 0x000f240000000800 */
[C---:B------:R-:W-:Y:S01]  /*7210*/  IMAD.WIDE R174, R186.reuse, 0x4, R52 ;  /* 0x00000004baae7825 */ /* 0x040fe200078e0234 */
[----:B------:R-:W-:Y:S03]  /*7220*/  STL.64 [R1+0x358], R188 ;  /* 0x000358bc01007387 */ /* 0x000fe60000100a00 */
[C---:B------:R-:W-:Y:S01]  /*7230*/  IMAD.WIDE R172, R186.reuse, 0x4, R32 ;  /* 0x00000004baac7825 */ /* 0x040fe200078e0220 */
[----:B------:R-:W-:Y:S01]  /*7240*/  LDGSTS.E [R9+0x74400], desc[UR16][R250.64], P6 ;  /* 0x74400000fa097fae */ /* 0x000fe2000b121850 */
[----:B------:R-:W1:Y:S02]  /*7250*/  LDC R33, c[0x0][0x230] ;  /* 0x00008c00ff217b82 */ /* 0x000e640000000800 */
[C---:B------:R-:W-:Y:S01]  /*7260*/  IMAD.WIDE R160, R186.reuse, 0x4, R66 ;  /* 0x00000004baa07825 */ /* 0x040fe200078e0242 */
[----:B------:R-:W-:Y:S03]  /*7270*/  STL.64 [R1+0x360], R16 ;  /* 0x0003601001007387 */ /* 0x000fe60000100a00 */
[C---:B------:R-:W-:Y:S01]  /*7280*/  IMAD.WIDE R2, R186.reuse, 0x4, R26 ;  /* 0x00000004ba027825 */ /* 0x040fe200078e021a */
[----:B------:R-:W-:Y:S01]  /*7290*/  LDGSTS.E [R9+0x74800], desc[UR16][R246.64], P6 ;  /* 0x74800000f6097fae */ /* 0x000fe2000b121850 */
[----:B------:R-:W1:Y:S02]  /*72a0*/  LDC R26, c[0x0][0x230] ;  /* 0x00008c00ff1a7b82 */ /* 0x000e640000000800 */
[C---:B------:R-:W-:Y:S01]  /*72b0*/  IMAD.WIDE R182, R186.reuse, 0x4, R48 ;  /* 0x00000004bab67825 */ /* 0x040fe200078e0230 */
[----:B------:R2:W-:Y:S03]  /*72c0*/  STL.64 [R1+0x368], R174 ;  /* 0x000368ae01007387 */ /* 0x0005e60000100a00 */
        /* <DEDUP_REMOVED lines=14> */
[----:B------:R4:W-:Y:S04]  /*73b0*/  STL.64 [R1+0x328], R2 ;  /* 0x0003280201007387 */ /* 0x0009e80000100a00 */
[----:B------:R1:W-:Y:S01]  /*73c0*/  LDGSTS.E [R9+0x75800], desc[UR16][R16.64], P6 ;  /* 0x7580000010097fae */ /* 0x0003e2000b121850 */
[C---:B------:R-:W-:Y:S01]  /*73d0*/  IMAD.WIDE R28, R186.reuse, 0x4, R28 ;  /* 0x00000004ba1c7825 */ /* 0x040fe200078e021c */
[----:B------:R-:W1:Y:S02]  /*73e0*/  LDC R38, c[0x0][0x230] ;  /* 0x00008c00ff267b82 */ /* 0x000e640000000800 */
[----:B------:R-:W-:Y:S04]  /*73f0*/  STL.64 [R1+0x338], R182 ;  /* 0x000338b601007387 */ /* 0x000fe80000100a00 */
[----:B------:R-:W-:Y:S01]  /*7400*/  LDGSTS.E [R9+0x75c00], desc[UR16][R174.64], P6 ;  /* 0x75c00000ae097fae */ /* 0x000fe2000b121850 */
        /* <DEDUP_REMOVED lines=10> */
[----:B------:R1:W-:Y:S04]  /*74b0*/  STL.64 [R1+0x320], R176 ;  /* 0x000320b001007387 */ /* 0x0003e80000100a00 */
[----:B------:R-:W-:Y:S01]  /*74c0*/  LDGSTS.E [R10+0x74900], desc[UR16][R56.64], P6 ;  /* 0x74900000380a7fae */ /* 0x000fe2000b121850 */
[C---:B------:R-:W-:Y:S01]  /*74d0*/  IMAD.WIDE R68, R186.reuse, 0x4, R68 ;  /* 0x00000004ba447825 */ /* 0x040fe200078e0244 */
[----:B------:R-:W1:Y:S02]  /*74e0*/  LDC R49, c[0x0][0x230] ;  /* 0x00008c00ff317b82 */ /* 0x000e640000000800 */
[----:B------:R-:W-:Y:S04]  /*74f0*/  LDGSTS.E [R10+0x74d00], desc[UR16][R172.64], P6 ;  /* 0x74d00000ac0a7fae */ /* 0x000fe8000b121850 */
[----:B--2---:R-:W2:Y:S01]  /*7500*/  LDL.LU.64 R174, [R1+0x2e8] ;  /* 0x0002e80001ae7983 */ /* 0x004ea20000300a00 */
[C---:B------:R-:W-:Y:S01]  /*7510*/  IMAD.WIDE R60, R186.reuse, 0x4, R54 ;  /* 0x00000004ba3c7825 */ /* 0x040fe200078e0236 */
[----:B------:R-:W2:Y:S02]  /*7520*/  LDC R52, c[0x0][0x230] ;  /* 0x00008c00ff347b82 */ /* 0x000ea40000000800 */
[----:B------:R-:W-:Y:S04]  /*7530*/  LDGSTS.E [R10+0x75100], desc[UR16][R160.64], P6 ;  /* 0x75100000a00a7fae */ /* 0x000fe8000b121850 */
[----:B---3--:R-:W3:Y:S01]  /*7540*/  LDL.LU.64 R172, [R1+0x2e0] ;  /* 0x0002e00001ac7983 */ /* 0x008ee20000300a00 */
[C---:B------:R-:W-:Y:S01]  /*7550*/  IMAD.WIDE R34, R186.reuse, 0x4, R34 ;  /* 0x00000004ba227825 */ /* 0x040fe200078e0222 */
[----:B------:R-:W3:Y:S02]  /*7560*/  LDC R51, c[0x0][0x230] ;  /* 0x00008c00ff337b82 */ /* 0x000ee40000000800 */
[----:B------:R-:W-:Y:S04]  /*7570*/  LDGSTS.E [R10+0x75500], desc[UR16][R2.64], P6 ;  /* 0x75500000020a7fae */ /* 0x000fe8000b121850 */
[----:B----4-:R-:W4:Y:S01]  /*7580*/  LDL.LU.64 R160, [R1+0x2f8] ;  /* 0x0002f80001a07983 */ /* 0x010f220000300a00 */
[C---:B------:R-:W-:Y:S01]  /*7590*/  IMAD.WIDE R20, R186.reuse, 0x4, R20 ;  /* 0x00000004ba147825 */ /* 0x040fe200078e0214 */
[----:B------:R-:W4:Y:S02]  /*75a0*/  LDC R53, c[0x0][0x230] ;  /* 0x00008c00ff357b82 */ /* 0x000f240000000800 */
[----:B------:R4:W-:Y:S04]  /*75b0*/  LDGSTS.E [R10+0x75900], desc[UR16][R182.64], P6 ;  /* 0x75900000b60a7fae */ /* 0x0009e8000b121850 */
[----:B------:R-:W4:Y:S01]  /*75c0*/  LDL.LU.64 R2, [R1+0x2d8] ;  /* 0x0002d80001027983 */ /* 0x000f220000300a00 */
[----:B------:R-:W-:-:S04]  /*75d0*/  IMAD.WIDE R30, R186, 0x4, R30 ;  /* 0x00000004ba1e7825 */ /* 0x000fc800078e021e */
[C---:B------:R-:W-:Y:S01]  /*75e0*/  IMAD.WIDE R36, R186.reuse, 0x4, R36 ;  /* 0x00000004ba247825 */ /* 0x040fe200078e0224 */
[----:B------:R-:W-:Y:S03]  /*75f0*/  LDGSTS.E [R10+0x75d00], desc[UR16][R180.64], P6 ;  /* 0x75d00000b40a7fae */ /* 0x000fe6000b121850 */
[C---:B------:R-:W-:Y:S01]  /*7600*/  IMAD.WIDE R62, R186.reuse, 0x4, R62 ;  /* 0x00000004ba3e7825 */ /* 0x040fe200078e023e */
[----:B------:R-:W-:Y:S03]  /*7610*/  LDGSTS.E [R11+0x74200], desc[UR16][R28.64], P6 ;  /* 0x742000001c0b7fae */ /* 0x000fe6000b121850 */
[C---:B------:R-:W-:Y:S01]  /*7620*/  IMAD.WIDE R64, R186.reuse, 0x4, R64 ;  /* 0x00000004ba407825 */ /* 0x040fe200078e0240 */
[----:B------:R-:W-:Y:S03]  /*7630*/  LDGSTS.E [R11+0x74600], desc[UR16][R44.64], P6 ;  /* 0x746000002c0b7fae */ /* 0x000fe6000b121850 */
[C---:B------:R-:W-:Y:S01]  /*7640*/  IMAD.WIDE R70, R186.reuse, 0x4, R70 ;  /* 0x00000004ba467825 */ /* 0x040fe200078e0246 */
[----:B------:R-:W-:Y:S03]  /*7650*/  LDGSTS.E [R11+0x74a00], desc[UR16][R76.64], P6 ;  /* 0x74a000004c0b7fae */ /* 0x000fe6000b121850 */
[----:B------:R-:W-:Y:S01]  /*7660*/  IMAD.WIDE R78, R186, 0x4, R40 ;  /* 0x00000004ba4e7825 */ /* 0x000fe200078e0228 */
[----:B------:R-:W-:Y:S01]  /*7670*/  LDGSTS.E [R11+0x74e00], desc[UR16][R22.64], P6 ;  /* 0x74e00000160b7fae */ /* 0x000fe2000b121850 */
[----:B-1----:R-:W-:Y:S01]  /*7680*/  IADD3 R17, R187, -0xa3, RZ ;  /* 0xffffff5dbb117810 */ /* 0x002fe20007ffe0ff */
[----:B------:R-:W1:Y:S02]  /*7690*/  LDC R54, c[0x0][0x230] ;  /* 0x00008c00ff367b82 */ /* 0x000e640000000800 */
[----:B------:R-:W-:Y:S04]  /*76a0*/  LDGSTS.E [R11+0x75200], desc[UR16][R68.64], P6 ;  /* 0x75200000440b7fae */ /* 0x000fe8000b121850 */
[----:B------:R-:W-:Y:S01]  /*76b0*/  LDGSTS.E [R11+0x75600], desc[UR16][R60.64], P6 ;  /* 0x756000003c0b7fae */ /* 0x000fe2000b121850 */
[----:B--2---:R-:W-:-:S03]  /*76c0*/  IMAD.WIDE R66, R184, 0x4, R174 ;  /* 0x00000004b8427825 */ /* 0x004fc600078e02ae */
[----:B------:R-:W-:Y:S01]  /*76d0*/  LDGSTS.E [R11+0x75a00], desc[UR16][R178.64], P6 ;  /* 0x75a00000b20b7fae */ /* 0x000fe2000b121850 */
[----:B------:R-:W-:-:S03]  /*76e0*/  VIADD R16, R245, 0xffffff5c ;  /* 0xffffff5cf5107836 */ /* 0x000fc60000000000 */
[----:B------:R2:W-:Y:S01]  /*76f0*/  LDGSTS.E [R11+0x75e00], desc[UR16][R176.64], P6 ;  /* 0x75e00000b00b7fae */ /* 0x0005e2000b121850 */
[----:B---3--:R-:W-:-:S03]  /*7700*/  IMAD.WIDE R246, R184, 0x4, R172 ;  /* 0x00000004b8f67825 */ /* 0x008fc600078e02ac */
[----:B------:R-:W-:Y:S01]  /*7710*/  LDGSTS.E [R12+0x74300], desc[UR16][R34.64], P6 ;  /* 0x74300000220c7fae */ /* 0x000fe2000b121850 */
[----:B------:R-:W-:-:S03]  /*7720*/  IMAD.WIDE R102, R184, 0x4, R102 ;  /* 0x00000004b8667825 */ /* 0x000fc600078e0266 */
[----:B------:R-:W-:Y:S01]  /*7730*/  LDGSTS.E [R12+0x74700], desc[UR16][R20.64], P6 ;  /* 0x74700000140c7fae */ /* 0x000fe2000b121850 */
[----:B------:R-:W-:-:S03]  /*7740*/  IMAD.WIDE R96, R184, 0x4, R96 ;  /* 0x00000004b8607825 */ /* 0x000fc600078e0260 */
[----:B------:R-:W2:Y:S01]  /*7750*/  LDL.LU.64 R176, [R1+0x2d0] ;  /* 0x0002d00001b07983 */ /* 0x000ea20000300a00 */
[----:B------:R-:W-:-:S03]  /*7760*/  IMAD.WIDE R88, R184, 0x4, R88 ;  /* 0x00000004b8587825 */ /* 0x000fc600078e0258 */
[----:B------:R-:W3:Y:S01]  /*7770*/  LDL.LU.64 R188, [R1+0x2c8] ;  /* 0x0002c80001bc7983 */ /* 0x000ee20000300a00 */
[----:B------:R-:W-:-:S03]  /*7780*/  IMAD.WIDE R86, R184, 0x4, R86 ;  /* 0x00000004b8567825 */ /* 0x000fc600078e0256 */
[----:B------:R-:W3:Y:S01]  /*7790*/  LDL.LU.64 R180, [R1+0x2c0] ;  /* 0x0002c00001b47983 */ /* 0x000ee20000300a00 */
[----:B------:R-:W-:-:S03]  /*77a0*/  IMAD.WIDE R146, R184, 0x4, R146 ;  /* 0x00000004b8927825 */ /* 0x000fc600078e0292 */
[----:B------:R-:W3:Y:S01]  /*77b0*/  LDL.LU.64 R178, [R1+0x2b8] ;  /* 0x0002b80001b27983 */ /* 0x000ee20000300a00 */
[----:B------:R-:W-:-:S03]  /*77c0*/  IMAD.WIDE R98, R184, 0x4, R98 ;  /* 0x00000004b8627825 */ /* 0x000fc600078e0262 */
[----:B------:R-:W-:Y:S01]  /*77d0*/  LDGSTS.E [R12+0x74b00], desc[UR16][R30.64], P6 ;  /* 0x74b000001e0c7fae */ /* 0x000fe2000b121850 */
        /* <DEDUP_REMOVED lines=11> */
[----:B------:R-:W0:Y:S01]  /*7890*/  LDGDEPBAR ;  /* 0x00000000000079af */ /* 0x000e220000000000 */
[C---:B------:R-:W-:Y:S01]  /*78a0*/  IMAD.WIDE R156, R184.reuse, 0x4, R156 ;  /* 0x00000004b89c7825 */ /* 0x040fe200078e029c */
[----:B------:R-:W-:Y:S03]  /*78b0*/  BAR.SYNC.DEFER_BLOCKING 0x0 ;  /* 0x0000000000007b1d */ /* 0x000fe60000010000 */
[----:B----4-:R-:W-:-:S04]  /*78c0*/  IMAD.WIDE R182, R184, 0x4, R160 ;  /* 0x00000004b8b67825 */ /* 0x010fc800078e02a0 */
[C---:B------:R-:W-:Y:S01]  /*78d0*/  IMAD.WIDE R114, R184.reuse, 0x4, R114 ;  /* 0x00000004b8727825 */ /* 0x040fe200078e0272 */
[----:B------:R-:W4:Y:S03]  /*78e0*/  LDL.LU.64 R174, [R1+0x2b0] ;  /* 0x0002b00001ae7983 */ /* 0x000f260000300a00 */
[----:B------:R-:W-:-:S04]  /*78f0*/  IMAD.WIDE R148, R184, 0x4, R148 ;  /* 0x00000004b8947825 */ /* 0x000fc800078e0294 */
[----:B------:R-:W-:-:S04]  /*7900*/  IMAD.WIDE R118, R184, 0x4, R118 ;  /* 0x00000004b8767825 */ /* 0x000fc800078e0276 */
[----:B------:R-:W-:-:S04]  /*7910*/  IMAD.WIDE R104, R184, 0x4, R104 ;  /* 0x00000004b8687825 */ /* 0x000fc800078e0268 */
[C---:B------:R-:W-:Y:S01]  /*7920*/  IMAD.WIDE R84, R184.reuse, 0x4, R84 ;  /* 0x00000004b8547825 */ /* 0x040fe200078e0254 */
[----:B------:R-:W-:Y:S01]  /*7930*/  @!PT LDS RZ, [RZ] ;  /* 0x00000000fffff984 */ /* 0x000fe20000000800 */
[----:B------:R-:W-:Y:S01]  /*7940*/  @!PT LDS RZ, [RZ] ;  /* 0x00000000fffff984 */ /* 0x000fe20000000800 */
[----:B------:R-:W-:Y:S01]  /*7950*/  @!PT LDS RZ, [RZ] ;  /* 0x00000000fffff984 */ /* 0x000fe20000000800 */
[----:B------:R-:W-:Y:S03]  /*7960*/  LDGSTS.E [R244+0x20000], desc[UR16][R66.64], !P5 ;  /* 0x2000000042f47fae */ /* 0x000fe6000e921850 */
[C---:B------:R-:W-:Y:S01]  /*7970*/  IMAD.WIDE R120, R184.reuse, 0x4, R120 ;  /* 0x00000004b8787825 */ /* 0x040fe200078e0278 */
[----:B------:R-:W-:Y:S03]  /*7980*/  LDGSTS.E [R244+0x24000], desc[UR16][R246.64], !P5 ;  /* 0x24000000f6f47fae */ /* 0x000fe6000e921850 */
[----:B------:R-:W-:Y:S01]  /*7990*/  IMAD.WIDE R108, R184, 0x4, R108 ;  /* 0x00000004b86c7825 */ /* 0x000fe200078e026c */
[----:B------:R-:W-:Y:S03]  /*79a0*/  LDGSTS.E [R244+0x20004], desc[UR16][R182.64], !P2 ;  /* 0x20004000b6f47fae */ /* 0x000fe6000d121850 */
[----:B------:R-:W-:-:S02]  /*79b0*/  VIADD R39, R39, 0xffffff61 ;  /* 0xffffff6127277836 */ /* 0x000fc40000000000 */
[----:B------:R-:W-:Y:S02]  /*79c0*/  VIADD R38, R38, 0xffffff60 ;  /* 0xffffff6026267836 */ /* 0x000fe40000000000 */
[C---:B------:R-:W-:Y:S01]  /*79d0*/  IMAD.WIDE R128, R184.reuse, 0x4, R128 ;  /* 0x00000004b8807825 */ /* 0x040fe200078e0280 */
[----:B------:R-:W-:Y:S01]  /*79e0*/  IADD3 R47, R47, -0xbd, RZ ;  /* 0xffffff432f2f7810 */ /* 0x000fe20007ffe0ff */
[----:B------:R-:W1:Y:S02]  /*79f0*/  LDC R187, c[0x0][0x230] ;  /* 0x00008c00ffbb7b82 */ /* 0x000e640000000800 */
[C---:B------:R-:W-:Y:S02]  /*7a00*/  IMAD.WIDE R18, R184.reuse, 0x4, R2 ;  /* 0x00000004b8127825 */ /* 0x040fe400078e0202 */
[----:B------:R-:W4:Y:S04]  /*7a10*/  LDL.LU.64 R2, [R1+0x2a8] ;  /* 0x0002a80001027983 */ /* 0x000f280000300a00 */
[----:B------:R-:W-:Y:S01]  /*7a20*/  STL.64 [R1+0x2e0], R182 ;  /* 0x0002e0b601007387 */ /* 0x000fe20000100a00 */
[C---:B------:R-:W-:Y:S01]  /*7a30*/  IMAD.WIDE R40, R184.reuse, 0x4, R154 ;  /* 0x00000004b8287825 */ /* 0x040fe200078e029a */
[----:B------:R-:W1:Y:S02]  /*7a40*/  LDC R245, c[0x0][0x230] ;  /* 0x00008c00fff57b82 */ /* 0x000e640000000800 */
[----:B------:R-:W4:Y:S04]  /*7a50*/  LDL.LU.64 R172, [R1+0x2a0] ;  /* 0x0002a00001ac7983 */ /* 0x000f280000300a00 */
[----:B------:R3:W-:Y:S04]  /*7a60*/  STL.64 [R1+0x2d8], R18 ;  /* 0x0002d81201007387 */ /* 0x0007e80000100a00 */
[----:B------:R-:W4:Y:S04]  /*7a70*/  LDL.LU.64 R160, [R1+0x298] ;  /* 0x0002980001a07983 */ /* 0x000f280000300a00 */
[----:B------:R3:W-:Y:S01]  /*7a80*/  LDGSTS.E [R244+0x24004], desc[UR16][R18.64], !P2 ;  /* 0x2400400012f47fae */ /* 0x0007e2000d121850 */
[----:B--2---:R-:W-:-:S04]  /*7a90*/  IMAD.WIDE R176, R184, 0x4, R176 ;  /* 0x00000004b8b07825 */ /* 0x004fc800078e02b0 */
[C---:B---3--:R-:W-:Y:S01]  /*7aa0*/  IMAD.WIDE R188, R184.reuse, 0x4, R188 ;  /* 0x00000004b8bc7825 */ /* 0x048fe200078e02bc */
[----:B------:R2:W-:Y:S03]  /*7ab0*/  STL.64 [R1+0x2d0], R176 ;  /* 0x0002d0b001007387 */ /* 0x0005e60000100a00 */
[C---:B------:R-:W-:Y:S01]  /*7ac0*/  IMAD.WIDE R190, R184.reuse, 0x4, R180 ;  /* 0x00000004b8be7825 */ /* 0x040fe200078e02b4 */
[----:B------:R3:W-:Y:S01]  /*7ad0*/  STL.64 [R1+0x2c8], R188 ;  /* 0x0002c8bc01007387 */ /* 0x0007e20000100a00 */
[----:B------:R-:W-:Y:S01]  /*7ae0*/  ISETP.GE.U32.AND P6, PT, R185, 0x7fffff1f, PT ;  /* 0x7fffff1fb900780c */ /* 0x000fe20003fc6070 */
[----:B------:R-:W1:Y:S01]  /*7af0*/  LDC R19, c[0x0][0x230] ;  /* 0x00008c00ff137b82 */ /* 0x000e620000000800 */
[C---:B------:R-:W-:Y:S01]  /*7b00*/  IMAD.WIDE R182, R184.reuse, 0x4, R178 ;  /* 0x00000004b8b67825 */ /* 0x040fe200078e02b2 */
[----:B------:R-:W3:Y:S04]  /*7b10*/  LDL.LU.64 R180, [R1+0x290] ;  /* 0x0002900001b47983 */ /* 0x000ee80000300a00 */
[----:B------:R-:W3:Y:S01]  /*7b20*/  LDL.LU.64 R178, [R1+0x288] ;  /* 0x0002880001b27983 */ /* 0x000ee20000300a00 */
[----:B------:R-:W-:Y:S01]  /*7b30*/  ISETP.GE.U32.AND P5, PT, R17, 0x7fffff1e, PT ;  /* 0x7fffff1e1100780c */ /* 0x000fe20003fa6070 */
[----:B------:R-:W1:Y:S02]  /*7b40*/  LDC R18, c[0x0][0x230] ;  /* 0x00008c00ff127b82 */ /* 0x000e640000000800 */
[----:B------:R3:W-:Y:S04]  /*7b50*/  STL.64 [R1+0x2c0], R190 ;  /* 0x0002c0be01007387 */ /* 0x0007e80000100a00 */
[----:B------:R-:W-:Y:S01]  /*7b60*/  LDGSTS.E [R244+0x20008], desc[UR16][R176.64], !P3 ;  /* 0x20008000b0f47fae */ /* 0x000fe2000d921850 */
[----:B----4-:R-:W-:-:S03]  /*7b70*/  IMAD.WIDE R174, R184, 0x4, R174 ;  /* 0x00000004b8ae7825 */ /* 0x010fc600078e02ae */
[----:B------:R4:W-:Y:S01]  /*7b80*/  STL.64 [R1+0x2b8], R182 ;  /* 0x0002b8b601007387 */ /* 0x0009e20000100a00 */
[----:B------:R-:W-:-:S03]  /*7b90*/  IMAD.WIDE R2, R184, 0x4, R2 ;  /* 0x00000004b8027825 */ /* 0x000fc600078e0202 */
[----:B--2---:R-:W2:Y:S01]  /*7ba0*/  LDL.LU.64 R176, [R1+0x280] ;  /* 0x0002800001b07983 */ /* 0x004ea20000300a00 */
[----:B------:R-:W-:Y:S01]  /*7bb0*/  ISETP.GE.U32.AND P2, PT, R16, 0x7fffff1d, PT ;  /* 0x7fffff1d1000780c */ /* 0x000fe20003f46070 */
[----:B------:R-:W1:Y:S02]  /*7bc0*/  LDC R185, c[0x0][0x230] ;  /* 0x00008c00ffb97b82 */ /* 0x000e640000000800 */
[----:B------:R-:W-:Y:S04]  /*7bd0*/  LDGSTS.E [R244+0x24008], desc[UR16][R188.64], !P3 ;  /* 0x24008000bcf47fae */ /* 0x000fe8000d921850 */
[----:B------:R4:W-:Y:S04]  /*7be0*/  LDGSTS.E [R244+0x2000c], desc[UR16][R190.64], !P4 ;  /* 0x2000c000bef47fae */ /* 0x0009e8000e121850 */
[----:B------:R4:W-:Y:S04]  /*7bf0*/  LDGSTS.E [R244+0x2400c], desc[UR16][R182.64], !P4 ;  /* 0x2400c000b6f47fae */ /* 0x0009e8000e121850 */
[----:B---3--:R-:W3:Y:S01]  /*7c00*/  LDL.LU.64 R188, [R1+0x278] ;  /* 0x0002780001bc7983 */ /* 0x008ee20000300a00 */
[----:B----4-:R-:W-:-:S03]  /*7c10*/  IMAD.WIDE R190, R184, 0x4, R172 ;  /* 0x00000004b8be7825 */ /* 0x010fc600078e02ac */
[----:B------:R4:W-:Y:S01]  /*7c20*/  STL.64 [R1+0x2b0], R174 ;  /* 0x0002b0ae01007387 */ /* 0x0009e20000100a00 */
[----:B------:R-:W-:-:S03]  /*7c30*/  IMAD.WIDE R182, R184, 0x4, R160 ;  /* 0x00000004b8b67825 */ /* 0x000fc600078e02a0 */
[----:B------:R4:W-:Y:S04]  /*7c40*/  STL.64 [R1+0x2a8], R2 ;  /* 0x0002a80201007387 */ /* 0x0009e80000100a00 */
[----:B------:R-:W3:Y:S04]  /*7c50*/  LDL.LU.64 R172, [R1+0x270] ;  /* 0x0002700001ac7983 */ /* 0x000ee80000300a00 */
[----:B------:R-:W3:Y:S04]  /*7c60*/  LDL.LU.64 R160, [R1+0x268] ;  /* 0x0002680001a07983 */ /* 0x000ee80000300a00 */
[----:B------:R2:W-:Y:S04]  /*7c70*/  STL.64 [R1+0x2a0], R190 ;  /* 0x0002a0be01007387 */ /* 0x0005e80000100a00 */
[----:B------:R-:W-:Y:S04]  /*7c80*/  LDGSTS.E [R244+0x28000], desc[UR16][R174.64], !P0 ;  /* 0x28000000aef47fae */ /* 0x000fe8000c121850 */
[----:B------:R3:W-:Y:S04]  /*7c90*/  STL.64 [R1+0x298], R182 ;  /* 0x000298b601007387 */ /* 0x0007e80000100a00 */
[----:B------:R-:W-:Y:S04]  /*7ca0*/  LDGSTS.E [R244+0x2c000], desc[UR16][R2.64], !P0 ;  /* 0x2c00000002f47fae */ /* 0x000fe8000c121850 */
[----:B----4-:R-:W4:Y:S04]  /*7cb0*/  LDL.LU.64 R174, [R1+0x260] ;  /* 0x0002600001ae7983 */ /* 0x010f280000300a00 */
[----:B------:R2:W-:Y:S04]  /*7cc0*/  LDGSTS.E [R244+0x28004], desc[UR16][R190.64], !P6 ;  /* 0x28004000bef47fae */ /* 0x0005e8000f121850 */
[----:B------:R-:W4:Y:S04]  /*7cd0*/  LDL.LU.64 R2, [R1+0x258] ;  /* 0x0002580001027983 */ /* 0x000f280000300a00 */
[----:B------:R3:W-:Y:S01]  /*7ce0*/  LDGSTS.E [R244+0x2c004], desc[UR16][R182.64], !P6 ;  /* 0x2c004000b6f47fae */ /* 0x0007e2000f121850 */
[----:B------:R-:W-:-:S04]  /*7cf0*/  IMAD.WIDE R180, R184, 0x4, R180 ;  /* 0x00000004b8b47825 */ /* 0x000fc800078e02b4 */
[C---:B------:R-:W-:Y:S01]  /*7d00*/  IMAD.WIDE R178, R184.reuse, 0x4, R178 ;  /* 0x00000004b8b27825 */ /* 0x040fe200078e02b2 */
[----:B------:R1:W-:Y:S04]  /*7d10*/  STL.64 [R1+0x290], R180 ;  /* 0x000290b401007387 */ /* 0x0003e80000100a00 */
[----:B------:R1:W-:Y:S04]  /*7d20*/  STL.64 [R1+0x288], R178 ;  /* 0x000288b201007387 */ /* 0x0003e80000100a00 */
[----:B------:R-:W-:Y:S04]  /*7d30*/  LDGSTS.E [R244+0x28008], desc[UR16][R180.64], !P5 ;  /* 0x28008000b4f47fae */ /* 0x000fe8000e921850 */
[----:B------:R-:W-:Y:S01]  /*7d40*/  LDGSTS.E [R244+0x2c008], desc[UR16][R178.64], !P5 ;  /* 0x2c008000b2f47fae */ /* 0x000fe2000e921850 */
[----:B--2---:R-:W-:-:S03]  /*7d50*/  IMAD.WIDE R190, R184, 0x4, R176 ;  /* 0x00000004b8be7825 */ /* 0x004fc600078e02b0 */
[----:B------:R-:W2:Y:S01]  /*7d60*/  LDL.LU.64 R176, [R1+0x250] ;  /* 0x0002500001b07983 */ /* 0x000ea20000300a00 */
[----:B------:R-:W-:Y:S01]  /*7d70*/  VIADD R17, R248, 0xffffff7b ;  /* 0xffffff7bf8117836 */ /* 0x000fe20000000000 */
[----:B------:R-:W-:Y:S02]  /*7d80*/  IADD3 R16, R249, -0x86, RZ ;  /* 0xffffff7af9107810 */ /* 0x000fe40007ffe0ff */
[----:B------:R-:W-:Y:S01]  /*7d90*/  LDGSTS.E [R244+0x2800c], desc[UR16][R190.64], !P2 ;  /* 0x2800c000bef47fae */ /* 0x000fe2000d121850 */
[----:B---3--:R-:W-:-:S03]  /*7da0*/  IMAD.WIDE R182, R184, 0x4, R188 ;  /* 0x00000004b8b67825 */ /* 0x008fc600078e02bc */
[----:B------:R-:W3:Y:S04]  /*7db0*/  LDL.LU.64 R188, [R1+0x240] ;  /* 0x0002400001bc7983 */ /* 0x000ee80000300a00 */
[----:B------:R-:W-:Y:S04]  /*7dc0*/  STL.64 [R1+0x248], R190 ;  /* 0x000248be01007387 */ /* 0x000fe80000100a00 */
[----:B------:R4:W-:Y:S04]  /*7dd0*/  STL.64 [R1+0x238], R182 ;  /* 0x000238b601007387 */ /* 0x0009e80000100a00 */
[----:B-1----:R-:W3:Y:S04]  /*7de0*/  LDL.LU.64 R180, [R1+0x230] ;  /* 0x0002300001b47983 */ /* 0x002ee80000300a00 */
[----:B------:R-:W3:Y:S01]  /*7df0*/  LDL.LU.64 R178, [R1+0x220] ;  /* 0x0002200001b27983 */ /* 0x000ee20000300a00 */
[----:B------:R-:W-:Y:S01]  /*7e00*/  ISETP.GE.U32.AND P3, PT, R17, 0x7fffff3c, PT ;  /* 0x7fffff3c1100780c */ /* 0x000fe20003f66070 */
[----:B------:R-:W-:-:S02]  /*7e10*/  VIADD R17, R24, 0xffffff79 ;  /* 0xffffff7918117836 */ /* 0x000fc40000000000 */
[C---:B------:R-:W-:Y:S01]  /*7e20*/  IMAD.WIDE R172, R184.reuse, 0x4, R172 ;  /* 0x00000004b8ac7825 */ /* 0x040fe200078e02ac */
[----:B------:R4:W-:Y:S03]  /*7e30*/  LDGSTS.E [R244+0x2c00c], desc[UR16][R182.64], !P2 ;  /* 0x2c00c000b6f47fae */ /* 0x0009e6000d121850 */
[----:B------:R-:W-:Y:S01]  /*7e40*/  IMAD.WIDE R160, R184, 0x4, R160 ;  /* 0x00000004b8a07825 */ /* 0x000fe200078e02a0 */
[----:B------:R-:W-:Y:S01]  /*7e50*/  ISETP.GE.U32.AND P0, PT, R17, 0x7fffff3a, PT ;  /* 0x7fffff3a1100780c */ /* 0x000fe20003f06070 */
[----:B------:R-:W1:Y:S01]  /*7e60*/  LDC R24, c[0x0][0x230] ;  /* 0x00008c00ff187b82 */ /* 0x000e620000000800 */
[----:B------:R-:W-:Y:S01]  /*7e70*/  IADD3 R17, R19, -0xa5, RZ ;  /* 0xffffff5b13117810 */ /* 0x000fe20007ffe0ff */
[----:B------:R4:W-:Y:S03]  /*7e80*/  STL.64 [R1+0x270], R172 ;  /* 0x000270ac01007387 */ /* 0x0009e60000100a00 */
[----:B------:R-:W-:Y:S01]  /*7e90*/  ISETP.GE.U32.AND P5, PT, R17, 0x7fffff1c, PT ;  /* 0x7fffff1c1100780c */ /* 0x000fe20003fa6070 */
[----:B------:R-:W-:Y:S01]  /*7ea0*/  VIADD R17, R18, 0xffffff59 ;  /* 0xffffff5912117836 */ /* 0x000fe20000000000 */
[----:B------:R1:W-:Y:S01]  /*7eb0*/  STL.64 [R1+0x268], R160 ;  /* 0x000268a001007387 */ /* 0x0003e20000100a00 */
[----:B----4-:R-:W-:Y:S01]  /*7ec0*/  IMAD.WIDE R182, R184, 0x4, R174 ;  /* 0x00000004b8b67825 */ /* 0x010fe200078e02ae */
[----:B------:R-:W-:-:S02]  /*7ed0*/  ISETP.GE.U32.AND P4, PT, R16, 0x7fffff3b, PT ;  /* 0x7fffff3b1000780c */ /* 0x000fc40003f86070 */
[----:B------:R-:W4:Y:S04]  /*7ee0*/  LDL.LU.64 R174, [R1+0x210] ;  /* 0x0002100001ae7983 */ /* 0x000f280000300a00 */
[----:B------:R-:W-:Y:S01]  /*7ef0*/  LDGSTS.E [R15+0x20000], desc[UR16][R172.64], !P3 ;  /* 0x20000000ac0f7fae */ /* 0x000fe2000d921850 */
[----:B------:R-:W-:-:S03]  /*7f00*/  IMAD.WIDE R18, R184, 0x4, R2 ;  /* 0x00000004b8127825 */ /* 0x000fc600078e0202 */
[----:B------:R-:W4:Y:S04]  /*7f10*/  LDL.LU.64 R2, [R1+0x200] ;  /* 0x0002000001027983 */ /* 0x000f280000300a00 */
[----:B------:R-:W-:Y:S04]  /*7f20*/  STL.64 [R1+0x260], R182 ;  /* 0x000260b601007387 */ /* 0x000fe80000100a00 */
[----:B------:R2:W-:Y:S04]  /*7f30*/  STL.64 [R1+0x258], R18 ;  /* 0x0002581201007387 */ /* 0x0005e80000100a00 */
[----:B------:R-:W4:Y:S04]  /*7f40*/  LDL.LU.64 R172, [R1+0x1f0] ;  /* 0x0001f00001ac7983 */ /* 0x000f280000300a00 */
[----:B------:R-:W-:Y:S04]  /*7f50*/  LDGSTS.E [R15+0x24000], desc[UR16][R160.64], !P3 ;  /* 0x24000000a00f7fae */ /* 0x000fe8000d921850 */
[----:B------:R-:W-:Y:S04]  /*7f60*/  LDGSTS.E [R15+0x20004], desc[UR16][R182.64], !P4 ;  /* 0x20004000b60f7fae */ /* 0x000fe8000e121850 */
[----:B------:R2:W-:Y:S04]  /*7f70*/  LDGSTS.E [R15+0x24004], desc[UR16][R18.64], !P4 ;  /* 0x24004000120f7fae */ /* 0x0005e8000e121850 */
[----:B-1----:R-:W4:Y:S01]  /*7f80*/  LDL.LU.64 R160, [R1+0x1e0] ;  /* 0x0001e00001a07983 */ /* 0x002f220000300a00 */
[C---:B--2---:R-:W-:Y:S01]  /*7f90*/  IMAD.WIDE R176, R184.reuse, 0x4, R176 ;  /* 0x00000004b8b07825 */ /* 0x044fe200078e02b0 */
[----:B------:R-:W1:Y:S04]  /*7fa0*/  LDC R19, c[0x0][0x230] ;  /* 0x00008c00ff137b82 */ /* 0x000e680000000800 */
[----:B------:R2:W-:Y:S04]  /*7fb0*/  STL.64 [R1+0x228], R176 ;  /* 0x000228b001007387 */ /* 0x0005e80000100a00 */
[----:B------:R-:W-:Y:S01]  /*7fc0*/  LDGSTS.E [R15+0x20008], desc[UR16][R176.64], !P0 ;  /* 0x20008000b00f7fae */ /* 0x000fe2000c121850 */
[C---:B---3--:R-:W-:Y:S01]  /*7fd0*/  IMAD.WIDE R188, R184.reuse, 0x4, R188 ;  /* 0x00000004b8bc7825 */ /* 0x048fe200078e02bc */
[----:B------:R-:W3:Y:S04]  /*7fe0*/  LDC R18, c[0x0][0x230] ;  /* 0x00008c00ff127b82 */ /* 0x000ee80000000800 */
[----:B------:R2:W-:Y:S04]  /*7ff0*/  STL.64 [R1+0x218], R188 ;  /* 0x000218bc01007387 */ /* 0x0005e80000100a00 */
[----:B------:R-:W-:Y:S01]  /*8000*/  LDGSTS.E [R15+0x24008], desc[UR16][R188.64], !P0 ;  /* 0x24008000bc0f7fae */ /* 0x000fe2000c121850 */
[----:B------:R-:W-:-:S03]  /*8010*/  IMAD.WIDE R190, R184, 0x4, R180 ;  /* 0x00000004b8be7825 */ /* 0x000fc600078e02b4 */
[----:B------:R-:W3:Y:S01]  /*8020*/  LDL.LU.64 R180, [R1+0x1d0] ;  /* 0x0001d00001b47983 */ /* 0x000ee20000300a00 */
[----:B------:R-:W-:-:S03]  /*8030*/  IMAD.WIDE R182, R184, 0x4, R178 ;  /* 0x00000004b8b67825 */ /* 0x000fc600078e02b2 */
[----:B------:R-:W3:Y:S04]  /*8040*/  LDL.LU.64 R178, [R1+0x1c0] ;  /* 0x0001c00001b27983 */ /* 0x000ee80000300a00 */
[----:B------:R1:W-:Y:S04]  /*8050*/  STL.64 [R1+0x208], R190 ;  /* 0x000208be01007387 */ /* 0x0003e80000100a00 */
[----:B------:R1:W-:Y:S04]  /*8060*/  STL.64 [R1+0x1f8], R182 ;  /* 0x0001f8b601007387 */ /* 0x0003e80000100a00 */
[----:B--2---:R-:W2:Y:S04]  /*8070*/  LDL.LU.64 R176, [R1+0x1b0] ;  /* 0x0001b00001b07983 */ /* 0x004ea80000300a00 */
[----:B------:R-:W2:Y:S01]  /*8080*/  LDL.LU.64 R188, [R1+0x1a0] ;  /* 0x0001a00001bc7983 */ /* 0x000ea20000300a00 */
[----:B------:R-:W-:-:S02]  /*8090*/  VIADD R16, R25, 0xffffff78 ;  /* 0xffffff7819107836 */ /* 0x000fc40000000000 */
[----:B----4-:R-:W-:Y:S01]  /*80a0*/  IMAD.WIDE R174, R184, 0x4, R174 ;  /* 0x00000004b8ae7825 */ /* 0x010fe200078e02ae */
[----:B------:R-:W4:Y:S02]  /*80b0*/  LDC R25, c[0x0][0x230] ;  /* 0x00008c00ff197b82 */ /* 0x000f240000000800 */
[----:B------:R-:W-:Y:S01]  /*80c0*/  ISETP.GE.U32.AND P6, PT, R16, 0x7fffff39, PT ;  /* 0x7fffff391000780c */ /* 0x000fe20003fc6070 */
[----:B------:R-:W-:Y:S02]  /*80d0*/  VIADD R16, R26, 0xffffff5a ;  /* 0xffffff5a1a107836 */ /* 0x000fe40000000000 */
[----:B------:R-:W-:-:S03]  /*80e0*/  IMAD.WIDE R2, R184, 0x4, R2 ;  /* 0x00000004b8027825 */ /* 0x000fc600078e0202 */
[----:B------:R-:W-:Y:S01]  /*80f0*/  ISETP.GE.U32.AND P2, PT, R16, 0x7fffff1b, PT ;  /* 0x7fffff1b1000780c */ /* 0x000fe20003f46070 */
[----:B------:R4:W-:Y:S01]  /*8100*/  STL.64 [R1+0x1e8], R174 ;  /* 0x0001e8ae01007387 */ /* 0x0009e20000100a00 */
[----:B------:R-:W-:Y:S01]  /*8110*/  ISETP.GE.U32.AND P3, PT, R17, 0x7fffff1a, PT ;  /* 0x7fffff1a1100780c */ /* 0x000fe20003f66070 */
[----:B------:R-:W2:Y:S04]  /*8120*/  LDC R26, c[0x0][0x230] ;  /* 0x00008c00ff1a7b82 */ /* 0x000ea80000000800 */
[----:B------:R1:W-:Y:S04]  /*8130*/  LDGSTS.E [R15+0x2000c], desc[UR16][R190.64], !P6 ;  /* 0x2000c000be0f7fae */ /* 0x0003e8000f121850 */
[----:B------:R1:W-:Y:S04]  /*8140*/  LDGSTS.E [R15+0x2400c], desc[UR16][R182.64], !P6 ;  /* 0x2400c000b60f7fae */ /* 0x0003e8000f121850 */
[----:B------:R4:W-:Y:S01]  /*8150*/  STL.64 [R1+0x1d8], R2 ;  /* 0x0001d80201007387 */ /* 0x0009e20000100a00 */
[----:B-1----:R-:W-:-:S03]  /*8160*/  IMAD.WIDE R190, R184, 0x4, R172 ;  /* 0x00000004b8be7825 */ /* 0x002fc600078e02ac */
[----:B------:R-:W-:Y:S04]  /*8170*/  LDGSTS.E [R15+0x28000], desc[UR16][R174.64], !P5 ;  /* 0x28000000ae0f7fae */ /* 0x000fe8000e921850 */
[----:B------:R-:W2:Y:S01]  /*8180*/  LDL.LU.64 R172, [R1+0x188] ;  /* 0x0001880001ac7983 */ /* 0x000ea20000300a00 */
[----:B------:R-:W-:-:S03]  /*8190*/  IMAD.WIDE R182, R184, 0x4, R160 ;  /* 0x00000004b8b67825 */ /* 0x000fc600078e02a0 */
[----:B------:R-:W-:Y:S04]  /*81a0*/  LDGSTS.E [R15+0x2c000], desc[UR16][R2.64], !P5 ;  /* 0x2c000000020f7fae */ /* 0x000fe8000e921850 */
[----:B------:R-:W2:Y:S04]  /*81b0*/  LDL.LU.64 R160, [R1+0x178] ;  /* 0x0001780001a07983 */ /* 0x000ea80000300a00 */
[----:B------:R-:W-:Y:S04]  /*81c0*/  STL.64 [R1+0x1c8], R190 ;  /* 0x0001c8be01007387 */ /* 0x000fe80000100a00 */
[----:B------:R3:W-:Y:S04]  /*81d0*/  STL.64 [R1+0x1b8], R182 ;  /* 0x0001b8b601007387 */ /* 0x0007e80000100a00 */
[----:B----4-:R-:W4:Y:S04]  /*81e0*/  LDL.LU.64 R174, [R1+0x168] ;  /* 0x0001680001ae7983 */ /* 0x010f280000300a00 */
[----:B------:R-:W4:Y:S04]  /*81f0*/  LDL.LU.64 R2, [R1+0x158] ;  /* 0x0001580001027983 */ /* 0x000f280000300a00 */
[----:B------:R-:W-:Y:S04]  /*8200*/  LDGSTS.E [R15+0x28004], desc[UR16][R190.64], !P2 ;  /* 0x28004000be0f7fae */ /* 0x000fe8000d121850 */
[----:B------:R3:W-:Y:S02]  /*8210*/  LDGSTS.E [R15+0x2c004], desc[UR16][R182.64], !P2 ;  /* 0x2c004000b60f7fae */ /* 0x0007e4000d121850 */
[----:B---3--:R-:W-:-:S04]  /*8220*/  IMAD.WIDE R182, R184, 0x4, R180 ;  /* 0x00000004b8b67825 */ /* 0x008fc800078e02b4 */
[C---:B------:R-:W-:Y:S01]  /*8230*/  IMAD.WIDE R180, R184.reuse, 0x4, R178 ;  /* 0x00000004b8b47825 */ /* 0x040fe200078e02b2 */
[----:B------:R1:W-:Y:S04]  /*8240*/  STL.64 [R1+0x1a8], R182 ;  /* 0x0001a8b601007387 */ /* 0x0003e80000100a00 */
[----:B------:R3:W-:Y:S01]  /*8250*/  STL.64 [R1+0x198], R180 ;  /* 0x000198b401007387 */ /* 0x0007e20000100a00 */
[----:B------:R-:W-:Y:S01]  /*8260*/  IADD3 R16, R27, -0xa8, RZ ;  /* 0xffffff581b107810 */ /* 0x000fe20007ffe0ff */
[----:B------:R-:W-:Y:S01]  /*8270*/  VIADD R17, R25, 0xffffff77 ;  /* 0xffffff7719117836 */ /* 0x000fe20000000000 */
[----:B------:R-:W4:Y:S01]  /*8280*/  LDC R27, c[0x0][0x230] ;  /* 0x00008c00ff1b7b82 */ /* 0x000f220000000800 */
[----:B------:R4:W-:Y:S01]  /*8290*/  LDGSTS.E [R15+0x28008], desc[UR16][R182.64], !P3 ;  /* 0x28008000b60f7fae */ /* 0x0009e2000d921850 */
[----:B--2---:R-:W-:Y:S01]  /*82a0*/  IMAD.WIDE R178, R184, 0x4, R176 ;  /* 0x00000004b8b27825 */ /* 0x004fe200078e02b0 */
[----:B------:R-:W-:-:S02]  /*82b0*/  ISETP.GE.U32.AND P4, PT, R16, 0x7fffff19, PT ;  /* 0x7fffff191000780c */ /* 0x000fc40003f86070 */
[----:B------:R-:W-:Y:S01]  /*82c0*/  LDGSTS.E [R15+0x2c008], desc[UR16][R180.64], !P3 ;  /* 0x2c008000b40f7fae */ /* 0x000fe2000d921850 */
[----:B------:R-:W-:Y:S02]  /*82d0*/  IMAD.WIDE R176, R184, 0x4, R188 ;  /* 0x00000004b8b07825 */ /* 0x000fe400078e02bc */
[----:B------:R-:W2:Y:S01]  /*82e0*/  LDC R25, c[0x0][0x230] ;  /* 0x00008c00ff197b82 */ /* 0x000ea20000000800 */
[----:B------:R-:W2:Y:S01]  /*82f0*/  LDL.LU.64 R188, [R1+0x148] ;  /* 0x0001480001bc7983 */ /* 0x000ea20000300a00 */
[----:B------:R-:W-:Y:S02]  /*8300*/  ISETP.GE.U32.AND P0, PT, R17, 0x7fffff38, PT ;  /* 0x7fffff381100780c */ /* 0x000fe40003f06070 */
[----:B------:R-:W-:Y:S01]  /*8310*/  IADD3 R17, R24, -0x8b, RZ ;  /* 0xffffff7518117810 */ /* 0x000fe20007ffe0ff */
[----:B------:R-:W-:Y:S01]  /*8320*/  VIADD R16, R33, 0xffffff76 ;  /* 0xffffff7621107836 */ /* 0x000fe20000000000 */
[----:B------:R3:W-:Y:S02]  /*8330*/  STL.64 [R1+0x190], R178 ;  /* 0x000190b201007387 */ /* 0x0007e40000100a00 */
[----:B------:R-:W-:Y:S01]  /*8340*/  ISETP.GE.U32.AND P5, PT, R17, 0x7fffff36, PT ;  /* 0x7fffff361100780c */ /* 0x000fe20003fa6070 */
[----:B------:R-:W-:Y:S01]  /*8350*/  VIADD R17, R19, 0xffffff57 ;  /* 0xffffff5713117836 */ /* 0x000fe20000000000 */
[----:B------:R3:W-:Y:S01]  /*8360*/  STL.64 [R1+0x180], R176 ;  /* 0x000180b001007387 */ /* 0x0007e20000100a00 */
[----:B------:R-:W-:Y:S01]  /*8370*/  ISETP.GE.U32.AND P6, PT, R16, 0x7fffff37, PT ;  /* 0x7fffff371000780c */ /* 0x000fe20003fc6070 */
[----:B------:R-:W2:Y:S02]  /*8380*/  LDC R33, c[0x0][0x230] ;  /* 0x00008c00ff217b82 */ /* 0x000ea40000000800 */
[----:B-1----:R-:W2:Y:S01]  /*8390*/  LDL.LU.64 R182, [R1+0x138] ;  /* 0x0001380001b67983 */ /* 0x002ea20000300a00 */
[----:B------:R-:W-:Y:S01]  /*83a0*/  ISETP.GE.U32.AND P3, PT, R17, 0x7fffff18, PT ;  /* 0x7fffff181100780c */ /* 0x000fe20003f66070 */
[----:B------:R-:W-:-:S02]  /*83b0*/  VIADD R17, R18, 0xffffff55 ;  /* 0xffffff5512117836 */ /* 0x000fc40000000000 */
[----:B------:R-:W-:Y:S02]  /*83c0*/  LDGSTS.E [R15+0x2800c], desc[UR16][R178.64], !P4 ;  /* 0x2800c000b20f7fae */ /* 0x000fe4000e121850 */
[----:B------:R-:W1:Y:S02]  /*83d0*/  LDC R24, c[0x0][0x230] ;  /* 0x00008c00ff187b82 */ /* 0x000e640000000800 */
[----:B---3--:R-:W3:Y:S04]  /*83e0*/  LDL.LU.64 R180, [R1+0x128] ;  /* 0x0001280001b47983 */ /* 0x008ee80000300a00 */
[----:B------:R-:W-:Y:S04]  /*83f0*/  LDGSTS.E [R15+0x2c00c], desc[UR16][R176.64], !P4 ;  /* 0x2c00c000b00f7fae */ /* 0x000fe8000e121850 */
[----:B------:R-:W3:Y:S01]  /*8400*/  LDL.LU.64 R178, [R1+0x118] ;  /* 0x0001180001b27983 */ /* 0x000ee20000300a00 */
[----:B------:R-:W-:-:S04]  /*8410*/  IMAD.WIDE R172, R184, 0x4, R172 ;  /* 0x00000004b8ac7825 */ /* 0x000fc800078e02ac */
[C---:B------:R-:W-:Y:S01]  /*8420*/  IMAD.WIDE R160, R184.reuse, 0x4, R160 ;  /* 0x00000004b8a07825 */ /* 0x040fe200078e02a0 */
[----:B------:R1:W-:Y:S04]  /*8430*/  STL.64 [R1+0x188], R172 ;  /* 0x000188ac01007387 */ /* 0x0003e80000100a00 */
[----:B------:R1:W-:Y:S04]  /*8440*/  STL.64 [R1+0x178], R160 ;  /* 0x000178a001007387 */ /* 0x0003e80000100a00 */
[----:B------:R-:W3:Y:S01]  /*8450*/  LDL.LU.64 R176, [R1+0x108] ;  /* 0x0001080001b07983 */ /* 0x000ee20000300a00 */
[----:B----4-:R-:W-:-:S03]  /*8460*/  IMAD.WIDE R18, R184, 0x4, R174 ;  /* 0x00000004b8127825 */ /* 0x010fc600078e02ae */
[----:B------:R-:W-:Y:S01]  /*8470*/  LDGSTS.E [R14+0x20000], desc[UR16][R172.64], !P0 ;  /* 0x20000000ac0e7fae */ /* 0x000fe2000c121850 */
[----:B------:R-:W-:-:S03]  /*8480*/  IMAD.WIDE R2, R184, 0x4, R2 ;  /* 0x00000004b8027825 */ /* 0x000fc600078e0202 */
[----:B------:R-:W4:Y:S04]  /*8490*/  LDL.LU.64 R174, [R1+0xf8] ;  /* 0x0000f80001ae7983 */ /* 0x000f280000300a00 */
[----:B------:R-:W-:Y:S04]  /*84a0*/  STL.64 [R1+0x170], R18 ;  /* 0x0001701201007387 */ /* 0x000fe80000100a00 */
[----:B------:R2:W-:Y:S04]  /*84b0*/  STL.64 [R1+0x168], R2 ;  /* 0x0001680201007387 */ /* 0x0005e80000100a00 */
[----:B-1----:R-:W4:Y:S04]  /*84c0*/  LDL.LU.64 R172, [R1+0xe8] ;  /* 0x0000e80001ac7983 */ /* 0x002f280000300a00 */
[----:B------:R-:W-:Y:S04]  /*84d0*/  LDGSTS.E [R14+0x24000], desc[UR16][R160.64], !P0 ;  /* 0x24000000a00e7fae */ /* 0x000fe8000c121850 */
[----:B------:R1:W-:Y:S04]  /*84e0*/  LDGSTS.E [R14+0x20004], desc[UR16][R18.64], !P6 ;  /* 0x20004000120e7fae */ /* 0x0003e8000f121850 */
[----:B------:R4:W-:Y:S04]  /*84f0*/  LDGSTS.E [R14+0x24004], desc[UR16][R2.64], !P6 ;  /* 0x24004000020e7fae */ /* 0x0009e8000f121850 */
[----:B------:R-:W4:Y:S01]  /*8500*/  LDL.LU.64 R160, [R1+0xd8] ;  /* 0x0000d80001a07983 */ /* 0x000f220000300a00 */
[----:B--2---:R-:W-:-:S03]  /*8510*/  IMAD.WIDE R190, R184, 0x4, R188 ;  /* 0x00000004b8be7825 */ /* 0x004fc600078e02bc */
[----:B------:R-:W2:Y:S01]  /*8520*/  LDL.LU.64 R2, [R1+0xc8] ;  /* 0x0000c80001027983 */ /* 0x000ea20000300a00 */
[----:B------:R-:W-:-:S03]  /*8530*/  VIADD R16, R32, 0xffffff74 ;  /* 0xffffff7420107836 */ /* 0x000fc60000000000 */
[----:B------:R-:W2:Y:S01]  /*8540*/  LDL.LU.64 R188, [R1+0xb8] ;  /* 0x0000b80001bc7983 */ /* 0x000ea20000300a00 */
[----:B------:R-:W-:Y:S01]  /*8550*/  IMAD.WIDE R182, R184, 0x4, R182 ;  /* 0x00000004b8b67825 */ /* 0x000fe200078e02b6 */
[----:B------:R-:W-:Y:S02]  /*8560*/  ISETP.GE.U32.AND P2, PT, R16, 0x7fffff35, PT ;  /* 0x7fffff351000780c */ /* 0x000fe40003f46070 */
[----:B------:R-:W-:Y:S01]  /*8570*/  LDGSTS.E [R14+0x20008], desc[UR16][R190.64], !P5 ;  /* 0x20008000be0e7fae */ /* 0x000fe2000e921850 */
[----:B------:R-:W-:Y:S01]  /*8580*/  IADD3 R16, R27, -0xaa, RZ ;  /* 0xffffff561b107810 */ /* 0x000fe20007ffe0ff */
[----:B-1----:R-:W1:Y:S02]  /*8590*/  LDC R19, c[0x0][0x230] ;  /* 0x00008c00ff137b82 */ /* 0x002e640000000800 */
[----:B------:R3:W-:Y:S01]  /*85a0*/  STL.64 [R1+0x160], R190 ;  /* 0x000160be01007387 */ /* 0x0007e20000100a00 */
[----:B------:R-:W-:Y:S01]  /*85b0*/  ISETP.GE.U32.AND P4, PT, R16, 0x7fffff17, PT ;  /* 0x7fffff171000780c */ /* 0x000fe20003f86070 */
[----:B---3--:R-:W-:-:S02]  /*85c0*/  IMAD.WIDE R180, R184, 0x4, R180 ;  /* 0x00000004b8b47825 */ /* 0x008fc400078e02b4 */
[----:B------:R-:W3:Y:S01]  /*85d0*/  LDL.LU.64 R248, [R1+0xa8] ;  /* 0x0000a80001f87983 */ /* 0x000ee20000300a00 */
[----:B------:R-:W-:Y:S01]  /*85e0*/  ISETP.GE.U32.AND P0, PT, R17, 0x7fffff16, PT ;  /* 0x7fffff161100780c */ /* 0x000fe20003f06070 */
[----:B------:R-:W1:Y:S02]  /*85f0*/  LDC R18, c[0x0][0x230] ;  /* 0x00008c00ff127b82 */ /* 0x000e640000000800 */
[----:B------:R-:W3:Y:S01]  /*8600*/  LDL.LU.64 R250, [R1+0x98] ;  /* 0x0000980001fa7983 */ /* 0x000ee20000300a00 */
[----:B------:R-:W-:-:S03]  /*8610*/  IMAD.WIDE R178, R184, 0x4, R178 ;  /* 0x00000004b8b27825 */ /* 0x000fc600078e02b2 */
[----:B------:R4:W-:Y:S02]  /*8620*/  STL.64 [R1+0x158], R182 ;  /* 0x000158b601007387 */ /* 0x0009e40000100a00 */
[----:B------:R-:W1:Y:S02]  /*8630*/  LDC R32, c[0x0][0x230] ;  /* 0x00008c00ff207b82 */ /* 0x000e640000000800 */
[----:B------:R-:W3:Y:S04]  /*8640*/  LDL.LU.64 R190, [R1+0x630] ;  /* 0x0006300001be7983 */ /* 0x000ee80000300a00 */
[----:B------:R-:W-:Y:S02]  /*8650*/  LDGSTS.E [R14+0x24008], desc[UR16][R182.64], !P5 ;  /* 0x24008000b60e7fae */ /* 0x000fe4000e921850 */
[----:B------:R-:W1:Y:S02]  /*8660*/  LDC R27, c[0x0][0x230] ;  /* 0x00008c00ff1b7b82 */ /* 0x000e640000000800 */
[----:B------:R-:W-:Y:S04]  /*8670*/  LDGSTS.E [R14+0x2000c], desc[UR16][R180.64], !P2 ;  /* 0x2000c000b40e7fae */ /* 0x000fe8000d121850 */
[----:B------:R-:W-:Y:S04]  /*8680*/  LDGSTS.E [R14+0x2400c], desc[UR16][R178.64], !P2 ;  /* 0x2400c000b20e7fae */ /* 0x000fe8000d121850 */
[----:B----4-:R-:W4:Y:S01]  /*8690*/  LDL.LU.64 R182, [R1+0x628] ;  /* 0x0006280001b67983 */ /* 0x010f220000300a00 */
[----:B------:R-:W-:-:S03]  /*86a0*/  IMAD.WIDE R176, R184, 0x4, R176 ;  /* 0x00000004b8b07825 */ /* 0x000fc600078e02b0 */
[----:B------:R1:W-:Y:S01]  /*86b0*/  STL.64 [R1+0x150], R180 ;  /* 0x000150b401007387 */ /* 0x0003e20000100a00 */
[----:B------:R-:W-:-:S03]  /*86c0*/  IMAD.WIDE R174, R184, 0x4, R174 ;  /* 0x00000004b8ae7825 */ /* 0x000fc600078e02ae */
[----:B------:R1:W-:Y:S04]  /*86d0*/  STL.64 [R1+0x148], R178 ;  /* 0x000148b201007387 */ /* 0x0003e80000100a00 */
[----:B------:R-:W-:Y:S04]  /*86e0*/  LDGSTS.E [R14+0x28000], desc[UR16][R176.64], !P3 ;  /* 0x28000000b00e7fae */ /* 0x000fe8000d921850 */
[----:B-1----:R-:W4:Y:S01]  /*86f0*/  LDL.LU.64 R180, [R1+0x620] ;  /* 0x0006200001b47983 */ /* 0x002f220000300a00 */
[----:B------:R-:W-:-:S03]  /*8700*/  IMAD.WIDE R172, R184, 0x4, R172 ;  /* 0x00000004b8ac7825 */ /* 0x000fc600078e02ac */
[----:B------:R-:W4:Y:S04]  /*8710*/  LDL.LU.64 R178, [R1+0x618] ;  /* 0x0006180001b27983 */ /* 0x000f280000300a00 */
[----:B------:R1:W-:Y:S04]  /*8720*/  STL.64 [R1+0x138], R176 ;  /* 0x000138b001007387 */ /* 0x0003e80000100a00 */
[----:B------:R1:W-:Y:S04]  /*8730*/  STL.64 [R1+0x130], R174 ;  /* 0x000130ae01007387 */ /* 0x0003e80000100a00 */
[----:B------:R3:W-:Y:S01]  /*8740*/  LDGSTS.E [R14+0x2c000], desc[UR16][R174.64], !P3 ;  /* 0x2c000000ae0e7fae */ /* 0x0007e2000d921850 */
[----:B------:R-:W-:-:S03]  /*8750*/  IMAD.WIDE R160, R184, 0x4, R160 ;  /* 0x00000004b8a07825 */ /* 0x000fc600078e02a0 */
[----:B-1----:R-:W4:Y:S04]  /*8760*/  LDL.LU.64 R176, [R1+0x610] ;  /* 0x0006100001b07983 */ /* 0x002f280000300a00 */
[----:B------:R-:W-:Y:S04]  /*8770*/  LDGSTS.E [R14+0x28004], desc[UR16][R172.64], !P4 ;  /* 0x28004000ac0e7fae */ /* 0x000fe8000e121850 */
[----:B------:R-:W4:Y:S04]  /*8780*/  LDL.LU.64 R174, [R1+0x608] ;  /* 0x0006080001ae7983 */ /* 0x000f280000300a00 */
[----:B------:R1:W-:Y:S04]  /*8790*/  STL.64 [R1+0x128], R172 ;  /* 0x000128ac01007387 */ /* 0x0003e80000100a00 */
[----:B------:R1:W-:Y:S04]  /*87a0*/  STL.64 [R1+0x120], R160 ;  /* 0x000120a001007387 */ /* 0x0003e80000100a00 */
[----:B------:R4:W-:Y:S04]  /*87b0*/  LDGSTS.E [R14+0x2c004], desc[UR16][R160.64], !P4 ;  /* 0x2c004000a00e7fae */ /* 0x0009e8000e121850 */
[----:B-1----:R-:W4:Y:S04]  /*87c0*/  LDL.LU.64 R172, [R1+0x600] ;  /* 0x0006000001ac7983 */ /* 0x002f280000300a00 */
[----:B------:R-:W4:Y:S01]  /*87d0*/  LDL.LU.64 R160, [R1+0x5f8] ;  /* 0x0005f80001a07983 */ /* 0x000f220000300a00 */
[----:B--2---:R-:W-:-:S04]  /*87e0*/  IMAD.WIDE R2, R184, 0x4, R2 ;  /* 0x00000004b8027825 */ /* 0x004fc800078e0202 */
[----:B------:R-:W-:Y:S01]  /*87f0*/  IMAD.WIDE R188, R184, 0x4, R188 ;  /* 0x00000004b8bc7825 */ /* 0x000fe200078e02bc */
[----:B------:R1:W-:Y:S04]  /*8800*/  STL.64 [R1+0x118], R2 ;  /* 0x0001180201007387 */ /* 0x0003e80000100a00 */
[----:B------:R2:W-:Y:S04]  /*8810*/  STL.64 [R1+0x110], R188 ;  /* 0x000110bc01007387 */ /* 0x0005e80000100a00 */
[----:B------:R-:W-:Y:S04]  /*8820*/  LDGSTS.E [R14+0x28008], desc[UR16][R2.64], !P0 ;  /* 0x28008000020e7fae */ /* 0x000fe8000c121850 */
[----:B------:R-:W-:Y:S04]  /*8830*/  LDGSTS.E [R14+0x2c008], desc[UR16][R188.64], !P0 ;  /* 0x2c008000bc0e7fae */ /* 0x000fe8000c121850 */
[----:B-1----:R-:W4:Y:S04]  /*8840*/  LDL.LU.64 R2, [R1+0x5f0] ;  /* 0x0005f00001027983 */ /* 0x002f280000300a00 */
[----:B--2---:R-:W2:Y:S01]  /*8850*/  LDL.LU.64 R188, [R1+0x5e8] ;  /* 0x0005e80001bc7983 */ /* 0x004ea20000300a00 */
[----:B------:R-:W-:Y:S01]  /*8860*/  VIADD R16, R26, 0xffffff54 ;  /* 0xffffff541a107836 */ /* 0x000fe20000000000 */
[----:B------:R-:W-:Y:S01]  /*8870*/  IADD3 R17, R25, -0x8d, RZ ;  /* 0xffffff7319117810 */ /* 0x000fe20007ffe0ff */
[----:B------:R-:W1:Y:S03]  /*8880*/  LDC R26, c[0x0][0x230] ;  /* 0x00008c00ff1a7b82 */ /* 0x000e660000000800 */
[----:B------:R-:W-:Y:S01]  /*8890*/  ISETP.GE.U32.AND P6, PT, R16, 0x7fffff15, PT ;  /* 0x7fffff151000780c */ /* 0x000fe20003fc6070 */
[----:B------:R-:W-:Y:S01]  /*88a0*/  VIADD R16, R33, 0xffffff72 ;  /* 0xffffff7221107836 */ /* 0x000fe20000000000 */
[----:B------:R-:W-:Y:S01]  /*88b0*/  ISETP.GE.U32.AND P5, PT, R17, 0x7fffff34, PT ;  /* 0x7fffff341100780c */ /* 0x000fe20003fa6070 */
[----:B------:R-:W-:-:S02]  /*88c0*/  VIADD R17, R24, 0xffffff71 ;  /* 0xffffff7118117836 */ /* 0x000fc40000000000 */
[----:B---3--:R-:W-:Y:S01]  /*88d0*/  IMAD.WIDE R248, R184, 0x4, R248 ;  /* 0x00000004b8f87825 */ /* 0x008fe200078e02f8 */
[----:B------:R-:W-:Y:S01]  /*88e0*/  ISETP.GE.U32.AND P2, PT, R16, 0x7fffff33, PT ;  /* 0x7fffff331000780c */ /* 0x000fe20003f46070 */
[----:B------:R-:W3:Y:S01]  /*88f0*/  LDC R25, c[0x0][0x230] ;  /* 0x00008c00ff197b82 */ /* 0x000ee20000000800 */
[----:B------:R-:W-:Y:S01]  /*8900*/  ISETP.GE.U32.AND P3, PT, R17, 0x7fffff32, PT ;  /* 0x7fffff321100780c */ /* 0x000fe20003f66070 */
[----:B------:R-:W-:-:S04]  /*8910*/  IMAD.WIDE R250, R184, 0x4, R250 ;  /* 0x00000004b8fa7825 */ /* 0x000fc800078e02fa */
[----:B------:R-:W-:Y:S01]  /*8920*/  VIADD R17, R19, 0xffffff53 ;  /* 0xffffff5313117836 */ /* 0x000fe20000000000 */
[----:B------:R-:W-:Y:S01]  /*8930*/  LDGSTS.E [R14+0x2800c], desc[UR16][R248.64], !P6 ;  /* 0x2800c000f80e7fae */ /* 0x000fe2000f121850 */
[----:B------:R-:W3:Y:S03]  /*8940*/  LDC R33, c[0x0][0x230] ;  /* 0x00008c00ff217b82 */ /* 0x000ee60000000800 */
[----:B------:R2:W-:Y:S01]  /*8950*/  STL.64 [R1], R250 ;  /* 0x000000fa01007387 */ /* 0x0005e20000100a00 */
[----:B------:R-:W-:-:S03]  /*8960*/  ISETP.GE.U32.AND P0, PT, R17, 0x7fffff14, PT ;  /* 0x7fffff141100780c */ /* 0x000fc60003f06070 */
[----:B------:R2:W-:Y:S01]  /*8970*/  LDGSTS.E [R14+0x2c00c], desc[UR16][R250.64], !P6 ;  /* 0x2c00c000fa0e7fae */ /* 0x0005e2000f121850 */
[----:B------:R-:W-:Y:S01]  /*8980*/  IADD3 R17, R18, -0xaf, RZ ;  /* 0xffffff5112117810 */ /* 0x000fe20007ffe0ff */
[----:B------:R-:W3:Y:S01]  /*8990*/  LDC R24, c[0x0][0x230] ;  /* 0x00008c00ff187b82 */ /* 0x000ee20000000800 */
[----:B------:R-:W-:-:S07]  /*89a0*/  IADD3 R16, R32, -0x90, RZ ;  /* 0xffffff7020107810 */ /* 0x000fce0007ffe0ff */
[----:B------:R-:W3:Y:S01]  /*89b0*/  LDC R32, c[0x0][0x230] ;  /* 0x00008c00ff207b82 */ /* 0x000ee20000000800 */
[----:B------:R-:W-:Y:S01]  /*89c0*/  ISETP.GE.U32.AND P4, PT, R16, 0x7fffff31, PT ;  /* 0x7fffff311000780c */ /* 0x000fe20003f86070 */
[----:B------:R-:W-:-:S06]  /*89d0*/  VIADD R16, R27, 0xffffff52 ;  /* 0xffffff521b107836 */ /* 0x000fcc0000000000 */
[----:B------:R-:W3:Y:S01]  /*89e0*/  LDC R27, c[0x0][0x230] ;  /* 0x00008c00ff1b7b82 */ /* 0x000ee20000000800 */
[----:B------:R-:W-:Y:S01]  /*89f0*/  ISETP.GE.U32.AND P6, PT, R16, 0x7fffff13, PT ;  /* 0x7fffff131000780c */ /* 0x000fe20003fc6070 */
[----:B-1----:R-:W-:-:S06]  /*8a00*/  VIADD R16, R26, 0xffffff50 ;  /* 0xffffff501a107836 */ /* 0x002fcc0000000000 */
[----:B------:R-:W1:Y:S01]  /*8a10*/  LDC R26, c[0x0][0x230] ;  /* 0x00008c00ff1a7b82 */ /* 0x000e620000000800 */
[----:B----4-:R-:W-:-:S04]  /*8a20*/  IMAD.WIDE R174, R184, 0x4, R174 ;  /* 0x00000004b8ae7825 */ /* 0x010fc800078e02ae */
[----:B------:R-:W-:-:S04]  /*8a30*/  IMAD.WIDE R18, R184, 0x4, R160 ;  /* 0x00000004b8127825 */ /* 0x000fc800078e02a0 */
[----:B------:R-:W-:-:S04]  /*8a40*/  IMAD.WIDE R160, R184, 0x4, R178 ;  /* 0x00000004b8a07825 */ /* 0x000fc800078e02b2 */
[----:B--2---:R-:W-:-:S04]  /*8a50*/  IMAD.WIDE R250, R184, 0x4, R188 ;  /* 0x00000004b8fa7825 */ /* 0x004fc800078e02bc */
[C---:B------:R-:W-:Y:S01]  /*8a60*/  IMAD.WIDE R188, R184.reuse, 0x4, R2 ;  /* 0x00000004b8bc7825 */ /* 0x040fe200078e0202 */
[----:B------:R-:W-:Y:S04]  /*8a70*/  STL.64 [R1+0x140], R250 ;  /* 0x000140fa01007387 */ /* 0x000fe80000100a00 */
[----:B------:R-:W-:Y:S04]  /*8a80*/  LDGSTS.E [R13+0x20000], desc[UR16][R250.64], !P5 ;  /* 0x20000000fa0d7fae */ /* 0x000fe8000e921850 */
[----:B------:R-:W-:Y:S04]  /*8a90*/  STL.64 [R1+0x108], R188 ;  /* 0x000108bc01007387 */ /* 0x000fe80000100a00 */
[----:B------:R-:W-:Y:S04]  /*8aa0*/  LDGSTS.E [R13+0x24000], desc[UR16][R188.64], !P5 ;  /* 0x24000000bc0d7fae */ /* 0x000fe8000e921850 */
[----:B------:R2:W-:Y:S04]  /*8ab0*/  STL.64 [R1+0x100], R18 ;  /* 0x0001001201007387 */ /* 0x0005e80000100a00 */
[----:B------:R2:W-:Y:S01]  /*8ac0*/  LDGSTS.E [R13+0x20004], desc[UR16][R18.64], !P2 ;  /* 0x20004000120d7fae */ /* 0x0005e2000d121850 */
[----:B------:R-:W-:Y:S01]  /*8ad0*/  IMAD.WIDE R2, R184, 0x4, R172 ;  /* 0x00000004b8027825 */ /* 0x000fe200078e02ac */
[----:B--2---:R-:W2:Y:S01]  /*8ae0*/  LDC R19, c[0x0][0x230] ;  /* 0x00008c00ff137b82 */ /* 0x004ea20000000800 */
[----:B------:R-:W-:-:S02]  /*8af0*/  ISETP.GE.U32.AND P5, PT, R17, 0x7fffff12, PT ;  /* 0x7fffff121100780c */ /* 0x000fc40003fa6070 */
[----:B------:R-:W-:-:S05]  /*8b00*/  IMAD.WIDE R172, R184, 0x4, R176 ;  /* 0x00000004b8ac7825 */ /* 0x000fca00078e02b0 */
[----:B------:R-:W4:Y:S01]  /*8b10*/  LDC R18, c[0x0][0x230] ;  /* 0x00008c00ff127b82 */ /* 0x000f220000000800 */
[----:B---3--:R-:W-:Y:S01]  /*8b20*/  VIADD R17, R25, 0xffffff6f ;  /* 0xffffff6f19117836 */ /* 0x008fe20000000000 */
[----:B------:R3:W-:Y:S04]  /*8b30*/  STL.64 [R1+0xf8], R2 ;  /* 0x0000f80201007387 */ /* 0x0007e80000100a00 */
[----:B------:R3:W-:Y:S01]  /*8b40*/  LDGSTS.E [R13+0x24004], desc[UR16][R2.64], !P2 ;  /* 0x24004000020d7fae */ /* 0x0007e2000d121850 */
[----:B------:R-:W-:Y:S01]  /*8b50*/  ISETP.GE.U32.AND P2, PT, R16, 0x7fffff11, PT ;  /* 0x7fffff111000780c */ /* 0x000fe20003f46070 */
[----:B------:R-:W1:Y:S01]  /*8b60*/  LDC R25, c[0x0][0x230] ;  /* 0x00008c00ff197b82 */ /* 0x000e620000000800 */
[----:B------:R-:W-:Y:S01]  /*8b70*/  IADD3 R16, R33, -0x92, RZ ;  /* 0xffffff6e21107810 */ /* 0x000fe20007ffe0ff */
[----:B------:R3:W-:Y:S04]  /*8b80*/  STL.64 [R1+0xf0], R174 ;  /* 0x0000f0ae01007387 */ /* 0x0007e80000100a00 */
[----:B------:R3:W-:Y:S02]  /*8b90*/  LDGSTS.E [R13+0x20008], desc[UR16][R174.64], !P3 ;  /* 0x20008000ae0d7fae */ /* 0x0007e4000d921850 */
[----:B------:R-:W1:Y:S01]  /*8ba0*/  LDC R33, c[0x0][0x230] ;  /* 0x00008c00ff217b82 */ /* 0x000e620000000800 */
[C---:B---3--:R-:W-:Y:S01]  /*8bb0*/  IMAD.WIDE R2, R184.reuse, 0x4, R180 ;  /* 0x00000004b8027825 */ /* 0x048fe200078e02b4 */
[----:B------:R3:W-:Y:S04]  /*8bc0*/  STL.64 [R1+0xe8], R172 ;  /* 0x0000e8ac01007387 */ /* 0x0007e80000100a00 */
[----:B------:R3:W-:Y:S01]  /*8bd0*/  LDGSTS.E [R13+0x24008], desc[UR16][R172.64], !P3 ;  /* 0x24008000ac0d7fae */ /* 0x0007e2000d921850 */
[----:B------:R-:W-:Y:S01]  /*8be0*/  ISETP.GE.U32.AND P3, PT, R17, 0x7fffff30, PT ;  /* 0x7fffff301100780c */ /* 0x000fe20003f66070 */
[----:B------:R-:W-:-:S02]  /*8bf0*/  IMAD.WIDE R174, R184, 0x4, R182 ;  /* 0x00000004b8ae7825 */ /* 0x000fc400078e02b6 */
[----:B------:R2:W-:Y:S02]  /*8c00*/  LDGSTS.E [R13+0x2000c], desc[UR16][R160.64], !P4 ;  /* 0x2000c000a00d7fae */ /* 0x0005e4000e121850 */
[----:B------:R-:W-:Y:S02]  /*8c10*/  VIADD R17, R24, 0xffffff6d ;  /* 0xffffff6d18117836 */ /* 0x000fe40000000000 */
[----:B------:R2:W-:Y:S01]  /*8c20*/  STL.64 [R1+0xe0], R160 ;  /* 0x0000e0a001007387 */ /* 0x0005e20000100a00 */
[----:B------:R-:W1:Y:S01]  /*8c30*/  LDC R24, c[0x0][0x230] ;  /* 0x00008c00ff187b82 */ /* 0x000e620000000800 */
[----:B---3--:R-:W-:Y:S02]  /*8c40*/  IMAD.WIDE R172, R184, 0x4, R80 ;  /* 0x00000004b8ac7825 */ /* 0x008fe400078e0250 */
[----:B------:R3:W-:Y:S01]  /*8c50*/  LDGSTS.E [R13+0x2400c], desc[UR16][R2.64], !P4 ;  /* 0x2400c000020d7fae */ /* 0x0007e2000e121850 */
[----:B------:R-:W-:Y:S01]  /*8c60*/  ISETP.GE.U32.AND P4, PT, R16, 0x7fffff2f, PT ;  /* 0x7fffff2f1000780c */ /* 0x000fe20003f86070 */
[----:B------:R-:W-:-:S02]  /*8c70*/  VIADD R16, R32, 0xffffff6c ;  /* 0xffffff6c20107836 */ /* 0x000fc40000000000 */
[----:B------:R3:W-:Y:S01]  /*8c80*/  STL.64 [R1+0xd8], R2 ;  /* 0x0000d80201007387 */ /* 0x0007e20000100a00 */
[----:B------:R-:W1:Y:S01]  /*8c90*/  LDC R32, c[0x0][0x230] ;  /* 0x00008c00ff207b82 */ /* 0x000e620000000800 */
[C---:B--2---:R-:W-:Y:S02]  /*8ca0*/  IMAD.WIDE R160, R184.reuse, 0x4, R190 ;  /* 0x00000004b8a07825 */ /* 0x044fe400078e02be */
[----:B------:R2:W-:Y:S04]  /*8cb0*/  STL.64 [R1+0xd0], R174 ;  /* 0x0000d0ae01007387 */ /* 0x0005e80000100a00 */
[----:B------:R2:W-:Y:S01]  /*8cc0*/  LDGSTS.E [R13+0x28000], desc[UR16][R174.64], !P0 ;  /* 0x28000000ae0d7fae */ /* 0x0005e2000c121850 */
[----:B---3--:R-:W-:-:S03]  /*8cd0*/  IMAD.WIDE R2, R184, 0x4, R192 ;  /* 0x00000004b8027825 */ /* 0x008fc600078e02c0 */
[----:B------:R3:W-:Y:S04]  /*8ce0*/  STL.64 [R1+0xc8], R172 ;  /* 0x0000c8ac01007387 */ /* 0x0007e80000100a00 */
[----:B------:R3:W-:Y:S01]  /*8cf0*/  LDGSTS.E [R13+0x2c000], desc[UR16][R172.64], !P0 ;  /* 0x2c000000ac0d7fae */ /* 0x0007e2000c121850 */
[----:B------:R-:W-:Y:S01]  /*8d00*/  ISETP.GE.U32.AND P0, PT, R17, 0x7fffff2e, PT ;  /* 0x7fffff2e1100780c */ /* 0x000fe20003f06070 */
[C---:B--2---:R-:W-:Y:S01]  /*8d10*/  IMAD.WIDE R174, R184.reuse, 0x4, R194 ;  /* 0x00000004b8ae7825 */ /* 0x044fe200078e02c2 */
[----:B------:R-:W-:Y:S01]  /*8d20*/  IADD3 R17, R19, -0xb1, RZ ;  /* 0xffffff4f13117810 */ /* 0x000fe20007ffe0ff */
[----:B------:R2:W-:Y:S01]  /*8d30*/  STL.64 [R1+0xc0], R160 ;  /* 0x0000c0a001007387 */ /* 0x0005e20000100a00 */
[----:B------:R-:W1:Y:S03]  /*8d40*/  LDC R19, c[0x0][0x230] ;  /* 0x00008c00ff137b82 */ /* 0x000e660000000800 */
[----:B------:R2:W-:Y:S01]  /*8d50*/  LDGSTS.E [R13+0x28004], desc[UR16][R160.64], !P6 ;  /* 0x28004000a00d7fae */ /* 0x0005e2000f121850 */
[----:B---3--:R-:W-:-:S03]  /*8d60*/  IMAD.WIDE R172, R184, 0x4, R196 ;  /* 0x00000004b8ac7825 */ /* 0x008fc600078e02c4 */
[----:B------:R3:W-:Y:S04]  /*8d70*/  STL.64 [R1+0xb8], R2 ;  /* 0x0000b80201007387 */ /* 0x0007e80000100a00 */
[----:B------:R3:W-:Y:S01]  /*8d80*/  LDGSTS.E [R13+0x2c004], desc[UR16][R2.64], !P6 ;  /* 0x2c004000020d7fae */ /* 0x0007e2000f121850 */
[----:B------:R-:W-:Y:S01]  /*8d90*/  ISETP.GE.U32.AND P6, PT, R16, 0x7fffff2d, PT ;  /* 0x7fffff2d1000780c */ /* 0x000fe20003fc6070 */
[----:B------:R-:W-:Y:S02]  /*8da0*/  VIADD R16, R27, 0xffffff4e ;  /* 0xffffff4e1b107836 */ /* 0x000fe40000000000 */
[C---:B--2---:R-:W-:Y:S01]  /*8db0*/  IMAD.WIDE R160, R184.reuse, 0x4, R198 ;  /* 0x00000004b8a07825 */ /* 0x044fe200078e02c6 */
[----:B------:R2:W-:Y:S01]  /*8dc0*/  LDGSTS.E [R13+0x28008], desc[UR16][R174.64], !P5 ;  /* 0x28008000ae0d7fae */ /* 0x0005e2000e921850 */
[----:B------:R-:W1:Y:S03]  /*8dd0*/  LDC R27, c[0x0][0x230] ;  /* 0x00008c00ff1b7b82 */ /* 0x000e660000000800 */
[----:B------:R2:W-:Y:S01]  /*8de0*/  STL.64 [R1+0xb0], R174 ;  /* 0x0000b0ae01007387 */ /* 0x0005e20000100a00 */
[----:B---3--:R-:W-:-:S03]  /*8df0*/  IMAD.WIDE R2, R184, 0x4, R200 ;  /* 0x00000004b8027825 */ /* 0x008fc600078e02c8 */
[----:B------:R3:W-:Y:S01]  /*8e00*/  LDGSTS.E [R13+0x2c008], desc[UR16][R172.64], !P5 ;  /* 0x2c008000ac0d7fae */ /* 0x0007e2000e921850 */
[----:B------:R-:W-:Y:S01]  /*8e10*/  ISETP.GE.U32.AND P5, PT, R17, 0x7fffff10, PT ;  /* 0x7fffff101100780c */ /* 0x000fe20003fa6070 */
[----:B----4-:R-:W-:Y:S02]  /*8e20*/  VIADD R17, R18, 0xffffff4d ;  /* 0xffffff4d12117836 */ /* 0x010fe40000000000 */
[----:B------:R3:W-:Y:S01]  /*8e30*/  STL.64 [R1+0xa8], R172 ;  /* 0x0000a8ac01007387 */ /* 0x0007e20000100a00 */
[----:B------:R-:W4:Y:S01]  /*8e40*/  LDC R18, c[0x0][0x230] ;  /* 0x00008c00ff127b82 */ /* 0x000f220000000800 */
[C---:B--2---:R-:W-:Y:S02]  /*8e50*/  IMAD.WIDE R174, R184.reuse, 0x4, R202 ;  /* 0x00000004b8ae7825 */ /* 0x044fe400078e02ca */
[----:B------:R2:W-:Y:S04]  /*8e60*/  STL.64 [R1+0xa0], R160 ;  /* 0x0000a0a001007387 */ /* 0x0005e80000100a00 */
[----:B------:R2:W-:Y:S01]  /*8e70*/  LDGSTS.E [R13+0x2800c], desc[UR16][R160.64], !P2 ;  /* 0x2800c000a00d7fae */ /* 0x0005e2000d121850 */
[----:B---3--:R-:W-:-:S03]  /*8e80*/  IMAD.WIDE R172, R184, 0x4, R204 ;  /* 0x00000004b8ac7825 */ /* 0x008fc600078e02cc */
[----:B------:R3:W-:Y:S04]  /*8e90*/  STL.64 [R1+0x98], R2 ;  /* 0x0000980201007387 */ /* 0x0007e80000100a00 */
[----:B------:R3:W-:Y:S01]  /*8ea0*/  LDGSTS.E [R13+0x2c00c], desc[UR16][R2.64], !P2 ;  /* 0x2c00c000020d7fae */ /* 0x0007e2000d121850 */
[----:B------:R-:W-:Y:S01]  /*8eb0*/  ISETP.GE.U32.AND P2, PT, R16, 0x7fffff0f, PT ;  /* 0x7fffff0f1000780c */ /* 0x000fe20003f46070 */
[----:B--2---:R-:W-:Y:S01]  /*8ec0*/  IMAD.WIDE R160, R184, 0x4, R206 ;  /* 0x00000004b8a07825 */ /* 0x004fe200078e02ce */
[----:B-1----:R-:W-:Y:S01]  /*8ed0*/  IADD3 R16, R26, -0xb4, RZ ;  /* 0xffffff4c1a107810 */ /* 0x002fe20007ffe0ff */
[----:B------:R1:W-:Y:S01]  /*8ee0*/  STL.64 [R1+0x90], R174 ;  /* 0x000090ae01007387 */ /* 0x0003e20000100a00 */
[----:B------:R-:W2:Y:S03]  /*8ef0*/  LDC R26, c[0x0][0x230] ;  /* 0x00008c00ff1a7b82 */ /* 0x000ea60000000800 */
[----:B------:R1:W-:Y:S01]  /*8f00*/  LDGSTS.E [R4+0x20000], desc[UR16][R174.64], !P3 ;  /* 0x20000000ae047fae */ /* 0x0003e2000d921850 */
[----:B---3--:R-:W-:-:S03]  /*8f10*/  IMAD.WIDE R2, R184, 0x4, R208 ;  /* 0x00000004b8027825 */ /* 0x008fc600078e02d0 */
[----:B------:R3:W-:Y:S04]  /*8f20*/  STL.64 [R1+0x88], R172 ;  /* 0x000088ac01007387 */ /* 0x0007e80000100a00 */
[----:B------:R3:W-:Y:S01]  /*8f30*/  LDGSTS.E [R4+0x24000], desc[UR16][R172.64], !P3 ;  /* 0x24000000ac047fae */ /* 0x0007e2000d921850 */
[----:B------:R-:W-:Y:S01]  /*8f40*/  ISETP.GE.U32.AND P3, PT, R17, 0x7fffff0e, PT ;  /* 0x7fffff0e1100780c */ /* 0x000fe20003f66070 */
[----:B-1----:R-:W-:Y:S02]  /*8f50*/  IMAD.WIDE R174, R184, 0x4, R210 ;  /* 0x00000004b8ae7825 */ /* 0x002fe400078e02d2 */
[----:B------:R1:W-:Y:S02]  /*8f60*/  STL.64 [R1+0x80], R160 ;  /* 0x000080a001007387 */ /* 0x0003e40000100a00 */
[----:B------:R-:W-:-:S02]  /*8f70*/  VIADD R17, R25, 0xffffff6b ;  /* 0xffffff6b19117836 */ /* 0x000fc40000000000 */
[----:B------:R1:W-:Y:S01]  /*8f80*/  LDGSTS.E [R4+0x20004], desc[UR16][R160.64], !P4 ;  /* 0x20004000a0047fae */ /* 0x0003e2000e121850 */
[----:B------:R-:W2:Y:S01]  /*8f90*/  LDC R25, c[0x0][0x230] ;  /* 0x00008c00ff197b82 */ /* 0x000ea20000000800 */
[----:B---3--:R-:W-:Y:S02]  /*8fa0*/  IMAD.WIDE R172, R184, 0x4, R212 ;  /* 0x00000004b8ac7825 */ /* 0x008fe400078e02d4 */
[----:B------:R3:W-:Y:S04]  /*8fb0*/  STL.64 [R1+0x78], R2 ;  /* 0x0000780201007387 */ /* 0x0007e80000100a00 */
[----:B------:R3:W-:Y:S01]  /*8fc0*/  LDGSTS.E [R4+0x24004], desc[UR16][R2.64], !P4 ;  /* 0x2400400002047fae */ /* 0x0007e2000e121850 */
[----:B------:R-:W-:Y:S01]  /*8fd0*/  ISETP.GE.U32.AND P4, PT, R16, 0x7fffff0d, PT ;  /* 0x7fffff0d1000780c */ /* 0x000fe20003f86070 */
[----:B------:R-:W-:-:S02]  /*8fe0*/  VIADD R16, R33, 0xffffff6a ;  /* 0xffffff6a21107836 */ /* 0x000fc40000000000 */
[C---:B-1----:R-:W-:Y:S01]  /*8ff0*/  IMAD.WIDE R160, R184.reuse, 0x4, R214 ;  /* 0x00000004b8a07825 */ /* 0x042fe200078e02d6 */
        /* <DEDUP_REMOVED lines=8> */
[----:B------:R1:W-:Y:S01]  /*9080*/  LDGSTS.E [R4+0x2000c], desc[UR16][R160.64], !P6 ;  /* 0x2000c000a0047fae */ /* 0x0003e2000f121850 */
[----:B------:R-:W-:Y:S02]  /*9090*/  IADD3 R17, R24, -0x97, RZ ;  /* 0xffffff6918117810 */ /* 0x000fe40007ffe0ff */
[----:B------:R-:W2:Y:S01]  /*90a0*/  LDC R24, c[0x0][0x230] ;  /* 0x00008c00ff187b82 */ /* 0x000ea20000000800 */
[----:B------:R1:W-:Y:S01]  /*90b0*/  STL.64 [R1+0x60], R160 ;  /* 0x000060a001007387 */ /* 0x0003e20000100a00 */
[----:B---3--:R-:W-:-:S03]  /*90c0*/  IMAD.WIDE R172, R184, 0x4, R220 ;  /* 0x00000004b8ac7825 */ /* 0x008fc600078e02dc */
[----:B------:R3:W-:Y:S01]  /*90d0*/  LDGSTS.E [R4+0x2400c], desc[UR16][R2.64], !P6 ;  /* 0x2400c00002047fae */ /* 0x0007e2000f121850 */
[----:B------:R-:W-:Y:S01]  /*90e0*/  ISETP.GE.U32.AND P6, PT, R16, 0x7fffff2b, PT ;  /* 0x7fffff2b1000780c */ /* 0x000fe20003fc6070 */
[----:B------:R-:W-:Y:S02]  /*90f0*/  VIADD R16, R32, 0xffffff68 ;  /* 0xffffff6820107836 */ /* 0x000fe40000000000 */
[----:B------:R3:W-:Y:S01]  /*9100*/  STL.64 [R1+0x58], R2 ;  /* 0x0000580201007387 */ /* 0x0007e20000100a00 */
[C---:B------:R-:W-:Y:S01]  /*9110*/  IMAD.WIDE R176, R184.reuse, 0x4, R226 ;  /* 0x00000004b8b07825 */ /* 0x040fe200078e02e2 */
[----:B------:R-:W2:Y:S02]  /*9120*/  LDC R32, c[0x0][0x230] ;  /* 0x00008c00ff207b82 */ /* 0x000ea40000000800 */
[----:B------:R4:W-:Y:S01]  /*9130*/  LDGSTS.E [R4+0x28000], desc[UR16][R174.64], !P5 ;  /* 0x28000000ae047fae */ /* 0x0009e2000e921850 */
[----:B-1----:R-:W-:-:S03]  /*9140*/  IMAD.WIDE R160, R184, 0x4, R222 ;  /* 0x00000004b8a07825 */ /* 0x002fc600078e02de */
[----:B------:R4:W-:Y:S01]  /*9150*/  STL.64 [R1+0x50], R174 ;  /* 0x000050ae01007387 */ /* 0x0009e20000100a00 */
[----:B---3--:R-:W-:-:S03]  /*9160*/  IMAD.WIDE R2, R184, 0x4, R224 ;  /* 0x00000004b8027825 */ /* 0x008fc600078e02e0 */
[----:B------:R1:W-:Y:S01]  /*9170*/  LDGSTS.E [R4+0x2c000], desc[UR16][R172.64], !P5 ;  /* 0x2c000000ac047fae */ /* 0x0003e2000e921850 */
[----:B------:R-:W-:Y:S01]  /*9180*/  ISETP.GE.U32.AND P5, PT, R17, 0x7fffff2a, PT ;  /* 0x7fffff2a1100780c */ /* 0x000fe20003fa6070 */
[----:B------:R-:W-:Y:S02]  /*9190*/  VIADD R17, R19, 0xffffff4b ;  /* 0xffffff4b13117836 */ /* 0x000fe40000000000 */
[----:B------:R1:W-:Y:S01]  /*91a0*/  STL.64 [R1+0x48], R172 ;  /* 0x000048ac01007387 */ /* 0x0003e20000100a00 */
[C---:B------:R-:W-:Y:S01]  /*91b0*/  IMAD.WIDE R188, R184.reuse, 0x4, R150 ;  /* 0x00000004b8bc7825 */ /* 0x040fe200078e0296 */
[----:B------:R-:W3:Y:S02]  /*91c0*/  LDC R19, c[0x0][0x230] ;  /* 0x00008c00ff137b82 */ /* 0x000ee40000000800 */
[----:B------:R1:W-:Y:S01]  /*91d0*/  LDGSTS.E [R4+0x28004], desc[UR16][R160.64], !P2 ;  /* 0x28004000a0047fae */ /* 0x0003e2000d121850 */
[----:B----4-:R-:W-:-:S03]  /*91e0*/  IMAD.WIDE R174, R184, 0x4, R228 ;  /* 0x00000004b8ae7825 */ /* 0x010fc600078e02e4 */
[----:B------:R4:W-:Y:S04]  /*91f0*/  STL.64 [R1+0x40], R160 ;  /* 0x000040a001007387 */ /* 0x0009e80000100a00 */
[----:B------:R2:W-:Y:S01]  /*9200*/  LDGSTS.E [R4+0x2c004], desc[UR16][R2.64], !P2 ;  /* 0x2c00400002047fae */ /* 0x0005e2000d121850 */
[----:B-1----:R-:W-:Y:S01]  /*9210*/  IMAD.WIDE R172, R184, 0x4, R230 ;  /* 0x00000004b8ac7825 */ /* 0x002fe200078e02e6 */
[----:B------:R-:W-:Y:S02]  /*9220*/  ISETP.GE.U32.AND P2, PT, R16, 0x7fffff29, PT ;  /* 0x7fffff291000780c */ /* 0x000fe40003f46070 */
[----:B------:R-:W-:Y:S01]  /*9230*/  LDGSTS.E [R4+0x28008], desc[UR16][R176.64], !P3 ;  /* 0x28008000b0047fae */ /* 0x000fe2000d921850 */
[----:B------:R-:W-:Y:S01]  /*9240*/  IADD3 R16, R27, -0xb6, RZ ;  /* 0xffffff4a1b107810 */ /* 0x000fe20007ffe0ff */
[C---:B------:R-:W-:Y:S01]  /*9250*/  IMAD.WIDE R250, R184.reuse, 0x4, R100 ;  /* 0x00000004b8fa7825 */ /* 0x040fe200078e0264 */
[----:B------:R-:W1:Y:S01]  /*9260*/  LDC R27, c[0x0][0x230] ;  /* 0x00008c00ff1b7b82 */ /* 0x000e620000000800 */
[----:B------:R-:W-:Y:S02]  /*9270*/  LDGSTS.E [R4+0x2c008], desc[UR16][R174.64], !P3 ;  /* 0x2c008000ae047fae */ /* 0x000fe4000d921850 */
[----:B----4-:R-:W-:Y:S01]  /*9280*/  IMAD.WIDE R160, R184, 0x4, R232 ;  /* 0x00000004b8a07825 */ /* 0x010fe200078e02e8 */
[----:B------:R-:W-:Y:S01]  /*9290*/  ISETP.GE.U32.AND P3, PT, R17, 0x7fffff0c, PT ;  /* 0x7fffff0c1100780c */ /* 0x000fe20003f66070 */
[----:B------:R2:W-:Y:S02]  /*92a0*/  STL.64 [R1+0x5c8], R2 ;  /* 0x0005c80201007387 */ /* 0x0005e40000100a00 */
[----:B------:R-:W-:-:S02]  /*92b0*/  VIADD R17, R18, 0xffffff49 ;  /* 0xffffff4912117836 */ /* 0x000fc40000000000 */
[----:B------:R-:W-:Y:S01]  /*92c0*/  LDGSTS.E [R4+0x2800c], desc[UR16][R172.64], !P4 ;  /* 0x2800c000ac047fae */ /* 0x000fe2000e121850 */
[----:B------:R-:W4:Y:S03]  /*92d0*/  LDC R18, c[0x0][0x230] ;  /* 0x00008c00ff127b82 */ /* 0x000f260000000800 */
[----:B------:R1:W-:Y:S01]  /*92e0*/  LDGSTS.E [R4+0x2c00c], desc[UR16][R160.64], !P4 ;  /* 0x2c00c000a0047fae */ /* 0x0003e2000e121850 */
[----:B------:R-:W-:Y:S01]  /*92f0*/  ISETP.GE.U32.AND P4, PT, R16, 0x7fffff0b, PT ;  /* 0x7fffff0b1000780c */ /* 0x000fe20003f86070 */
[----:B--2---:R-:W-:-:S04]  /*9300*/  IMAD.WIDE R2, R184, 0x4, R94 ;  /* 0x00000004b8027825 */ /* 0x004fc800078e025e */
[----:B------:R-:W-:Y:S01]  /*9310*/  VIADD R16, R26, 0xffffff48 ;  /* 0xffffff481a107836 */ /* 0x000fe20000000000 */
[----:B------:R-:W-:Y:S01]  /*9320*/  LDGSTS.E [R6+0x20000], desc[UR16][R2.64], !P0 ;  /* 0x2000000002067fae */ /* 0x000fe2000c121850 */
[----:B---3--:R-:W-:Y:S01]  /*9330*/  VIADD R19, R19, 0xffffff47 ;  /* 0xffffff4713137836 */ /* 0x008fe20000000000 */
[----:B------:R-:W2:Y:S02]  /*9340*/  LDC R26, c[0x0][0x230] ;  /* 0x00008c00ff1a7b82 */ /* 0x000ea40000000800 */
[----:B------:R-:W-:Y:S01]  /*9350*/  LDGSTS.E [R6+0x24000], desc[UR16][R188.64], !P0 ;  /* 0x24000000bc067fae */ /* 0x000fe2000c121850 */
[----:B------:R-:W-:-:S03]  /*9360*/  ISETP.GE.U32.AND P0, PT, R17, 0x7fffff0a, PT ;  /* 0x7fffff0a1100780c */ /* 0x000fc60003f06070 */
[----:B------:R-:W-:Y:S01]  /*9370*/  LDGSTS.E [R6+0x20004], desc[UR16][R250.64], !P6 ;  /* 0x20004000fa067fae */ /* 0x000fe2000f121850 */
[----:B------:R-:W-:-:S03]  /*9380*/  IADD3 R17, R25, -0x99, RZ ;  /* 0xffffff6719117810 */ /* 0x000fc60007ffe0ff */
[----:B------:R-:W-:Y:S01]  /*9390*/  LDGSTS.E [R6+0x24004], desc[UR16][R102.64], !P6 ;  /* 0x2400400066067fae */ /* 0x000fe2000f121850 */
[----:B------:R-:W-:Y:S01]  /*93a0*/  ISETP.GE.U32.AND P6, PT, R16, 0x7fffff09, PT ;  /* 0x7fffff091000780c */ /* 0x000fe20003fc6070 */
[----:B------:R-:W-:Y:S02]  /*93b0*/  VIADD R16, R33, 0xffffff66 ;  /* 0xffffff6621107836 */ /* 0x000fe40000000000 */
[----:B------:R-:W-:Y:S01]  /*93c0*/  LDGSTS.E [R6+0x20008], desc[UR16][R96.64], !P5 ;  /* 0x2000800060067fae */ /* 0x000fe2000e921850 */
[----:B----4-:R-:W-:Y:S01]  /*93d0*/  VIADD R18, R18, 0xffffff46 ;  /* 0xffffff4612127836 */ /* 0x010fe20000000000 */
[----:B------:R-:W3:Y:S02]  /*93e0*/  LDC R33, c[0x0][0x230] ;  /* 0x00008c00ff217b82 */ /* 0x000ee40000000800 */
[----:B------:R-:W-:Y:S01]  /*93f0*/  LDGSTS.E [R6+0x24008], desc[UR16][R88.64], !P5 ;  /* 0x2400800058067fae */ /* 0x000fe2000e921850 */
[----:B------:R-:W-:Y:S01]  /*9400*/  ISETP.GE.U32.AND P5, PT, R17, 0x7fffff28, PT ;  /* 0x7fffff281100780c */ /* 0x000fe20003fa6070 */
[----:B------:R-:W-:-:S02]  /*9410*/  VIADD R17, R24, 0xffffff65 ;  /* 0xffffff6518117836 */ /* 0x000fc40000000000 */
[----:B------:R-:W-:Y:S04]  /*9420*/  LDGSTS.E [R6+0x2000c], desc[UR16][R86.64], !P2 ;  /* 0x2000c00056067fae */ /* 0x000fe8000d121850 */
[----:B------:R-:W-:Y:S01]  /*9430*/  LDGSTS.E [R6+0x2400c], desc[UR16][R146.64], !P2 ;  /* 0x2400c00092067fae */ /* 0x000fe2000d121850 */
[----:B------:R-:W-:Y:S02]  /*9440*/  ISETP.GE.U32.AND P2, PT, R16, 0x7fffff27, PT ;  /* 0x7fffff271000780c */ /* 0x000fe40003f46070 */
[----:B------:R-:W-:Y:S01]  /*9450*/  IADD3 R16, R32, -0x9c, RZ ;  /* 0xffffff6420107810 */ /* 0x000fe20007ffe0ff */
[----:B------:R-:W-:Y:S01]  /*9460*/  LDGSTS.E [R6+0x28000], desc[UR16][R98.64], !P3 ;  /* 0x2800000062067fae */ /* 0x000fe2000d921850 */
[----:B------:R-:W-:Y:S01]  /*9470*/  IMAD.WIDE R190, R184, 0x4, R134 ;  /* 0x00000004b8be7825 */ /* 0x000fe200078e0286 */
[----:B------:R-:W4:Y:S02]  /*9480*/  LDC R32, c[0x0][0x230] ;  /* 0x00008c00ff207b82 */ /* 0x000f240000000800 */
[----:B------:R-:W-:Y:S01]  /*9490*/  LDGSTS.E [R6+0x2c000], desc[UR16][R90.64], !P3 ;  /* 0x2c0000005a067fae */ /* 0x000fe2000d921850 */
[----:B------:R-:W-:-:S03]  /*94a0*/  ISETP.GE.U32.AND P3, PT, R17, 0x7fffff26, PT ;  /* 0x7fffff261100780c */ /* 0x000fc60003f66070 */
[----:B------:R-:W-:Y:S04]  /*94b0*/  LDGSTS.E [R6+0x28004], desc[UR16][R138.64], !P4 ;  /* 0x280040008a067fae */ /* 0x000fe8000e121850 */
[----:B------:R-:W-:Y:S01]  /*94c0*/  LDGSTS.E [R6+0x2c004], desc[UR16][R106.64], !P4 ;  /* 0x2c0040006a067fae */ /* 0x000fe2000e121850 */
[----:B------:R-:W-:Y:S01]  /*94d0*/  ISETP.GE.U32.AND P4, PT, R16, 0x7fffff25, PT ;  /* 0x7fffff251000780c */ /* 0x000fe20003f86070 */
[C---:B------:R-:W-:Y:S02]  /*94e0*/  IMAD.WIDE R16, R184.reuse, 0x4, R122 ;  /* 0x00000004b8107825 */ /* 0x040fe400078e027a */
[----:B------:R-:W-:Y:S02]  /*94f0*/  STL.64 [R1+0x30], R176 ;  /* 0x000030b001007387 */ /* 0x000fe40000100a00 */
[----:B------:R-:W-:-:S04]  /*9500*/  IMAD.WIDE R208, R184, 0x4, R142 ;  /* 0x00000004b8d07825 */ /* 0x000fc800078e028e */
[----:B------:R-:W-:Y:S01]  /*9510*/  IMAD.WIDE R210, R184, 0x4, R158 ;  /* 0x00000004b8d27825 */ /* 0x000fe200078e029e */
[----:B------:R-:W-:Y:S03]  /*9520*/  LDGSTS.E [R6+0x28008], desc[UR16][R16.64], !P0 ;  /* 0x2800800010067fae */ /* 0x000fe6000c121850 */
[C---:B------:R-:W-:Y:S01]  /*9530*/  IMAD.WIDE R80, R186.reuse, 0x4, R58 ;  /* 0x00000004ba507825 */ /* 0x040fe200078e023a */
[----:B------:R-:W-:Y:S01]  /*9540*/  LDGSTS.E [R6+0x2c008], desc[UR16][R92.64], !P0 ;  /* 0x2c0080005c067fae */ /* 0x000fe2000c121850 */
[----:B------:R-:W-:Y:S01]  /*9550*/  ISETP.GE.U32.AND P0, PT, R19, 0x7fffff08, PT ;  /* 0x7fffff081300780c */ /* 0x000fe20003f06070 */
[----:B------:R-:W3:Y:S02]  /*9560*/  LDC R122, c[0x0][0x230] ;  /* 0x00008c00ff7a7b82 */ /* 0x000ee40000000800 */
[----:B------:R-:W-:Y:S04]  /*9570*/  STL.64 [R1+0x28], R174 ;  /* 0x000028ae01007387 */ /* 0x000fe80000100a00 */
[----:B------:R-:W-:Y:S01]  /*9580*/  LDGSTS.E [R6+0x2800c], desc[UR16][R116.64], !P6 ;  /* 0x2800c00074067fae */ /* 0x000fe2000f121850 */
[----:B------:R-:W-:Y:S01]  /*9590*/  IMAD.WIDE R150, R186, 0x4, R62 ;  /* 0x00000004ba967825 */ /* 0x000fe200078e023e */
[----:B-1----:R-:W-:Y:S01]  /*95a0*/  IADD3 R27, R27, -0xbb, RZ ;  /* 0xffffff451b1b7810 */ /* 0x002fe20007ffe0ff */
[----:B------:R-:W1:Y:S01]  /*95b0*/  LDC R123, c[0x0][0x230] ;  /* 0x00008c00ff7b7b82 */ /* 0x000e620000000800 */
[----:B------:R2:W-:Y:S04]  /*95c0*/  STL.64 [R1+0x20], R172 ;  /* 0x000020ac01007387 */ /* 0x0005e80000100a00 */
[----:B------:R-:W-:Y:S01]  /*95d0*/  LDGSTS.E [R6+0x2c00c], desc[UR16][R110.64], !P6 ;  /* 0x2c00c0006e067fae */ /* 0x000fe2000f121850 */
[----:B------:R-:W-:Y:S01]  /*95e0*/  ISETP.GE.U32.AND P6, PT, R18, 0x7fffff07, PT ;  /* 0x7fffff071200780c */ /* 0x000fe20003fc6070 */
[----:B------:R-:W-:-:S02]  /*95f0*/  IMAD.WIDE R18, R184, 0x4, R152 ;  /* 0x00000004b8127825 */ /* 0x000fc400078e0298 */
[----:B------:R-:W-:Y:S04]  /*9600*/  STL.64 [R1+0x18], R160 ;  /* 0x000018a001007387 */ /* 0x000fe80000100a00 */
[----:B------:R-:W-:Y:S04]  /*9610*/  STL.64 [R1+0x5e0], R4 ;  /* 0x0005e00401007387 */ /* 0x000fe80000100a00 */
[----:B------:R4:W-:Y:S04]  /*9620*/  STL.64 [R1+0x10], R2 ;  /* 0x0000100201007387 */ /* 0x0009e80000100a00 */
[----:B------:R-:W-:Y:S04]  /*9630*/  STL.64 [R1+0x598], R188 ;  /* 0x000598bc01007387 */ /* 0x000fe80000100a00 */
[----:B------:R-:W-:Y:S04]  /*9640*/  STL.64 [R1+0x5a0], R250 ;  /* 0x0005a0fa01007387 */ /* 0x000fe80000100a00 */
[----:B------:R-:W-:Y:S04]  /*9650*/  STL.64 [R1+0x590], R16 ;  /* 0x0005901001007387 */ /* 0x000fe80000100a00 */
[----:B------:R-:W-:Y:S04]  /*9660*/  STL.64 [R1+0x5a8], R18 ;  /* 0x0005a81201007387 */ /* 0x000fe80000100a00 */
[----:B------:R-:W-:Y:S04]  /*9670*/  STL.64 [R1+0x5b0], R156 ;  /* 0x0005b09c01007387 */ /* 0x000fe80000100a00 */
[----:B------:R1:W-:Y:S04]  /*9680*/  STL.64 [R1+0x5b8], R6 ;  /* 0x0005b80601007387 */ /* 0x0003e80000100a00 */
[----:B--2---:R-:W2:Y:S04]  /*9690*/  LDL.LU.64 R172, [R1+0x300] ;  /* 0x0003000001ac7983 */ /* 0x004ea80000300a00 */
[----:B------:R-:W2:Y:S04]  /*96a0*/  LDL.LU.64 R174, [R1+0x318] ;  /* 0x0003180001ae7983 */ /* 0x000ea80000300a00 */
[----:B------:R-:W2:Y:S04]  /*96b0*/  LDL.LU.64 R180, [R1+0x330] ;  /* 0x0003300001b47983 */ /* 0x000ea80000300a00 */
[----:B------:R-:W2:Y:S04]  /*96c0*/  LDL.LU.64 R178, [R1+0x2f0] ;  /* 0x0002f00001b27983 */ /* 0x000ea80000300a00 */
[----:B------:R-:W2:Y:S04]  /*96d0*/  LDL.LU.64 R182, [R1+0x340] ;  /* 0x0003400001b67983 */ /* 0x000ea80000300a00 */
[----:B------:R-:W2:Y:S04]  /*96e0*/  LDL.LU.64 R230, [R1+0x310] ;  /* 0x0003100001e67983 */ /* 0x000ea80000300a00 */
[----:B------:R-:W2:Y:S04]  /*96f0*/  LDL.LU.64 R228, [R1+0x358] ;  /* 0x0003580001e47983 */ /* 0x000ea80000300a00 */
[----:B------:R-:W2:Y:S04]  /*9700*/  LDL.LU.64 R226, [R1+0x328] ;  /* 0x0003280001e27983 */ /* 0x000ea80000300a00 */
[----:B----4-:R-:W4:Y:S04]  /*9710*/  LDL.LU.64 R2, [R1+0x360] ;  /* 0x0003600001027983 */ /* 0x010f280000300a00 */
[----:B------:R-:W4:Y:S04]  /*9720*/  LDL.LU.64 R224, [R1+0x338] ;  /* 0x0003380001e07983 */ /* 0x000f280000300a00 */
[----:B------:R-:W4:Y:S04]  /*9730*/  LDL.LU.64 R222, [R1+0x308] ;  /* 0x0003080001de7983 */ /* 0x000f280000300a00 */
[----:B------:R-:W4:Y:S04]  /*9740*/  LDL.LU.64 R218, [R1+0x368] ;  /* 0x0003680001da7983 */ /* 0x000f280000300a00 */
[----:B------:R-:W4:Y:S04]  /*9750*/  LDL.LU.64 R196, [R1+0x350] ;  /* 0x0003500001c47983 */ /* 0x000f280000300a00 */
[----:B------:R-:W4:Y:S01]  /*9760*/  LDL.LU.64 R194, [R1+0x320] ;  /* 0x0003200001c27983 */ /* 0x000f220000300a00 */
[----:B------:R-:W-:-:S03]  /*9770*/  IMAD.WIDE R160, R184, 0x4, R136 ;  /* 0x00000004b8a07825 */ /* 0x000fc600078e0288 */
[----:B------:R-:W-:Y:S01]  /*9780*/  LDGSTS.E [R7+0x20000], desc[UR16][R114.64], !P5 ;  /* 0x2000000072077fae */ /* 0x000fe2000e921850 */
[----:B------:R-:W-:-:S03]  /*9790*/  IMAD.WIDE R58, R186, 0x4, R60 ;  /* 0x00000004ba3a7825 */ /* 0x000fc600078e023c */
[----:B------:R-:W-:Y:S04]  /*97a0*/  STL.64 [R1+0x5c0], R160 ;  /* 0x0005c0a001007387 */ /* 0x000fe80000100a00 */
[----:B------:R-:W-:Y:S04]  /*97b0*/  STL.64 [R1+0x588], R190 ;  /* 0x000588be01007387 */ /* 0x000fe80000100a00 */
[----:B------:R-:W-:Y:S04]  /*97c0*/  STL.64 [R1+0x5d0], R208 ;  /* 0x0005d0d001007387 */ /* 0x000fe80000100a00 */
[----:B------:R-:W-:Y:S01]  /*97d0*/  STL.64 [R1+0x5d8], R210 ;  /* 0x0005d8d201007387 */ /* 0x000fe20000100a00 */
[----:B------:R-:W-:-:S03]  /*97e0*/  IMAD.WIDE R176, R186, 0x4, R76 ;  /* 0x00000004bab07825 */ /* 0x000fc600078e024c */
[----:B------:R-:W-:Y:S01]  /*97f0*/  LDGSTS.E [R7+0x24000], desc[UR16][R148.64], !P5 ;  /* 0x2400000094077fae */ /* 0x000fe2000e921850 */
[----:B------:R-:W-:-:S04]  /*9800*/  IMAD.WIDE R24, R184, 0x4, R130 ;  /* 0x00000004b8187825 */ /* 0x000fc800078e0282 */
[----:B------:R-:W-:Y:S01]  /*9810*/  VIADD R26, R26, 0xffffff44 ;  /* 0xffffff441a1a7836 */ /* 0x000fe20000000000 */
[----:B------:R-:W-:Y:S01]  /*9820*/  LDGSTS.E [R7+0x20004], desc[UR16][R18.64], !P2 ;  /* 0x2000400012077fae */ /* 0x000fe2000d121850 */
[----:B------:R-:W-:Y:S01]  /*9830*/  ISETP.GE.U32.AND P5, PT, R27, 0x7fffff06, PT ;  /* 0x7fffff061b00780c */ /* 0x000fe20003fa6070 */
[----:B------:R-:W-:Y:S01]  /*9840*/  VIADD R27, R32, 0xffffff63 ;  /* 0xffffff63201b7836 */ /* 0x000fe20000000000 */
[----:B------:R-:W1:Y:S01]  /*9850*/  LDC R130, c[0x0][0x230] ;  /* 0x00008c00ff827b82 */ /* 0x000e620000000800 */
[----:B------:R-:W-:Y:S01]  /*9860*/  LDGSTS.E [R7+0x24004], desc[UR16][R24.64], !P2 ;  /* 0x2400400018077fae */ /* 0x000fe2000d121850 */
[----:B------:R-:W-:Y:S02]  /*9870*/  ISETP.GE.U32.AND P2, PT, R26, 0x7fffff05, PT ;  /* 0x7fffff051a00780c */ /* 0x000fe40003f46070 */
[----:B---3--:R-:W-:Y:S01]  /*9880*/  IADD3 R26, R33, -0x9e, RZ ;  /* 0xffffff62211a7810 */ /* 0x008fe20007ffe0ff */
[----:B------:R-:W-:Y:S04]  /*9890*/  LDGSTS.E [R7+0x20008], desc[UR16][R118.64], !P3 ;  /* 0x2000800076077fae */ /* 0x000fe8000d921850 */
[----:B------:R-:W-:Y:S01]  /*98a0*/  LDGSTS.E [R7+0x24008], desc[UR16][R104.64], !P3 ;  /* 0x2400800068077fae */ /* 0x000fe2000d921850 */
[----:B------:R-:W-:-:S03]  /*98b0*/  ISETP.GE.U32.AND P3, PT, R27, 0x7fffff24, PT ;  /* 0x7fffff241b00780c */ /* 0x000fc60003f66070 */
[----:B------:R-:W-:Y:S01]  /*98c0*/  LDGSTS.E [R7+0x2000c], desc[UR16][R156.64], !P4 ;  /* 0x2000c0009c077fae */ /* 0x000fe2000e121850 */
[----:B------:R-:W-:-:S03]  /*98d0*/  IMAD.WIDE R32, R184, 0x4, R140 ;  /* 0x00000004b8207825 */ /* 0x000fc600078e028c */
[----:B------:R-:W-:Y:S01]  /*98e0*/  LDGSTS.E [R7+0x2400c], desc[UR16][R84.64], !P4 ;  /* 0x2400c00054077fae */ /* 0x000fe2000e121850 */
[----:B------:R-:W-:Y:S01]  /*98f0*/  ISETP.GE.U32.AND P4, PT, R26, 0x7fffff23, PT ;  /* 0x7fffff231a00780c */ /* 0x000fe20003f86070 */
[----:B------:R-:W-:Y:S02]  /*9900*/  IMAD.WIDE R26, R184, 0x4, R132 ;  /* 0x00000004b81a7825 */ /* 0x000fe400078e0284 */
[----:B------:R-:W-:Y:S04]  /*9910*/  LDGSTS.E [R7+0x28000], desc[UR16][R120.64], !P0 ;  /* 0x2800000078077fae */ /* 0x000fe8000c121850 */
[----:B------:R-:W-:Y:S01]  /*9920*/  LDGSTS.E [R7+0x2c000], desc[UR16][R108.64], !P0 ;  /* 0x2c0000006c077fae */ /* 0x000fe2000c121850 */
[----:B------:R-:W-:-:S03]  /*9930*/  ISETP.GE.U32.AND P0, PT, R39, 0x7fffff22, PT ;  /* 0x7fffff222700780c */ /* 0x000fc60003f06070 */
[----:B------:R-:W-:Y:S04]  /*9940*/  LDGSTS.E [R7+0x28004], desc[UR16][R26.64], !P6 ;  /* 0x280040001a077fae */ /* 0x000fe8000f121850 */
[----:B------:R-:W-:Y:S01]  /*9950*/  LDGSTS.E [R7+0x2c004], desc[UR16][R32.64], !P6 ;  /* 0x2c00400020077fae */ /* 0x000fe2000f121850 */
[----:B------:R-:W-:Y:S01]  /*9960*/  ISETP.GE.U32.AND P6, PT, R38, 0x7fffff21, PT ;  /* 0x7fffff212600780c */ /* 0x000fe20003fc6070 */
[C---:B------:R-:W-:Y:S02]  /*9970*/  IMAD.WIDE R38, R184.reuse, 0x4, R112 ;  /* 0x00000004b8267825 */ /* 0x040fe400078e0270 */
[----:B------:R-:W-:Y:S01]  /*9980*/  LDGSTS.E [R7+0x28008], desc[UR16][R128.64], !P5 ;  /* 0x2800800080077fae */ /* 0x000fe2000e921850 */
[----:B------:R-:W3:Y:S01]  /*9990*/  LDC R113, c[0x0][0x230] ;  /* 0x00008c00ff717b82 */ /* 0x000ee20000000800 */
[----:B------:R-:W-:-:S02]  /*99a0*/  IMAD.WIDE R82, R184, 0x4, R82 ;  /* 0x00000004b8527825 */ /* 0x000fc400078e0252 */
[----:B------:R-:W-:Y:S02]  /*99b0*/  LDGSTS.E [R7+0x2c008], desc[UR16][R38.64], !P5 ;  /* 0x2c00800026077fae */ /* 0x000fe4000e921850 */
[C---:B--2---:R-:W-:Y:S02]  /*99c0*/  IMAD.WIDE R100, R186.reuse, 0x4, R230 ;  /* 0x00000004ba647825 */ /* 0x044fe400078e02e6 */
[----:B------:R-:W-:Y:S02]  /*99d0*/  LDGSTS.E [R7+0x2800c], desc[UR16][R40.64], !P2 ;  /* 0x2800c00028077fae */ /* 0x000fe4000d121850 */
[C---:B------:R-:W-:Y:S02]  /*99e0*/  IMAD.WIDE R158, R186.reuse, 0x4, R228 ;  /* 0x00000004ba9e7825 */ /* 0x040fe400078e02e4 */
[----:B------:R2:W-:Y:S02]  /*99f0*/  LDGSTS.E [R7+0x2c00c], desc[UR16][R82.64], !P2 ;  /* 0x2c00c00052077fae */ /* 0x0005e4000d121850 */
[----:B------:R-:W-:-:S04]  /*9a00*/  IMAD.WIDE R76, R186, 0x4, R226 ;  /* 0x00000004ba4c7825 */ /* 0x000fc800078e02e2 */
[----:B----4-:R-:W-:-:S04]  /*9a10*/  IMAD.WIDE R72, R186, 0x4, R2 ;  /* 0x00000004ba487825 */ /* 0x010fc800078e0202 */
[----:B------:R-:W-:-:S04]  /*9a20*/  IMAD.WIDE R60, R186, 0x4, R222 ;  /* 0x00000004ba3c7825 */ /* 0x000fc800078e02de */
[----:B------:R-:W-:Y:S01]  /*9a30*/  IMAD.WIDE R62, R186, 0x4, R194 ;  /* 0x00000004ba3e7825 */ /* 0x000fe200078e02c2 */
[----:B------:R-:W4:Y:S01]  /*9a40*/  LDC R112, c[0x0][0x230] ;  /* 0x00008c00ff707b82 */ /* 0x000f220000000800 */
[----:B------:R-:W3:Y:S04]  /*9a50*/  LDL.LU.64 R194, [R1+0x2e0] ;  /* 0x0002e00001c27983 */ /* 0x000ee80000300a00 */
[----:B------:R-:W2:Y:S04]  /*9a60*/  LDL.LU.64 R222, [R1+0x2d8] ;  /* 0x0002d80001de7983 */ /* 0x000ea80000300a00 */
[----:B------:R-:W2:Y:S04]  /*9a70*/  LDL.LU.64 R230, [R1+0x2d0] ;  /* 0x0002d00001e67983 */ /* 0x000ea80000300a00 */
[----:B------:R-:W2:Y:S04]  /*9a80*/  LDL.LU.64 R228, [R1+0x2c8] ;  /* 0x0002c80001e47983 */ /* 0x000ea80000300a00 */
[----:B------:R-:W2:Y:S04]  /*9a90*/  LDL.LU.64 R226, [R1+0x2c0] ;  /* 0x0002c00001e27983 */ /* 0x000ea80000300a00 */
[----:B------:R-:W2:Y:S01]  /*9aa0*/  LDL.LU.64 R2, [R1+0x2b8] ;  /* 0x0002b80001027983 */ /* 0x000ea20000300a00 */
[----:B------:R-:W-:Y:S01]  /*9ab0*/  VIADD R46, R46, 0xffffff42 ;  /* 0xffffff422e2e7836 */ /* 0x000fe20000000000 */
[----:B------:R-:W-:Y:S01]  /*9ac0*/  ISETP.GE.U32.AND P5, PT, R47, 0x7fffff04, PT ;  /* 0x7fffff042f00780c */ /* 0x000fe20003fa6070 */
[----:B------:R-:W-:Y:S01]  /*9ad0*/  IMAD.WIDE R124, R184, 0x4, R124 ;  /* 0x00000004b87c7825 */ /* 0x000fe200078e027c */
[----:B------:R-:W-:Y:S01]  /*9ae0*/  IADD3 R47, R49, -0xc0, RZ ;  /* 0xffffff40312f7810 */ /* 0x000fe20007ffe0ff */
[----:B------:R-:W2:Y:S01]  /*9af0*/  LDL.LU.64 R4, [R1+0x2b0] ;  /* 0x0002b00001047983 */ /* 0x000ea20000300a00 */
[----:B------:R-:W-:Y:S01]  /*9b00*/  ISETP.GE.U32.AND P2, PT, R46, 0x7fffff03, PT ;  /* 0x7fffff032e00780c */ /* 0x000fe20003f46070 */
[----:B------:R-:W-:-:S02]  /*9b10*/  IMAD.WIDE R126, R184, 0x4, R126 ;  /* 0x00000004b87e7825 */ /* 0x000fc400078e027e */
[----:B------:R-:W-:Y:S02]  /*9b20*/  LDGSTS.E [R8+0x20000], desc[UR16][R124.64], !P3 ;  /* 0x200000007c087fae */ /* 0x000fe4000d921850 */
[----:B------:R-:W-:Y:S02]  /*9b30*/  VIADD R46, R48, 0xffffff41 ;  /* 0xffffff41302e7836 */ /* 0x000fe40000000000 */
[----:B------:R-:W-:Y:S01]  /*9b40*/  IMAD.WIDE R48, R184, 0x4, R144 ;  /* 0x00000004b8307825 */ /* 0x000fe200078e0290 */
[----:B------:R-:W-:Y:S01]  /*9b50*/  LDGSTS.E [R8+0x24000], desc[UR16][R126.64], !P3 ;  /* 0x240000007e087fae */ /* 0x000fe2000d921850 */
[----:B------:R-:W-:Y:S02]  /*9b60*/  ISETP.GE.AND P3, PT, R252, R47, PT ;  /* 0x0000002ffc00720c */ /* 0x000fe40003f66270 */
[C---:B------:R-:W-:Y:S01]  /*9b70*/  IMAD.WIDE R212, R184.reuse, 0x4, R162 ;  /* 0x00000004b8d47825 */ /* 0x040fe200078e02a2 */
[----:B------:R-:W-:Y:S03]  /*9b80*/  LDGSTS.E [R8+0x20004], desc[UR16][R48.64], !P4 ;  /* 0x2000400030087fae */ /* 0x000fe6000e121850 */
[----:B------:R-:W-:Y:S01]  /*9b90*/  IMAD.WIDE R214, R184, 0x4, R164 ;  /* 0x00000004b8d67825 */ /* 0x000fe200078e02a4 */
[----:B------:R-:W-:Y:S01]  /*9ba0*/  LDGSTS.E [R8+0x24004], desc[UR16][R160.64], !P4 ;  /* 0x24004000a0087fae */ /* 0x000fe2000e121850 */
[----:B------:R-:W-:Y:S01]  /*9bb0*/  ISETP.GE.U32.AND P4, PT, R46, 0x7fffff02, PT ;  /* 0x7fffff022e00780c */ /* 0x000fe20003f86070 */
[----:B------:R-:W1:Y:S01]  /*9bc0*/  LDC R252, c[0x0][0x230] ;  /* 0x00008c00fffc7b82 */ /* 0x000e620000000800 */
[----:B------:R-:W-:Y:S01]  /*9bd0*/  SEL R46, RZ, 0x4, P3 ;  /* 0x00000004ff2e7807 */ /* 0x000fe20001800000 */
[----:B------:R-:W-:Y:S01]  /*9be0*/  LDGSTS.E [R8+0x20008], desc[UR16][R190.64], !P0 ;  /* 0x20008000be087fae */ /* 0x000fe2000c121850 */
[----:B------:R-:W-:-:S03]  /*9bf0*/  ISETP.GT.AND P3, PT, R0, 0xff, PT ;  /* 0x000000ff0000780c */ /* 0x000fc60003f64270 */
[----:B------:R-:W-:Y:S01]  /*9c00*/  LDGSTS.E [R8+0x24008], desc[UR16][R208.64], !P0 ;  /* 0x24008000d0087fae */ /* 0x000fe2000c121850 */
[----:B------:R-:W-:Y:S02]  /*9c10*/  SEL R46, R46, RZ, P3 ;  /* 0x000000ff2e2e7207 */ /* 0x000fe40001800000 */
[----:B------:R-:W-:Y:S01]  /*9c20*/  ISETP.GE.U32.AND P3, PT, R47, 0x7fffff01, PT ;  /* 0x7fffff012f00780c */ /* 0x000fe20003f66070 */
[----:B------:R-:W-:Y:S01]  /*9c30*/  VIADD R47, R50, 0xffffff3f ;  /* 0xffffff3f322f7836 */ /* 0x000fe20000000000 */
[----:B------:R-:W-:Y:S01]  /*9c40*/  LDGSTS.E [R8+0x2000c], desc[UR16][R210.64], !P6 ;  /* 0x2000c000d2087fae */ /* 0x000fe2000f121850 */
[----:B------:R-:W-:-:S03]  /*9c50*/  IMAD.WIDE R216, R184, 0x4, R166 ;  /* 0x00000004b8d87825 */ /* 0x000fc600078e02a6 */
[----:B------:R-:W-:Y:S01]  /*9c60*/  LDGSTS.E [R8+0x2400c], desc[UR16][R212.64], !P6 ;  /* 0x2400c000d4087fae */ /* 0x000fe2000f121850 */
[----:B------:R-:W-:Y:S01]  /*9c70*/  ISETP.GE.U32.AND P6, PT, R47, 0x7fffff00, PT ;  /* 0x7fffff002f00780c */ /* 0x000fe20003fc6070 */
[----:B------:R-:W-:Y:S02]  /*9c80*/  VIADD R47, R52, 0xffffff3e ;  /* 0xffffff3e342f7836 */ /* 0x000fe40000000000 */
[----:B------:R-:W-:Y:S01]  /*9c90*/  IMAD.WIDE R220, R184, 0x4, R168 ;  /* 0x00000004b8dc7825 */ /* 0x000fe200078e02a8 */
[----:B------:R-:W-:Y:S01]  /*9ca0*/  ISETP.NE.U32.AND P0, PT, R46, RZ, PT ;  /* 0x000000ff2e00720c */ /* 0x000fe20003f05070 */
[----:B------:R-:W-:Y:S02]  /*9cb0*/  LDGSTS.E [R8+0x28000], desc[UR16][R214.64], !P5 ;  /* 0x28000000d6087fae */ /* 0x000fe4000e921850 */
[----:B------:R-:W-:Y:S01]  /*9cc0*/  IMAD.WIDE R192, R184, 0x4, R170 ;  /* 0x00000004b8c07825 */ /* 0x000fe200078e02aa */
[----:B------:R-:W-:Y:S01]  /*9cd0*/  IADD3 R46, R54, -0xc3, RZ ;  /* 0xffffff3d362e7810 */ /* 0x000fe20007ffe0ff */
[----:B------:R-:W-:Y:S01]  /*9ce0*/  LDGSTS.E [R8+0x2c000], desc[UR16][R216.64], !P5 ;  /* 0x2c000000d8087fae */ /* 0x000fe2000e921850 */
[----:B------:R-:W-:Y:S01]  /*9cf0*/  ISETP.GE.U32.AND P5, PT, R47, 0x7ffffeff, PT ;  /* 0x7ffffeff2f00780c */ /* 0x000fe20003fa6070 */
[----:B------:R-:W-:-:S02]  /*9d00*/  IMAD.WIDE R198, R184, 0x4, R234 ;  /* 0x00000004b8c67825 */ /* 0x000fc400078e02ea */
[----:B------:R-:W-:Y:S02]  /*9d10*/  LDGSTS.E [R8+0x28004], desc[UR16][R220.64], !P2 ;  /* 0x28004000dc087fae */ /* 0x000fe4000d121850 */
[----:B------:R-:W-:-:S04]  /*9d20*/  IMAD.WIDE R202, R186, 0x4, R174 ;  /* 0x00000004baca7825 */ /* 0x000fc800078e02ae */
[----:B------:R-:W-:Y:S01]  /*9d30*/  IMAD.WIDE R206, R186, 0x4, R180 ;  /* 0x00000004bace7825 */ /* 0x000fe200078e02b4 */
[----:B------:R-:W-:Y:S01]  /*9d40*/  LDGSTS.E [R8+0x2c004], desc[UR16][R192.64], !P2 ;  /* 0x2c004000c0087fae */ /* 0x000fe2000d121850 */
[----:B------:R-:W-:Y:S01]  /*9d50*/  ISETP.GE.U32.AND P2, PT, R46, 0x7ffffefe, PT ;  /* 0x7ffffefe2e00780c */ /* 0x000fe20003f46070 */
[----:B------:R-:W1:Y:S01]  /*9d60*/  LDC R234, c[0x0][0x230] ;  /* 0x00008c00ffea7b82 */ /* 0x000e620000000800 */
[C---:B------:R-:W-:Y:S01]  /*9d70*/  IMAD.WIDE R164, R184.reuse, 0x4, R236 ;  /* 0x00000004b8a47825 */ /* 0x040fe200078e02ec */
[----:B------:R-:W-:Y:S03]  /*9d80*/  LDGSTS.E [R8+0x28008], desc[UR16][R198.64], !P4 ;  /* 0x28008000c6087fae */ /* 0x000fe6000e121850 */
[----:B------:R-:W-:Y:S01]  /*9d90*/  VIADD R47, R51, 0xffffff3c ;  /* 0xffffff3c332f7836 */ /* 0x000fe20000000000 */
[----:B------:R-:W-:Y:S01]  /*9da0*/  LDGSTS.E [R8+0x2c008], desc[UR16][R164.64], !P4 ;  /* 0x2c008000a4087fae */ /* 0x000fe2000e121850 */
[----:B------:R-:W-:-:S04]  /*9db0*/  IMAD.WIDE R166, R184, 0x4, R240 ;  /* 0x00000004b8a67825 */ /* 0x000fc800078e02f0 */
[C---:B------:R-:W-:Y:S01]  /*9dc0*/  IMAD.WIDE R182, R186.reuse, 0x4, R182 ;  /* 0x00000004bab67825 */ /* 0x040fe200078e02b6 */
[----:B------:R-:W-:Y:S03]  /*9dd0*/  LDGSTS.E [R8+0x2800c], desc[UR16][R166.64], !P3 ;  /* 0x2800c000a6087fae */ /* 0x000fe6000d921850 */
[C---:B------:R-:W-:Y:S01]  /*9de0*/  IMAD.WIDE R204, R186.reuse, 0x4, R30 ;  /* 0x00000004bacc7825 */ /* 0x040fe200078e021e */
[----:B------:R-:W2:Y:S03]  /*9df0*/  LDL.LU.64 R232, [R1+0x2a8] ;  /* 0x0002a80001e87983 */ /* 0x000ea60000300a00 */
[----:B------:R-:W-:-:S04]  /*9e00*/  IMAD.WIDE R42, R186, 0x4, R42 ;  /* 0x00000004ba2a7825 */ /* 0x000fc800078e022a */
[----:B------:R-:W-:-:S04]  /*9e10*/  IMAD.WIDE R178, R186, 0x4, R178 ;  /* 0x00000004bab27825 */ /* 0x000fc800078e02b2 */
[----:B------:R-:W-:-:S04]  /*9e20*/  IMAD.WIDE R94, R186, 0x4, R22 ;  /* 0x00000004ba5e7825 */ /* 0x000fc800078e0216 */
[----:B------:R-:W-:-:S04]  /*9e30*/  IMAD.WIDE R74, R186, 0x4, R68 ;  /* 0x00000004ba4a7825 */ /* 0x000fc800078e0244 */
[----:B------:R-:W-:-:S04]  /*9e40*/  IMAD.WIDE R200, R186, 0x4, R20 ;  /* 0x00000004bac87825 */ /* 0x000fc800078e0214 */
[----:B------:R-:W-:Y:S01]  /*9e50*/  IMAD.WIDE R78, R186, 0x4, R78 ;  /* 0x00000004ba4e7825 */ /* 0x000fe200078e024e */
[----:B----4-:R-:W-:Y:S01]  /*9e60*/  IADD3 R112, R112, -0xe2, RZ ;  /* 0xffffff1e70707810 */ /* 0x010fe20007ffe0ff */
[----:B------:R-:W4:Y:S02]  /*9e70*/  LDC R235, c[0x0][0x230] ;  /* 0x00008c00ffeb7b82 */ /* 0x000f240000000800 */
[----:B------:R-:W-:-:S04]  /*9e80*/  IMAD.WIDE R50, R184, 0x4, R242 ;  /* 0x00000004b8327825 */ /* 0x000fc800078e02f2 */
[----:B------:R-:W-:Y:S01]  /*9e90*/  VIADD R46, R53, 0xffffff1f ;  /* 0xffffff1f352e7836 */ /* 0x000fe20000000000 */
[----:B------:R-:W-:Y:S01]  /*9ea0*/  LDGSTS.E [R8+0x2c00c], desc[UR16][R50.64], !P3 ;  /* 0x2c00c00032087fae */ /* 0x000fe2000d921850 */
[----:B------:R-:W-:-:S04]  /*9eb0*/  IMAD.WIDE R52, R186, 0x4, R238 ;  /* 0x00000004ba347825 */ /* 0x000fc800078e02ee */
[C---:B------:R-:W-:Y:S01]  /*9ec0*/  IMAD.WIDE R170, R186.reuse, 0x4, R172 ;  /* 0x00000004baaa7825 */ /* 0x040fe200078e02ac */
[----:B------:R-:W0:Y:S03]  /*9ed0*/  LDGDEPBAR ;  /* 0x00000000000079af */ /* 0x000e260000000000 */
[C---:B------:R-:W-:Y:S01]  /*9ee0*/  IMAD.WIDE R30, R186.reuse, 0x4, R70 ;  /* 0x00000004ba1e7825 */ /* 0x040fe200078e0246 */
[----:B------:R-:W-:Y:S03]  /*9ef0*/  LDGSTS.E [R9+0x78000], desc[UR16][R52.64], P1 ;  /* 0x7800000034097fae */ /* 0x000fe60008921850 */
[C---:B------:R-:W-:Y:S01]  /*9f00*/  IMAD.WIDE R174, R186.reuse, 0x4, R56 ;  /* 0x00000004baae7825 */ /* 0x040fe200078e0238 */
[----:B------:R-:W-:Y:S01]  /*9f10*/  LDGSTS.E [R9+0x78400], desc[UR16][R170.64], P1 ;  /* 0x78400000aa097fae */ /* 0x000fe20008921850 */
[----:B------:R-:W-:Y:S01]  /*9f20*/  ISETP.GE.U32.AND P4, PT, R47, 0x7ffffefd, PT ;  /* 0x7ffffefd2f00780c */ /* 0x000fe20003f86070 */
[----:B------:R-:W4:Y:S01]  /*9f30*/  LDC R238, c[0x0][0x230] ;  /* 0x00008c00ffee7b82 */ /* 0x000f220000000800 */
[C---:B------:R-:W-:Y:S01]  /*9f40*/  IMAD.WIDE R70, R186.reuse, 0x4, R218 ;  /* 0x00000004ba467825 */ /* 0x040fe200078e02da */
[----:B------:R-:W-:Y:S04]  /*9f50*/  LDGSTS.E [R9+0x78800], desc[UR16][R202.64], P1 ;  /* 0x78800000ca097fae */ /* 0x000fe80008921850 */
[----:B------:R-:W-:Y:S04]  /*9f60*/  LDGSTS.E [R9+0x78c00], desc[UR16][R206.64], P1 ;  /* 0x78c00000ce097fae */ /* 0x000fe80008921850 */
[----:B------:R-:W-:Y:S01]  /*9f70*/  LDGSTS.E [R9+0x79000], desc[UR16][R182.64], P1 ;  /* 0x79000000b6097fae */ /* 0x000fe20008921850 */
[----:B------:R-:W-:-:S03]  /*9f80*/  IMAD.WIDE R172, R186, 0x4, R44 ;  /* 0x00000004baac7825 */ /* 0x000fc600078e022c */
[----:B------:R-:W-:Y:S01]  /*9f90*/  LDGSTS.E [R9+0x79400], desc[UR16][R158.64], P1 ;  /* 0x794000009e097fae */ /* 0x000fe20008921850 */
[----:B------:R-:W-:-:S03]  /*9fa0*/  ISETP.GE.U32.AND P3, PT, R46, 0x7ffffee0, PT ;  /* 0x7ffffee02e00780c */ /* 0x000fc60003f66070 */
[----:B------:R-:W-:Y:S01]  /*9fb0*/  LDGSTS.E [R9+0x79800], desc[UR16][R72.64], P1 ;  /* 0x7980000048097fae */ /* 0x000fe20008921850 */
[----:B------:R-:W-:-:S03]  /*9fc0*/  IMAD.WIDE R44, R186, 0x4, R224 ;  /* 0x00000004ba2c7825 */ /* 0x000fc600078e02e0 */
[----:B------:R-:W-:Y:S01]  /*9fd0*/  LDGSTS.E [R9+0x79c00], desc[UR16][R70.64], P1 ;  /* 0x79c0000046097fae */ /* 0x000fe20008921850 */
[----:B------:R-:W-:-:S03]  /*9fe0*/  IMAD.WIDE R46, R186, 0x4, R196 ;  /* 0x00000004ba2e7825 */ /* 0x000fc600078e02c4 */
[----:B------:R-:W-:Y:S01]  /*9ff0*/  LDGSTS.E [R10+0x78100], desc[UR16][R42.64], P1 ;  /* 0x781000002a0a7fae */ /* 0x000fe20008921850 */
[----:B------:R-:W-:-:S03]  /*a000*/  IMAD.WIDE R54, R186, 0x4, R28 ;  /* 0x00000004ba367825 */ /* 0x000fc600078e021c */
[----:B------:R-:W-:Y:S04]  /*a010*/  LDGSTS.E [R10+0x78500], desc[UR16][R80.64], P1 ;  /* 0x78500000500a7fae */ /* 0x000fe80008921850 */
[----:B------:R-:W-:Y:S04]  /*a020*/  LDGSTS.E [R10+0x78900], desc[UR16][R174.64], P1 ;  /* 0x78900000ae0a7fae */ /* 0x000fe80008921850 */
[----:B------:R-:W-:Y:S04]  /*a030*/  LDGSTS.E [R10+0x78d00], desc[UR16][R178.64], P1 ;  /* 0x78d00000b20a7fae */ /* 0x000fe80008921850 */
[----:B------:R-:W-:Y:S04]  /*a040*/  LDGSTS.E [R10+0x79100], desc[UR16][R100.64], P1 ;  /* 0x79100000640a7fae */ /* 0x000fe80008921850 */
[----:B------:R-:W-:Y:S04]  /*a050*/  LDGSTS.E [R10+0x79500], desc[UR16][R76.64], P1 ;  /* 0x795000004c0a7fae */ /* 0x000fe80008921850 */
[----:B------:R-:W-:Y:S04]  /*a060*/  LDGSTS.E [R10+0x79900], desc[UR16][R44.64], P1 ;  /* 0x799000002c0a7fae */ /* 0x000fe80008921850 */
[----:B------:R-:W-:Y:S01]  /*a070*/  LDGSTS.E [R10+0x79d00], desc[UR16][R46.64], P1 ;  /* 0x79d000002e0a7fae */ /* 0x000fe20008921850 */
[----:B------:R-:W-:-:S04]  /*a080*/  IMAD.WIDE R168, R186, 0x4, R34 ;  /* 0x00000004baa87825 */ /* 0x000fc800078e0222 */
[----:B------:R-:W-:Y:S01]  /*a090*/  IMAD.WIDE R180, R186, 0x4, R36 ;  /* 0x00000004bab47825 */ /* 0x000fe200078e0224 */
[----:B------:R-:W-:Y:S03]  /*a0a0*/  LDGSTS.E [R11+0x78200], desc[UR16][R54.64], P1 ;  /* 0x78200000360b7fae */ /* 0x000fe60008921850 */
[C---:B---3--:R-:W-:Y:S01]  /*a0b0*/  IMAD.WIDE R194, R184.reuse, 0x4, R194 ;  /* 0x00000004b8c27825 */ /* 0x048fe200078e02c2 */
[----:B------:R-:W-:Y:S03]  /*a0c0*/  LDGSTS.E [R11+0x78600], desc[UR16][R172.64], P1 ;  /* 0x78600000ac0b7fae */ /* 0x000fe60008921850 */
[----:B--2---:R-:W-:Y:S01]  /*a0d0*/  IMAD.WIDE R162, R184, 0x4, R222 ;  /* 0x00000004b8a27825 */ /* 0x004fe200078e02de */
[----:B------:R-:W-:Y:S01]  /*a0e0*/  LDGSTS.E [R11+0x78a00], desc[UR16][R176.64], P1 ;  /* 0x78a00000b00b7fae */ /* 0x000fe20008921850 */
[----:B-1----:R-:W-:Y:S01]  /*a0f0*/  IADD3 R23, R123, -0xc5, RZ ;  /* 0xffffff3b7b177810 */ /* 0x002fe20007ffe0ff */
[----:B------:R-:W1:Y:S02]  /*a100*/  LDC R35, c[0x0][0x230] ;  /* 0x00008c00ff237b82 */ /* 0x000e640000000800 */
[----:B------:R-:W-:Y:S04]  /*a110*/  LDGSTS.E [R11+0x78e00], desc[UR16][R94.64], P1 ;  /* 0x78e000005e0b7fae */ /* 0x000fe80008921850 */
[----:B------:R-:W-:Y:S01]  /*a120*/  LDGSTS.E [R11+0x79200], desc[UR16][R74.64], P1 ;  /* 0x792000004a0b7fae */ /* 0x000fe20008921850 */
[----:B------:R-:W-:Y:S01]  /*a130*/  IMAD.WIDE R28, R186, 0x4, R64 ;  /* 0x00000004ba1c7825 */ /* 0x000fe200078e0240 */
[----:B------:R-:W2:Y:S02]  /*a140*/  LDC R34, c[0x0][0x230] ;  /* 0x00008c00ff227b82 */ /* 0x000ea40000000800 */
[----:B------:R-:W-:Y:S04]  /*a150*/  LDGSTS.E [R11+0x79600], desc[UR16][R58.64], P1 ;  /* 0x796000003a0b7fae */ /* 0x000fe80008921850 */
[----:B------:R-:W-:Y:S01]  /*a160*/  LDGSTS.E [R11+0x79a00], desc[UR16][R60.64], P1 ;  /* 0x79a000003c0b7fae */ /* 0x000fe20008921850 */
[C---:B------:R-:W-:Y:S01]  /*a170*/  IMAD.WIDE R218, R184.reuse, 0x4, R66 ;  /* 0x00000004b8da7825 */ /* 0x040fe200078e0242 */
[----:B------:R-:W3:Y:S02]  /*a180*/  LDC R37, c[0x0][0x230] ;  /* 0x00008c00ff257b82 */ /* 0x000ee40000000800 */
[----:B------:R-:W-:Y:S04]  /*a190*/  LDGSTS.E [R11+0x79e00], desc[UR16][R62.64], P1 ;  /* 0x79e000003e0b7fae */ /* 0x000fe80008921850 */
[----:B------:R-:W-:Y:S01]  /*a1a0*/  LDGSTS.E [R12+0x78300], desc[UR16][R168.64], P1 ;  /* 0x78300000a80c7fae */ /* 0x000fe20008921850 */
[----:B------:R-:W-:Y:S01]  /*a1b0*/  IMAD.WIDE R196, R184, 0x4, R246 ;  /* 0x00000004b8c47825 */ /* 0x000fe200078e02f6 */
[----:B------:R-:W4:Y:S02]  /*a1c0*/  LDC R36, c[0x0][0x230] ;  /* 0x00008c00ff247b82 */ /* 0x000f240000000800 */
[----:B------:R-:W-:Y:S04]  /*a1d0*/  LDGSTS.E [R12+0x78700], desc[UR16][R200.64], P1 ;  /* 0x78700000c80c7fae */ /* 0x000fe80008921850 */
[----:B------:R-:W-:Y:S01]  /*a1e0*/  LDGSTS.E [R12+0x78b00], desc[UR16][R204.64], P1 ;  /* 0x78b00000cc0c7fae */ /* 0x000fe20008921850 */
[----:B------:R-:W-:Y:S01]  /*a1f0*/  VIADD R21, R113, 0xffffff1d ;  /* 0xffffff1d71157836 */ /* 0x000fe20000000000 */
[----:B------:R-:W4:Y:S02]  /*a200*/  LDC R123, c[0x0][0x230] ;  /* 0x00008c00ff7b7b82 */ /* 0x000f240000000800 */
[----:B------:R-:W-:Y:S04]  /*a210*/  LDGSTS.E [R12+0x78f00], desc[UR16][R180.64], P1 ;  /* 0x78f00000b40c7fae */ /* 0x000fe80008921850 */
[----:B------:R-:W-:Y:S01]  /*a220*/  LDGSTS.E [R12+0x79300], desc[UR16][R150.64], P1 ;  /* 0x79300000960c7fae */ /* 0x000fe20008921850 */
[----:B------:R-:W-:-:S02]  /*a230*/  VIADD R20, R122, 0xffffff1c ;  /* 0xffffff1c7a147836 */ /* 0x000fc40000000000 */
[C---:B------:R-:W-:Y:S01]  /*a240*/  IMAD.WIDE R68, R184.reuse, 0x4, R230 ;  /* 0x00000004b8447825 */ /* 0x040fe200078e02e6 */
[----:B------:R-:W-:Y:S01]  /*a250*/  LDGSTS.E [R12+0x79700], desc[UR16][R28.64], P1 ;  /* 0x797000001c0c7fae */ /* 0x000fe20008921850 */
[----:B------:R-:W4:Y:S03]  /*a260*/  LDC R122, c[0x0][0x230] ;  /* 0x00008c00ff7a7b82 */ /* 0x000f260000000800 */
[----:B------:R-:W-:Y:S04]  /*a270*/  LDGSTS.E [R12+0x79b00], desc[UR16][R30.64], P1 ;  /* 0x79b000001e0c7fae */ /* 0x000fe80008921850 */
[----:B------:R-:W-:Y:S01]  /*a280*/  LDGSTS.E [R12+0x79f00], desc[UR16][R78.64], P1 ;  /* 0x79f000004e0c7fae */ /* 0x000fe20008921850 */
[----:B------:R-:W-:-:S03]  /*a290*/  IMAD.WIDE R64, R184, 0x4, R228 ;  /* 0x00000004b8407825 */ /* 0x000fc600078e02e4 */
[----:B------:R-:W3:Y:S01]  /*a2a0*/  LDL.LU.64 R224, [R1+0x2a0] ;  /* 0x0002a00001e07983 */ /* 0x000ee20000300a00 */
[----:B------:R-:W-:-:S04]  /*a2b0*/  IMAD.WIDE R66, R184, 0x4, R226 ;  /* 0x00000004b8427825 */ /* 0x000fc800078e02e2 */
[----:B------:R-:W-:Y:S01]  /*a2c0*/  VIADD R22, R130, 0xffffff3a ;  /* 0xffffff3a82167836 */ /* 0x000fe20000000000 */
[----:B------:R-:W0:Y:S01]  /*a2d0*/  LDGDEPBAR ;  /* 0x00000000000079af */ /* 0x000e220000000000 */
[----:B------:R-:W-:-:S04]  /*a2e0*/  IMAD.WIDE R56, R184, 0x4, R4 ;  /* 0x00000004b8387825 */ /* 0x000fc800078e0204 */
[----:B-1----:R-:W-:Y:S01]  /*a2f0*/  VIADD R35, R35, 0xffffff39 ;  /* 0xffffff3923237836 */ /* 0x002fe20000000000 */
[----:B------:R-:W-:Y:S01]  /*a300*/  BAR.SYNC.DEFER_BLOCKING 0x0 ;  /* 0x0000000000007b1d */ /* 0x000fe20000010000 */
[----:B--2---:R-:W-:-:S07]  /*a310*/  IADD3 R34, R34, -0xc8, RZ ;  /* 0xffffff3822227810 */ /* 0x004fce0007ffe0ff */
[----:B------:R-:W1:Y:S01]  /*a320*/  LDC R113, c[0x0][0x230] ;  /* 0x00008c00ff717b82 */ /* 0x000e620000000800 */
[----:B------:R-:W2:Y:S04]  /*a330*/  LDL.LU.64 R222, [R1+0x298] ;  /* 0x0002980001de7983 */ /* 0x000ea80000300a00 */
[----:B------:R-:W4:Y:S04]  /*a340*/  LDL.LU.64 R230, [R1+0x290] ;  /* 0x0002900001e67983 */ /* 0x000f280000300a00 */
[----:B------:R-:W4:Y:S04]  /*a350*/  LDL.LU.64 R228, [R1+0x288] ;  /* 0x0002880001e47983 */ /* 0x000f280000300a00 */
[----:B------:R-:W4:Y:S04]  /*a360*/  LDL.LU.64 R226, [R1+0x248] ;  /* 0x0002480001e27983 */ /* 0x000f280000300a00 */
[----:B------:R-:W-:Y:S01]  /*a370*/  @!PT LDS RZ, [RZ] ;  /* 0x00000000fffff984 */ /* 0x000fe20000000800 */
[----:B------:R-:W-:Y:S01]  /*a380*/  @!PT LDS RZ, [RZ] ;  /* 0x00000000fffff984 */ /* 0x000fe20000000800 */
[----:B------:R-:W-:Y:S01]  /*a390*/  @!PT LDS RZ, [RZ] ;  /* 0x00000000fffff984 */ /* 0x000fe20000000800 */
[----:B------:R-:W-:Y:S04]  /*a3a0*/  LDGSTS.E [R244+0x30000], desc[UR16][R218.64], !P6 ;  /* 0x30000000daf47fae */ /* 0x000fe8000f121850 */
[----:B------:R-:W-:Y:S01]  /*a3b0*/  LDGSTS.E [R244+0x34000], desc[UR16][R196.64], !P6 ;  /* 0x34000000c4f47fae */ /* 0x000fe2000f121850 */
[----:B------:R-:W-:-:S03]  /*a3c0*/  ISETP.GE.U32.AND P6, PT, R21, 0x7ffffede, PT ;  /* 0x7ffffede1500780c */ /* 0x000fc60003fc6070 */
[----:B------:R-:W-:Y:S04]  /*a3d0*/  LDGSTS.E [R244+0x30004], desc[UR16][R194.64], !P5 ;  /* 0x30004000c2f47fae */ /* 0x000fe8000e921850 */
[----:B------:R-:W-:Y:S01]  /*a3e0*/  LDGSTS.E [R244+0x34004], desc[UR16][R162.64], !P5 ;  /* 0x34004000a2f47fae */ /* 0x000fe2000e921850 */
[----:B------:R-:W-:Y:S01]  /*a3f0*/  ISETP.GE.U32.AND P5, PT, R20, 0x7ffffedd, PT ;  /* 0x7ffffedd1400780c */ /* 0x000fe20003fa6070 */
[----:B------:R-:W-:Y:S02]  /*a400*/  IMAD.WIDE R20, R184, 0x4, R2 ;  /* 0x00000004b8147825 */ /* 0x000fe400078e0202 */
[----:B------:R-:W4:Y:S04]  /*a410*/  LDL.LU.64 R2, [R1+0x238] ;  /* 0x0002380001027983 */ /* 0x000f280000300a00 */
        /* <DEDUP_REMOVED lines=8> */
[----:B------:R-:W4:Y:S01]  /*a4a0*/  LDL.LU.64 R232, [R1+0x268] ;  /* 0x0002680001e87983 */ /* 0x000f220000300a00 */
[----:B------:R-:W-:-:S02]  /*a4b0*/  ISETP.GE.U32.AND P1, PT, R112, 0x7ffffedf, PT ;  /* 0x7ffffedf7000780c */ /* 0x000fc40003f26070 */
[----:B------:R-:W1:Y:S01]  /*a4c0*/  LDC R112, c[0x0][0x230] ;  /* 0x00008c00ff707b82 */ /* 0x000e620000000800 */
[----:B------:R-:W-:Y:S04]  /*a4d0*/  LDGSTS.E [R244+0x38000], desc[UR16][R56.64], !P3 ;  /* 0x3800000038f47fae */ /* 0x000fe8000d921850 */
[----:B------:R-:W-:Y:S01]  /*a4e0*/  LDGSTS.E [R244+0x3c000], desc[UR16][R22.64], !P3 ;  /* 0x3c00000016f47fae */ /* 0x000fe2000d921850 */
[----:B---3--:R-:W-:-:S03]  /*a4f0*/  IMAD.WIDE R140, R184, 0x4, R224 ;  /* 0x00000004b88c7825 */ /* 0x008fc600078e02e0 */
[----:B------:R-:W3:Y:S01]  /*a500*/  LDL.LU.64 R224, [R1+0x260] ;  /* 0x0002600001e07983 */ /* 0x000ee20000300a00 */
[----:B--2---:R-:W-:-:S03]  /*a510*/  IMAD.WIDE R130, R184, 0x4, R222 ;  /* 0x00000004b8827825 */ /* 0x004fc600078e02de */
[----:B------:R-:W-:Y:S04]  /*a520*/  LDGSTS.E [R244+0x38004], desc[UR16][R140.64], !P1 ;  /* 0x380040008cf47fae */ /* 0x000fe8000c921850 */
[----:B------:R-:W2:Y:S01]  /*a530*/  LDL.LU.64 R222, [R1+0x258] ;  /* 0x0002580001de7983 */ /* 0x000ea20000300a00 */
[----:B----4-:R-:W-:-:S04]  /*a540*/  IMAD.WIDE R142, R184, 0x4, R230 ;  /* 0x00000004b88e7825 */ /* 0x010fc800078e02e6 */
[C---:B------:R-:W-:Y:S01]  /*a550*/  IMAD.WIDE R132, R184.reuse, 0x4, R228 ;  /* 0x00000004b8847825 */ /* 0x040fe200078e02e4 */
[----:B------:R-:W-:Y:S03]  /*a560*/  LDGSTS.E [R244+0x3c004], desc[UR16][R130.64], !P1 ;  /* 0x3c00400082f47fae */ /* 0x000fe6000c921850 */
[C---:B------:R-:W-:Y:S01]  /*a570*/  IMAD.WIDE R144, R184.reuse, 0x4, R226 ;  /* 0x00000004b8907825 */ /* 0x040fe200078e02e2 */
[----:B------:R-:W-:Y:S03]  /*a580*/  LDGSTS.E [R244+0x38008], desc[UR16][R142.64], !P6 ;  /* 0x380080008ef47fae */ /* 0x000fe6000f121850 */
[C---:B------:R-:W-:Y:S01]  /*a590*/  IMAD.WIDE R134, R184.reuse, 0x4, R2 ;  /* 0x00000004b8867825 */ /* 0x040fe200078e0202 */
[----:B------:R-:W-:Y:S01]  /*a5a0*/  ISETP.GE.U32.AND P3, PT, R35, 0x7ffffefa, PT ;  /* 0x7ffffefa2300780c */ /* 0x000fe20003f66070 */
[----:B------:R-:W4:Y:S04]  /*a5b0*/  LDL.LU.64 R2, [R1+0x228] ;  /* 0x0002280001027983 */ /* 0x000f280000300a00 */
[----:B------:R-:W4:Y:S04]  /*a5c0*/  LDL.LU.64 R230, [R1+0x218] ;  /* 0x0002180001e67983 */ /* 0x000f280000300a00 */
[----:B------:R-:W4:Y:S04]  /*a5d0*/  LDL.LU.64 R228, [R1+0x208] ;  /* 0x0002080001e47983 */ /* 0x000f280000300a00 */
[----:B------:R-:W4:Y:S04]  /*a5e0*/  LDL.LU.64 R226, [R1+0x1f8] ;  /* 0x0001f80001e27983 */ /* 0x000f280000300a00 */
[----:B------:R-:W-:Y:S01]  /*a5f0*/  LDGSTS.E [R244+0x3c008], desc[UR16][R132.64], !P6 ;  /* 0x3c00800084f47fae */ /* 0x000fe2000f121850 */
[----:B------:R-:W-:-:S03]  /*a600*/  IMAD.WIDE R136, R184, 0x4, R4 ;  /* 0x00000004b8887825 */ /* 0x000fc600078e0204 */
[----:B------:R-:W-:Y:S01]  /*a610*/  LDGSTS.E [R244+0x3800c], desc[UR16][R144.64], !P5 ;  /* 0x3800c00090f47fae */ /* 0x000fe2000e921850 */
[----:B------:R-:W-:-:S03]  /*a620*/  IMAD.WIDE R152, R184, 0x4, R232 ;  /* 0x00000004b8987825 */ /* 0x000fc600078e02e8 */
[----:B------:R-:W-:Y:S04]  /*a630*/  LDGSTS.E [R244+0x3c00c], desc[UR16][R134.64], !P5 ;  /* 0x3c00c00086f47fae */ /* 0x000fe8000e921850 */
[----:B------:R-:W4:Y:S04]  /*a640*/  LDL.LU.64 R4, [R1+0x1e8] ;  /* 0x0001e80001047983 */ /* 0x000f280000300a00 */
[----:B------:R-:W4:Y:S04]  /*a650*/  LDL.LU.64 R232, [R1+0x1d8] ;  /* 0x0001d80001e87983 */ /* 0x000f280000300a00 */
[----:B------:R-:W-:Y:S04]  /*a660*/  LDGSTS.E [R15+0x30000], desc[UR16][R136.64], !P2 ;  /* 0x30000000880f7fae */ /* 0x000fe8000d121850 */
[----:B------:R-:W-:Y:S01]  /*a670*/  LDGSTS.E [R15+0x34000], desc[UR16][R152.64], !P2 ;  /* 0x34000000980f7fae */ /* 0x000fe2000d121850 */
[----:B---3--:R-:W-:-:S05]  /*a680*/  IMAD.WIDE R154, R184, 0x4, R224 ;  /* 0x00000004b89a7825 */ /* 0x008fca00078e02e0 */
[----:B------:R-:W-:Y:S01]  /*a690*/  LDGSTS.E [R15+0x30004], desc[UR16][R154.64], !P4 ;  /* 0x300040009a0f7fae */ /* 0x000fe2000e121850 */
[----:B--2---:R-:W-:-:S03]  /*a6a0*/  IMAD.WIDE R6, R184, 0x4, R222 ;  /* 0x00000004b8067825 */ /* 0x004fc600078e02de */
[----:B------:R-:W2:Y:S04]  /*a6b0*/  LDL.LU.64 R222, [R1+0x1c8] ;  /* 0x0001c80001de7983 */ /* 0x000ea80000300a00 */
[----:B------:R3:W-:Y:S04]  /*a6c0*/  STL.64 [R1+0x290], R6 ;  /* 0x0002900601007387 */ /* 0x0007e80000100a00 */
[----:B------:R-:W2:Y:S04]  /*a6d0*/  LDL.LU.64 R224, [R1+0x1b8] ;  /* 0x0001b80001e07983 */ /* 0x000ea80000300a00 */
[----:B------:R3:W-:Y:S01]  /*a6e0*/  LDGSTS.E [R15+0x34004], desc[UR16][R6.64], !P4 ;  /* 0x34004000060f7fae */ /* 0x0007e2000e121850 */
[----:B----4-:R-:W-:-:S04]  /*a6f0*/  IMAD.WIDE R2, R184, 0x4, R2 ;  /* 0x00000004b8027825 */ /* 0x010fc800078e0202 */
[C---:B------:R-:W-:Y:S01]  /*a700*/  IMAD.WIDE R18, R184.reuse, 0x4, R230 ;  /* 0x00000004b8127825 */ /* 0x040fe200078e02e6 */
[----:B------:R4:W-:Y:S03]  /*a710*/  STL.64 [R1+0x288], R2 ;  /* 0x0002880201007387 */ /* 0x0009e60000100a00 */
[C---:B------:R-:W-:Y:S01]  /*a720*/  IMAD.WIDE R16, R184.reuse, 0x4, R228 ;  /* 0x00000004b8107825 */ /* 0x040fe200078e02e4 */
[----:B------:R1:W-:Y:S03]  /*a730*/  STL.64 [R1+0x280], R18 ;  /* 0x0002801201007387 */ /* 0x0003e60000100a00 */
[----:B---3--:R-:W-:Y:S01]  /*a740*/  IMAD.WIDE R6, R184, 0x4, R226 ;  /* 0x00000004b8067825 */ /* 0x008fe200078e02e2 */
[----:B------:R3:W-:Y:S04]  /*a750*/  LDGSTS.E [R15+0x30008], desc[UR16][R2.64], !P3 ;  /* 0x30008000020f7fae */ /* 0x0007e8000d921850 */
[----:B------:R-:W3:Y:S04]  /*a760*/  LDL.LU.64 R226, [R1+0x1a8] ;  /* 0x0001a80001e27983 */ /* 0x000ee80000300a00 */
[----:B------:R-:W3:Y:S04]  /*a770*/  LDL.LU.64 R228, [R1+0x198] ;  /* 0x0001980001e47983 */ /* 0x000ee80000300a00 */
[----:B------:R2:W-:Y:S04]  /*a780*/  STL.64 [R1+0x278], R16 ;  /* 0x0002781001007387 */ /* 0x0005e80000100a00 */
[----:B------:R2:W-:Y:S04]  /*a790*/  STL.64 [R1+0x270], R6 ;  /* 0x0002700601007387 */ /* 0x0005e80000100a00 */
[----:B------:R-:W3:Y:S04]  /*a7a0*/  LDL.LU.64 R230, [R1+0x190] ;  /* 0x0001900001e67983 */ /* 0x000ee80000300a00 */
[----:B----4-:R-:W4:Y:S01]  /*a7b0*/  LDL.LU.64 R2, [R1+0x180] ;  /* 0x0001800001027983 */ /* 0x010f220000300a00 */
[----:B------:R-:W-:Y:S01]  /*a7c0*/  ISETP.GE.U32.AND P1, PT, R34, 0x7ffffef9, PT ;  /* 0x7ffffef92200780c */ /* 0x000fe20003f26070 */
[----:B-1----:R-:W-:-:S02]  /*a7d0*/  VIADD R34, R112, 0xffffff1a ;  /* 0xffffff1a70227836 */ /* 0x002fc40000000000 */
[----:B------:R-:W1:Y:S01]  /*a7e0*/  LDC R112, c[0x0][0x230] ;  /* 0x00008c00ff707b82 */ /* 0x000e620000000800 */
[----:B------:R-:W-:Y:S01]  /*a7f0*/  VIADD R35, R37, 0xffffff1b ;  /* 0xffffff1b25237836 */ /* 0x000fe20000000000 */
[----:B------:R-:W3:Y:S04]  /*a800*/  LDL.LU.64 R156, [R1+0x188] ;  /* 0x00018800019c7983 */ /* 0x000ee80000300a00 */
[----:B------:R-:W-:Y:S01]  /*a810*/  ISETP.GE.U32.AND P6, PT, R35, 0x7ffffedc, PT ;  /* 0x7ffffedc2300780c */ /* 0x000fe20003fc6070 */
[----:B------:R-:W-:Y:S01]  /*a820*/  LDGSTS.E [R15+0x34008], desc[UR16][R18.64], !P3 ;  /* 0x34008000120f7fae */ /* 0x000fe2000d921850 */
[----:B------:R-:W-:Y:S01]  /*a830*/  IADD3 R35, R36, -0xe7, RZ ;  /* 0xffffff1924237810 */ /* 0x000fe20007ffe0ff */
[----:B------:R-:W3:Y:S01]  /*a840*/  LDC R37, c[0x0][0x230] ;  /* 0x00008c00ff257b82 */ /* 0x000ee20000000800 */
[----:B------:R-:W-:Y:S01]  /*a850*/  ISETP.GE.U32.AND P5, PT, R34, 0x7ffffedb, PT ;  /* 0x7ffffedb2200780c */ /* 0x000fe20003fa6070 */
[----:B------:R-:W-:Y:S01]  /*a860*/  VIADD R34, R122, 0xffffff18 ;  /* 0xffffff187a227836 */ /* 0x000fe20000000000 */
[----:B------:R-:W-:Y:S01]  /*a870*/  ISETP.GE.U32.AND P2, PT, R35, 0x7ffffeda, PT ;  /* 0x7ffffeda2300780c */ /* 0x000fe20003f46070 */
[----:B------:R-:W-:Y:S01]  /*a880*/  VIADD R35, R113, 0xffffff37 ;  /* 0xffffff3771237836 */ /* 0x000fe20000000000 */
[----:B------:R-:W-:Y:S02]  /*a890*/  LDGSTS.E [R15+0x3000c], desc[UR16][R16.64], !P1 ;  /* 0x3000c000100f7fae */ /* 0x000fe4000c921850 */
[----:B------:R-:W-:Y:S01]  /*a8a0*/  ISETP.GE.U32.AND P4, PT, R34, 0x7ffffed9, PT ;  /* 0x7ffffed92200780c */ /* 0x000fe20003f86070 */
[----:B------:R-:W3:Y:S01]  /*a8b0*/  LDC R36, c[0x0][0x230] ;  /* 0x00008c00ff247b82 */ /* 0x000ee20000000800 */
[----:B------:R-:W3:Y:S01]  /*a8c0*/  LDL.LU.64 R18, [R1+0x178] ;  /* 0x0001780001127983 */ /* 0x000ee20000300a00 */
[----:B------:R-:W-:-:S03]  /*a8d0*/  IADD3 R34, R123, -0xca, RZ ;  /* 0xffffff367b227810 */ /* 0x000fc60007ffe0ff */
[----:B------:R-:W3:Y:S01]  /*a8e0*/  LDL.LU.64 R188, [R1+0x170] ;  /* 0x0001700001bc7983 */ /* 0x000ee20000300a00 */
[----:B------:R-:W-:Y:S01]  /*a8f0*/  ISETP.GE.U32.AND P3, PT, R35, 0x7ffffef8, PT ;  /* 0x7ffffef82300780c */ /* 0x000fe20003f66070 */
[----:B-1----:R-:W-:Y:S02]  /*a900*/  VIADD R35, R112, 0xffffff35 ;  /* 0xffffff3570237836 */ /* 0x002fe40000000000 */
[C---:B------:R-:W-:Y:S01]  /*a910*/  IMAD.WIDE R122, R184.reuse, 0x4, R4 ;  /* 0x00000004b87a7825 */ /* 0x040fe200078e0204 */
[----:B------:R-:W-:Y:S03]  /*a920*/  LDGSTS.E [R15+0x3400c], desc[UR16][R6.64], !P1 ;  /* 0x3400c000060f7fae */ /* 0x000fe6000c921850 */
[----:B------:R-:W-:Y:S01]  /*a930*/  IMAD.WIDE R112, R184, 0x4, R232 ;  /* 0x00000004b8707825 */ /* 0x000fe200078e02e8 */
[----:B------:R-:W3:Y:S01]  /*a940*/  LDL.LU.64 R4, [R1+0x168] ;  /* 0x0001680001047983 */ /* 0x000ee20000300a00 */
[----:B------:R-:W-:-:S03]  /*a950*/  ISETP.GE.U32.AND P1, PT, R34, 0x7ffffef7, PT ;  /* 0x7ffffef72200780c */ /* 0x000fc60003f26070 */
[----:B------:R-:W-:Y:S04]  /*a960*/  LDGSTS.E [R15+0x38000], desc[UR16][R122.64], !P6 ;  /* 0x380000007a0f7fae */ /* 0x000fe8000f121850 */
[----:B------:R-:W-:Y:S01]  /*a970*/  LDGSTS.E [R15+0x3c000], desc[UR16][R112.64], !P6 ;  /* 0x3c000000700f7fae */ /* 0x000fe2000f121850 */
[----:B----4-:R-:W-:-:S03]  /*a980*/  IMAD.WIDE R232, R184, 0x4, R2 ;  /* 0x00000004b8e87825 */ /* 0x010fc600078e0202 */
[----:B------:R-:W4:Y:S04]  /*a990*/  LDL.LU.64 R2, [R1+0x160] ;  /* 0x0001600001027983 */ /* 0x000f280000300a00 */
[----:B--2---:R-:W2:Y:S04]  /*a9a0*/  LDL.LU.64 R16, [R1+0x158] ;  /* 0x0001580001107983 */ /* 0x004ea80000300a00 */
[----:B------:R-:W2:Y:S01]  /*a9b0*/  LDL.LU.64 R250, [R1+0x150] ;  /* 0x0001500001fa7983 */ /* 0x000ea20000300a00 */
[----:B------:R-:W-:-:S03]  /*a9c0*/  IMAD.WIDE R222, R184, 0x4, R222 ;  /* 0x00000004b8de7825 */ /* 0x000fc600078e02de */
[----:B------:R-:W2:Y:S01]  /*a9d0*/  LDL.LU.64 R6, [R1+0x148] ;  /* 0x0001480001067983 */ /* 0x000ea20000300a00 */
[----:B------:R-:W-:-:S03]  /*a9e0*/  IMAD.WIDE R224, R184, 0x4, R224 ;  /* 0x00000004b8e07825 */ /* 0x000fc600078e02e0 */
[----:B------:R-:W-:Y:S01]  /*a9f0*/  LDGSTS.E [R15+0x38004], desc[UR16][R222.64], !P5 ;  /* 0x38004000de0f7fae */ /* 0x000fe2000e921850 */
[----:B---3--:R-:W-:-:S04]  /*aa00*/  IMAD.WIDE R226, R184, 0x4, R226 ;  /* 0x00000004b8e27825 */ /* 0x008fc800078e02e2 */
[C---:B------:R-:W-:Y:S01]  /*aa10*/  IMAD.WIDE R210, R184.reuse, 0x4, R156 ;  /* 0x00000004b8d27825 */ /* 0x040fe200078e029c */
[----:B------:R-:W-:Y:S03]  /*aa20*/  LDGSTS.E [R15+0x3c004], desc[UR16][R224.64], !P5 ;  /* 0x3c004000e00f7fae */ /* 0x000fe6000e921850 */
[C---:B------:R-:W-:Y:S01]  /*aa30*/  IMAD.WIDE R228, R184.reuse, 0x4, R228 ;  /* 0x00000004b8e47825 */ /* 0x040fe200078e02e4 */
[----:B------:R-:W-:Y:S03]  /*aa40*/  LDGSTS.E [R15+0x38008], desc[UR16][R226.64], !P2 ;  /* 0x38008000e20f7fae */ /* 0x000fe6000d121850 */
[C---:B------:R-:W-:Y:S01]  /*aa50*/  IMAD.WIDE R230, R184.reuse, 0x4, R230 ;  /* 0x00000004b8e67825 */ /* 0x040fe200078e02e6 */
[----:B------:R-:W-:Y:S03]  /*aa60*/  STL.64 [R1+0x268], R210 ;  /* 0x000268d201007387 */ /* 0x000fe60000100a00 */
[C---:B------:R-:W-:Y:S01]  /*aa70*/  IMAD.WIDE R208, R184.reuse, 0x4, R18 ;  /* 0x00000004b8d07825 */ /* 0x040fe200078e0212 */
[----:B------:R-:W-:Y:S01]  /*aa80*/  ISETP.GE.U32.AND P6, PT, R35, 0x7ffffef6, PT ;  /* 0x7ffffef62300780c */ /* 0x000fe20003fc6070 */
[----:B------:R-:W-:Y:S02]  /*aa90*/  LDGSTS.E [R15+0x3c008], desc[UR16][R228.64], !P2 ;  /* 0x3c008000e40f7fae */ /* 0x000fe4000d121850 */
[----:B------:R-:W-:-:S02]  /*aaa0*/  IMAD.WIDE R190, R184, 0x4, R188 ;  /* 0x00000004b8be7825 */ /* 0x000fc400078e02bc */
[----:B------:R-:W3:Y:S02]  /*aab0*/  LDL.LU.64 R156, [R1+0x138] ;  /* 0x00013800019c7983 */ /* 0x000ee40000300a00 */
[C---:B------:R-:W-:Y:S02]  /*aac0*/  IMAD.WIDE R160, R184.reuse, 0x4, R4 ;  /* 0x00000004b8a07825 */ /* 0x040fe400078e0204 */
[----:B------:R-:W-:Y:S04]  /*aad0*/  LDGSTS.E [R15+0x3800c], desc[UR16][R230.64], !P4 ;  /* 0x3800c000e60f7fae */ /* 0x000fe8000e121850 */
[----:B------:R-:W-:Y:S04]  /*aae0*/  STL.64 [R1+0x260], R208 ;  /* 0x000260d001007387 */ /* 0x000fe80000100a00 */
[----:B------:R-:W-:Y:S04]  /*aaf0*/  LDGSTS.E [R15+0x3c00c], desc[UR16][R232.64], !P4 ;  /* 0x3c00c000e80f7fae */ /* 0x000fe8000e121850 */
[----:B------:R-:W3:Y:S04]  /*ab00*/  LDL.LU.64 R18, [R1+0x130] ;  /* 0x0001300001127983 */ /* 0x000ee80000300a00 */
[----:B------:R2:W-:Y:S04]  /*ab10*/  STL.64 [R1+0x258], R190 ;  /* 0x000258be01007387 */ /* 0x0005e80000100a00 */
[----:B------:R-:W-:Y:S04]  /*ab20*/  LDGSTS.E [R14+0x30000], desc[UR16][R210.64], !P3 ;  /* 0x30000000d20e7fae */ /* 0x000fe8000d921850 */
[----:B------:R-:W3:Y:S04]  /*ab30*/  LDL.LU.64 R188, [R1+0x128] ;  /* 0x0001280001bc7983 */ /* 0x000ee80000300a00 */
[----:B------:R-:W-:Y:S04]  /*ab40*/  LDGSTS.E [R14+0x34000], desc[UR16][R208.64], !P3 ;  /* 0x34000000d00e7fae */ /* 0x000fe8000d921850 */
[----:B------:R2:W-:Y:S04]  /*ab50*/  LDGSTS.E [R14+0x30004], desc[UR16][R190.64], !P1 ;  /* 0x30004000be0e7fae */ /* 0x0005e8000c921850 */
[----:B------:R-:W3:Y:S04]  /*ab60*/  LDL.LU.64 R4, [R1+0x120] ;  /* 0x0001200001047983 */ /* 0x000ee80000300a00 */
[----:B------:R1:W-:Y:S04]  /*ab70*/  STL.64 [R1+0x250], R160 ;  /* 0x000250a001007387 */ /* 0x0003e80000100a00 */
[----:B------:R1:W-:Y:S01]  /*ab80*/  LDGSTS.E [R14+0x34004], desc[UR16][R160.64], !P1 ;  /* 0x34004000a00e7fae */ /* 0x0003e2000c921850 */
[----:B----4-:R-:W-:-:S04]  /*ab90*/  IMAD.WIDE R2, R184, 0x4, R2 ;  /* 0x00000004b8027825 */ /* 0x010fc800078e0202 */
[C---:B--2---:R-:W-:Y:S01]  /*aba0*/  IMAD.WIDE R190, R184.reuse, 0x4, R16 ;  /* 0x00000004b8be7825 */ /* 0x044fe200078e0210 */
[----:B------:R2:W-:Y:S03]  /*abb0*/  STL.64 [R1+0x248], R2 ;  /* 0x0002480201007387 */ /* 0x0005e60000100a00 */
[----:B-1----:R-:W-:Y:S01]  /*abc0*/  IMAD.WIDE R160, R184, 0x4, R250 ;  /* 0x00000004b8a07825 */ /* 0x002fe200078e02fa */
[----:B------:R-:W4:Y:S04]  /*abd0*/  LDL.LU.64 R16, [R1+0x118] ;  /* 0x0001180001107983 */ /* 0x000f280000300a00 */
[----:B------:R1:W-:Y:S04]  /*abe0*/  STL.64 [R1+0x240], R190 ;  /* 0x000240be01007387 */ /* 0x0003e80000100a00 */
[----:B------:R-:W4:Y:S04]  /*abf0*/  LDL.LU.64 R250, [R1+0x110] ;  /* 0x0001100001fa7983 */ /* 0x000f280000300a00 */
[----:B------:R-:W-:Y:S04]  /*ac00*/  STL.64 [R1+0x238], R160 ;  /* 0x000238a001007387 */ /* 0x000fe80000100a00 */
[----:B------:R-:W-:Y:S01]  /*ac10*/  LDGSTS.E [R14+0x30008], desc[UR16][R2.64], !P6 ;  /* 0x30008000020e7fae */ /* 0x000fe2000f121850 */
[----:B------:R-:W-:-:S02]  /*ac20*/  VIADD R34, R187, 0xffffff34 ;  /* 0xffffff34bb227836 */ /* 0x000fc40000000000 */
[----:B------:R-:W-:Y:S01]  /*ac30*/  IMAD.WIDE R6, R184, 0x4, R6 ;  /* 0x00000004b8067825 */ /* 0x000fe200078e0206 */
[----:B------:R1:W-:Y:S01]  /*ac40*/  LDGSTS.E [R14+0x34008], desc[UR16][R190.64], !P6 ;  /* 0x34008000be0e7fae */ /* 0x0003e2000f121850 */
[----:B------:R-:W4:Y:S03]  /*ac50*/  LDC R187, c[0x0][0x230] ;  /* 0x00008c00ffbb7b82 */ /* 0x000f260000000800 */
[----:B--2---:R-:W2:Y:S01]  /*ac60*/  LDL.LU.64 R2, [R1] ;  /* 0x0000000001027983 */ /* 0x004ea20000300a00 */
[----:B------:R-:W-:Y:S01]  /*ac70*/  ISETP.GE.U32.AND P5, PT, R34, 0x7ffffef5, PT ;  /* 0x7ffffef52200780c */ /* 0x000fe20003fa6070 */
[----:B------:R-:W-:Y:S02]  /*ac80*/  VIADD R34, R185, 0xffffff16 ;  /* 0xffffff16b9227836 */ /* 0x000fe40000000000 */
[----:B------:R1:W-:Y:S01]  /*ac90*/  STL.64 [R1+0x230], R6 ;  /* 0x0002300601007387 */ /* 0x0003e20000100a00 */
[----:B------:R-:W-:Y:S01]  /*aca0*/  IADD3 R35, R37, -0xe9, RZ ;  /* 0xffffff1725237810 */ /* 0x000fe20007ffe0ff */
[----:B------:R-:W2:Y:S01]  /*acb0*/  LDC R185, c[0x0][0x230] ;  /* 0x00008c00ffb97b82 */ /* 0x000ea20000000800 */
[----:B------:R-:W-:-:S02]  /*acc0*/  ISETP.GE.U32.AND P4, PT, R34, 0x7ffffed7, PT ;  /* 0x7ffffed72200780c */ /* 0x000fc40003f86070 */
[----:B------:R-:W-:-:S04]  /*acd0*/  IADD3 R34, R234, -0xec, RZ ;  /* 0xffffff14ea227810 */ /* 0x000fc80007ffe0ff */
[----:B------:R-:W-:Y:S01]  /*ace0*/  ISETP.GE.U32.AND P1, PT, R34, 0x7ffffed5, PT ;  /* 0x7ffffed52200780c */ /* 0x000fe20003f26070 */
[----:B------:R-:W-:Y:S01]  /*acf0*/  VIADD R34, R235, 0xffffff32 ;  /* 0xffffff32eb227836 */ /* 0x000fe20000000000 */
[----:B------:R2:W-:Y:S01]  /*ad00*/  LDGSTS.E [R14+0x3000c], desc[UR16][R160.64], !P5 ;  /* 0x3000c000a00e7fae */ /* 0x0005e2000e921850 */
[----:B------:R-:W-:Y:S01]  /*ad10*/  IMAD.WIDE R248, R184, 0x4, R248 ;  /* 0x00000004b8f87825 */ /* 0x000fe200078e02f8 */
[----:B------:R-:W2:Y:S02]  /*ad20*/  LDC R37, c[0x0][0x230] ;  /* 0x00008c00ff257b82 */ /* 0x000ea40000000800 */
[----:B------:R2:W-:Y:S01]  /*ad30*/  LDGSTS.E [R14+0x3400c], desc[UR16][R6.64], !P5 ;  /* 0x3400c000060e7fae */ /* 0x0005e2000e921850 */
[----:B------:R-:W-:Y:S01]  /*ad40*/  ISETP.GE.U32.AND P5, PT, R34, 0x7ffffef3, PT ;  /* 0x7ffffef32200780c */ /* 0x000fe20003fa6070 */
[----:B------:R-:W-:Y:S02]  /*ad50*/  VIADD R34, R238, 0xffffff30 ;  /* 0xffffff30ee227836 */ /* 0x000fe40000000000 */
[----:B---3--:R-:W-:-:S02]  /*ad60*/  IMAD.WIDE R234, R184, 0x4, R156 ;  /* 0x00000004b8ea7825 */ /* 0x008fc400078e029c */
[----:B-1----:R-:W1:Y:S02]  /*ad70*/  LDC R190, c[0x0][0x230] ;  /* 0x00008c00ffbe7b82 */ /* 0x002e640000000800 */
[C---:B------:R-:W-:Y:S01]  /*ad80*/  IMAD.WIDE R238, R184.reuse, 0x4, R188 ;  /* 0x00000004b8ee7825 */ /* 0x040fe200078e02bc */
[----:B------:R-:W3:Y:S04]  /*ad90*/  LDL.LU.64 R6, [R1+0x140] ;  /* 0x0001400001067983 */ /* 0x000ee80000300a00 */
[----:B------:R-:W3:Y:S01]  /*ada0*/  LDL.LU.64 R188, [R1+0x108] ;  /* 0x0001080001bc7983 */ /* 0x000ee20000300a00 */
[----:B------:R-:W-:-:S03]  /*adb0*/  IMAD.WIDE R240, R184, 0x4, R4 ;  /* 0x00000004b8f07825 */ /* 0x000fc600078e0204 */
[----:B------:R-:W3:Y:S04]  /*adc0*/  LDL.LU.64 R4, [R1+0x100] ;  /* 0x0001000001047983 */ /* 0x000ee80000300a00 */
[----:B------:R-:W3:Y:S01]  /*add0*/  LDL.LU.64 R156, [R1+0xf8] ;  /* 0x0000f800019c7983 */ /* 0x000ee20000300a00 */
[----:B----4-:R-:W-:-:S04]  /*ade0*/  IMAD.WIDE R242, R184, 0x4, R16 ;  /* 0x00000004b8f27825 */ /* 0x010fc800078e0210 */
[C---:B------:R-:W-:Y:S02]  /*adf0*/  IMAD.WIDE R246, R184.reuse, 0x4, R250 ;  /* 0x00000004b8f67825 */ /* 0x040fe400078e02fa */
[----:B------:R-:W4:Y:S04]  /*ae00*/  LDL.LU.64 R250, [R1+0xf0] ;  /* 0x0000f00001fa7983 */ /* 0x000f280000300a00 */
[----:B------:R-:W4:Y:S04]  /*ae10*/  LDL.LU.64 R208, [R1+0xe8] ;  /* 0x0000e80001d07983 */ /* 0x000f280000300a00 */
[----:B------:R-:W4:Y:S01]  /*ae20*/  LDL.LU.64 R16, [R1+0xe0] ;  /* 0x0000e00001107983 */ /* 0x000f220000300a00 */
[----:B--2---:R-:W-:-:S05]  /*ae30*/  IMAD.WIDE R160, R184, 0x4, R2 ;  /* 0x00000004b8a07825 */ /* 0x004fca00078e0202 */
[----:B------:R2:W-:Y:S04]  /*ae40*/  STL.64 [R1], R160 ;  /* 0x000000a001007387 */ /* 0x0005e80000100a00 */
[----:B------:R-:W2:Y:S01]  /*ae50*/  LDL.LU.64 R2, [R1+0xd8] ;  /* 0x0000d80001027983 */ /* 0x000ea20000300a00 */
[----:B------:R-:W-:Y:S01]  /*ae60*/  ISETP.GE.U32.AND P2, PT, R35, 0x7ffffed8, PT ;  /* 0x7ffffed82300780c */ /* 0x000fe20003f46070 */
[----:B------:R-:W-:Y:S02]  /*ae70*/  VIADD R35, R36, 0xffffff15 ;  /* 0xffffff1524237836 */ /* 0x000fe40000000000 */
[----:B------:R-:W-:Y:S01]  /*ae80*/  IMAD.WIDE R236, R184, 0x4, R18 ;  /* 0x00000004b8ec7825 */ /* 0x000fe200078e0212 */
[----:B------:R-:W1:Y:S02]  /*ae90*/  LDC R36, c[0x0][0x230] ;  /* 0x00008c00ff247b82 */ /* 0x000e640000000800 */
[----:B------:R-:W-:Y:S01]  /*aea0*/  ISETP.GE.U32.AND P3, PT, R35, 0x7ffffed6, PT ;  /* 0x7ffffed62300780c */ /* 0x000fe20003f66070 */
[----:B------:R-:W-:-:S05]  /*aeb0*/  VIADD R35, R187, 0xffffff33 ;  /* 0xffffff33bb237836 */ /* 0x000fca0000000000 */
[----:B------:R-:W1:Y:S01]  /*aec0*/  LDC R18, c[0x0][0x230] ;  /* 0x00008c00ff127b82 */ /* 0x000e620000000800 */
[----:B------:R-:W-:Y:S01]  /*aed0*/  ISETP.GE.U32.AND P6, PT, R35, 0x7ffffef4, PT ;  /* 0x7ffffef42300780c */ /* 0x000fe20003fc6070 */
[----:B------:R-:W-:Y:S01]  /*aee0*/  LDGSTS.E [R14+0x38000], desc[UR16][R234.64], !P2 ;  /* 0x38000000ea0e7fae */ /* 0x000fe2000d121850 */
[----:B------:R-:W-:-:S03]  /*aef0*/  IADD3 R35, R185, -0xcf, RZ ;  /* 0xffffff31b9237810 */ /* 0x000fc60007ffe0ff */
[----:B------:R-:W-:Y:S02]  /*af00*/  LDGSTS.E [R14+0x3c000], desc[UR16][R236.64], !P2 ;  /* 0x3c000000ec0e7fae */ /* 0x000fe4000d121850 */
[----:B------:R-:W1:Y:S01]  /*af10*/  LDC R187, c[0x0][0x230] ;  /* 0x00008c00ffbb7b82 */ /* 0x000e620000000800 */
[C---:B---3--:R-:W-:Y:S01]  /*af20*/  IMAD.WIDE R6, R184.reuse, 0x4, R6 ;  /* 0x00000004b8067825 */ /* 0x048fe200078e0206 */
[----:B------:R-:W-:Y:S03]  /*af30*/  LDGSTS.E [R14+0x38004], desc[UR16][R238.64], !P4 ;  /* 0x38004000ee0e7fae */ /* 0x000fe6000e121850 */
[----:B------:R-:W-:Y:S01]  /*af40*/  IMAD.WIDE R188, R184, 0x4, R188 ;  /* 0x00000004b8bc7825 */ /* 0x000fe200078e02bc */
[----:B------:R-:W-:Y:S01]  /*af50*/  LDGSTS.E [R14+0x3c004], desc[UR16][R240.64], !P4 ;  /* 0x3c004000f00e7fae */ /* 0x000fe2000e121850 */
[----:B------:R-:W-:Y:S01]  /*af60*/  ISETP.GE.U32.AND P4, PT, R34, 0x7ffffef1, PT ;  /* 0x7ffffef12200780c */ /* 0x000fe20003f86070 */
[----:B------:R-:W3:Y:S02]  /*af70*/  LDC R185, c[0x0][0x230] ;  /* 0x00008c00ffb97b82 */ /* 0x000ee40000000800 */
[----:B------:R-:W-:Y:S01]  /*af80*/  LDGSTS.E [R14+0x38008], desc[UR16][R242.64], !P3 ;  /* 0x38008000f20e7fae */ /* 0x000fe2000d921850 */
[----:B------:R-:W-:-:S03]  /*af90*/  IADD3 R34, R252, -0xee, RZ ;  /* 0xffffff12fc227810 */ /* 0x000fc60007ffe0ff */
[----:B------:R-:W-:Y:S01]  /*afa0*/  LDGSTS.E [R14+0x3c008], desc[UR16][R246.64], !P3 ;  /* 0x3c008000f60e7fae */ /* 0x000fe2000d921850 */
[C---:B------:R-:W-:Y:S01]  /*afb0*/  IMAD.WIDE R4, R184.reuse, 0x4, R4 ;  /* 0x00000004b8047825 */ /* 0x040fe200078e0204 */
[----:B------:R-:W-:Y:S01]  /*afc0*/  ISETP.GE.U32.AND P2, PT, R35, 0x7ffffef2, PT ;  /* 0x7ffffef22300780c */ /* 0x000fe20003f46070 */
[----:B------:R-:W3:Y:S01]  /*afd0*/  LDC R252, c[0x0][0x230] ;  /* 0x00008c00fffc7b82 */ /* 0x000ee20000000800 */
[----:B------:R-:W-:Y:S01]  /*afe0*/  LDGSTS.E [R14+0x3800c], desc[UR16][R248.64], !P1 ;  /* 0x3800c000f80e7fae */ /* 0x000fe2000c921850 */
[----:B------:R-:W-:-:S03]  /*aff0*/  IMAD.WIDE R210, R184, 0x4, R156 ;  /* 0x00000004b8d27825 */ /* 0x000fc600078e029c */
[----:B------:R1:W-:Y:S04]  /*b000*/  STL.64 [R1+0x228], R6 ;  /* 0x0002280601007387 */ /* 0x0003e80000100a00 */
[----:B------:R-:W-:Y:S01]  /*b010*/  LDGSTS.E [R14+0x3c00c], desc[UR16][R160.64], !P1 ;  /* 0x3c00c000a00e7fae */ /* 0x000fe2000c921850 */
[----:B------:R-:W-:-:S03]  /*b020*/  ISETP.GE.U32.AND P1, PT, R34, 0x7ffffed3, PT ;  /* 0x7ffffed32200780c */ /* 0x000fc60003f26070 */
[----:B------:R1:W-:Y:S01]  /*b030*/  STL.64 [R1+0x220], R188 ;  /* 0x000220bc01007387 */ /* 0x0003e20000100a00 */
[----:B------:R-:W-:Y:S02]  /*b040*/  VIADD R34, R245, 0xffffff10 ;  /* 0xffffff10f5227836 */ /* 0x000fe40000000000 */
[----:B----4-:R-:W-:Y:S01]  /*b050*/  IMAD.WIDE R250, R184, 0x4, R250 ;  /* 0x00000004b8fa7825 */ /* 0x010fe200078e02fa */
[----:B--2---:R-:W2:Y:S01]  /*b060*/  LDL.LU.64 R160, [R1+0xd0] ;  /* 0x0000d00001a07983 */ /* 0x004ea20000300a00 */
[----:B------:R-:W4:Y:S03]  /*b070*/  LDC R245, c[0x0][0x230] ;  /* 0x00008c00fff57b82 */ /* 0x000f260000000800 */
[----:B------:R-:W-:Y:S04]  /*b080*/  LDGSTS.E [R13+0x30000], desc[UR16][R6.64], !P6 ;  /* 0x30000000060d7fae */ /* 0x000fe8000f121850 */
[----:B------:R-:W3:Y:S04]  /*b090*/  LDL.LU.64 R156, [R1+0xc8] ;  /* 0x0000c800019c7983 */ /* 0x000ee80000300a00 */
[----:B------:R-:W-:Y:S04]  /*b0a0*/  LDGSTS.E [R13+0x34000], desc[UR16][R188.64], !P6 ;  /* 0x34000000bc0d7fae */ /* 0x000fe8000f121850 */
[----:B------:R-:W-:Y:S04]  /*b0b0*/  STL.64 [R1+0x218], R4 ;  /* 0x0002180401007387 */ /* 0x000fe80000100a00 */
[----:B------:R-:W-:Y:S04]  /*b0c0*/  LDGSTS.E [R13+0x30004], desc[UR16][R4.64], !P5 ;  /* 0x30004000040d7fae */ /* 0x000fe8000e921850 */
[----:B------:R1:W-:Y:S04]  /*b0d0*/  STL.64 [R1+0x210], R210 ;  /* 0x000210d201007387 */ /* 0x0003e80000100a00 */
[----:B------:R1:W-:Y:S04]  /*b0e0*/  LDGSTS.E [R13+0x34004], desc[UR16][R210.64], !P5 ;  /* 0x34004000d20d7fae */ /* 0x0003e8000e921850 */
[----:B-1----:R-:W4:Y:S01]  /*b0f0*/  LDL.LU.64 R6, [R1+0xc0] ;  /* 0x0000c00001067983 */ /* 0x002f220000300a00 */
[----:B------:R-:W-:-:S03]  /*b100*/  ISETP.GE.U32.AND P5, PT, R34, 0x7ffffed1, PT ;  /* 0x7ffffed12200780c */ /* 0x000fc60003fa6070 */
[----:B------:R-:W4:Y:S01]  /*b110*/  LDL.LU.64 R188, [R1+0xb8] ;  /* 0x0000b80001bc7983 */ /* 0x000f220000300a00 */
[----:B------:R-:W-:-:S03]  /*b120*/  IMAD.WIDE R210, R184, 0x4, R208 ;  /* 0x00000004b8d27825 */ /* 0x000fc600078e02d0 */
[----:B------:R-:W4:Y:S01]  /*b130*/  LDL.LU.64 R4, [R1+0x5e0] ;  /* 0x0005e00001047983 */ /* 0x000f220000300a00 */
[----:B------:R-:W-:-:S03]  /*b140*/  IMAD.WIDE R208, R184, 0x4, R16 ;  /* 0x00000004b8d07825 */ /* 0x000fc600078e0210 */
[----:B------:R1:W-:Y:S01]  /*b150*/  STL.64 [R1+0x208], R250 ;  /* 0x000208fa01007387 */ /* 0x0003e20000100a00 */
[----:B------:R-:W-:-:S03]  /*b160*/  VIADD R34, R18, 0xffffff2e ;  /* 0xffffff2e12227836 */ /* 0x000fc60000000000 */
[----:B------:R-:W-:Y:S01]  /*b170*/  STL.64 [R1+0x200], R210 ;  /* 0x000200d201007387 */ /* 0x000fe20000100a00 */
[----:B------:R-:W-:-:S03]  /*b180*/  IMAD.WIDE R2, R184, 0x4, R2 ;  /* 0x00000004b8027825 */ /* 0x000fc600078e0202 */
[----:B------:R-:W4:Y:S04]  /*b190*/  LDL.LU.64 R18, [R1+0xb0] ;  /* 0x0000b00001127983 */ /* 0x000f280000300a00 */
[----:B------:R-:W4:Y:S04]  /*b1a0*/  LDL.LU.64 R16, [R1+0xa8] ;  /* 0x0000a80001107983 */ /* 0x000f280000300a00 */
[----:B------:R-:W-:Y:S04]  /*b1b0*/  LDGSTS.E [R13+0x30008], desc[UR16][R250.64], !P2 ;  /* 0x30008000fa0d7fae */ /* 0x000fe8000d121850 */
[----:B------:R-:W-:Y:S04]  /*b1c0*/  STL.64 [R1+0x1f8], R208 ;  /* 0x0001f8d001007387 */ /* 0x000fe80000100a00 */
[----:B------:R-:W-:Y:S04]  /*b1d0*/  LDGSTS.E [R13+0x34008], desc[UR16][R210.64], !P2 ;  /* 0x34008000d20d7fae */ /* 0x000fe8000d121850 */
[----:B------:R1:W-:Y:S04]  /*b1e0*/  STL.64 [R1+0x1f0], R2 ;  /* 0x0001f00201007387 */ /* 0x0003e80000100a00 */
[----:B------:R4:W-:Y:S04]  /*b1f0*/  LDGSTS.E [R13+0x3000c], desc[UR16][R208.64], !P4 ;  /* 0x3000c000d00d7fae */ /* 0x0009e8000e121850 */
[----:B-1----:R-:W4:Y:S04]  /*b200*/  LDL.LU.64 R250, [R1+0xa0] ;  /* 0x0000a00001fa7983 */ /* 0x002f280000300a00 */
[----:B------:R-:W-:Y:S04]  /*b210*/  LDGSTS.E [R13+0x3400c], desc[UR16][R2.64], !P4 ;  /* 0x3400c000020d7fae */ /* 0x000fe8000e121850 */
[----:B------:R-:W4:Y:S01]  /*b220*/  LDL.LU.64 R2, [R1+0x98] ;  /* 0x0000980001027983 */ /* 0x000f220000300a00 */
[----:B------:R-:W-:Y:S01]  /*b230*/  VIADD R35, R37, 0xffffff13 ;  /* 0xffffff1325237836 */ /* 0x000fe20000000000 */
[----:B------:R-:W-:Y:S01]  /*b240*/  ISETP.GE.U32.AND P4, PT, R34, 0x7ffffeef, PT ;  /* 0x7ffffeef2200780c */ /* 0x000fe20003f86070 */
[----:B------:R-:W1:Y:S03]  /*b250*/  LDC R37, c[0x0][0x230] ;  /* 0x00008c00ff257b82 */ /* 0x000e660000000800 */
[----:B------:R-:W-:Y:S01]  /*b260*/  ISETP.GE.U32.AND P3, PT, R35, 0x7ffffed4, PT ;  /* 0x7ffffed42300780c */ /* 0x000fe20003f66070 */
[----:B------:R-:W-:Y:S01]  /*b270*/  VIADD R35, R36, 0xffffff11 ;  /* 0xffffff1124237836 */ /* 0x000fe20000000000 */
[----:B------:R-:W-:-:S03]  /*b280*/  IADD3 R34, R190, -0xd4, RZ ;  /* 0xffffff2cbe227810 */ /* 0x000fc60007ffe0ff */
[----:B------:R-:W1:Y:S01]  /*b290*/  LDC R36, c[0x0][0x230] ;  /* 0x00008c00ff247b82 */ /* 0x000e620000000800 */
[----:B------:R-:W-:Y:S01]  /*b2a0*/  ISETP.GE.U32.AND P6, PT, R35, 0x7ffffed2, PT ;  /* 0x7ffffed22300780c */ /* 0x000fe20003fc6070 */
[----:B--2---:R-:W-:-:S04]  /*b2b0*/  IMAD.WIDE R160, R184, 0x4, R160 ;  /* 0x00000004b8a07825 */ /* 0x004fc800078e02a0 */
[C---:B---3--:R-:W-:Y:S01]  /*b2c0*/  IMAD.WIDE R156, R184.reuse, 0x4, R156 ;  /* 0x00000004b89c7825 */ /* 0x048fe200078e029c */
[----:B------:R2:W-:Y:S04]  /*b2d0*/  STL.64 [R1+0xf8], R160 ;  /* 0x0000f8a001007387 */ /* 0x0005e80000100a00 */
[----:B------:R3:W-:Y:S04]  /*b2e0*/  STL.64 [R1+0xf0], R156 ;  /* 0x0000f09c01007387 */ /* 0x0007e80000100a00 */
[----:B------:R-:W-:Y:S04]  /*b2f0*/  LDGSTS.E [R13+0x38000], desc[UR16][R160.64], !P3 ;  /* 0x38000000a00d7fae */ /* 0x000fe8000d921850 */
[----:B------:R-:W-:Y:S01]  /*b300*/  LDGSTS.E [R13+0x3c000], desc[UR16][R156.64], !P3 ;  /* 0x3c0000009c0d7fae */ /* 0x000fe2000d921850 */
[----:B----4-:R-:W-:-:S03]  /*b310*/  IMAD.WIDE R208, R184, 0x4, R6 ;  /* 0x00000004b8d07825 */ /* 0x010fc600078e0206 */
[----:B------:R-:W4:Y:S01]  /*b320*/  LDL.LU.64 R6, [R1+0x90] ;  /* 0x0000900001067983 */ /* 0x000f220000300a00 */
[----:B------:R-:W-:-:S03]  /*b330*/  IMAD.WIDE R188, R184, 0x4, R188 ;  /* 0x00000004b8bc7825 */ /* 0x000fc600078e02bc */
[----:B------:R-:W4:Y:S04]  /*b340*/  LDL.LU.64 R190, [R1+0x88] ;  /* 0x0000880001be7983 */ /* 0x000f280000300a00 */
[----:B------:R1:W-:Y:S04]  /*b350*/  STL.64 [R1+0xe8], R208 ;  /* 0x0000e8d001007387 */ /* 0x0003e80000100a00 */
[----:B------:R1:W-:Y:S04]  /*b360*/  STL.64 [R1+0xe0], R188 ;  /* 0x0000e0bc01007387 */ /* 0x0003e80000100a00 */
[----:B--2---:R-:W2:Y:S01]  /*b370*/  LDL.LU.64 R160, [R1+0x80] ;  /* 0x0000800001a07983 */ /* 0x004ea20000300a00 */
[----:B------:R-:W-:-:S03]  /*b380*/  IMAD.WIDE R210, R184, 0x4, R18 ;  /* 0x00000004b8d27825 */ /* 0x000fc600078e0212 */
[----:B------:R1:W-:Y:S04]  /*b390*/  LDGSTS.E [R13+0x38004], desc[UR16][R208.64], !P1 ;  /* 0x38004000d00d7fae */ /* 0x0003e8000c921850 */
[----:B---3--:R-:W3:Y:S04]  /*b3a0*/  LDL.LU.64 R156, [R1+0x78] ;  /* 0x00007800019c7983 */ /* 0x008ee80000300a00 */
[----:B------:R-:W-:Y:S01]  /*b3b0*/  STL.64 [R1+0xd8], R210 ;  /* 0x0000d8d201007387 */ /* 0x000fe20000100a00 */
[----:B-1----:R-:W-:-:S03]  /*b3c0*/  IMAD.WIDE R208, R184, 0x4, R16 ;  /* 0x00000004b8d07825 */ /* 0x002fc600078e0210 */
[----:B------:R-:W3:Y:S04]  /*b3d0*/  LDL.LU.64 R18, [R1+0x70] ;  /* 0x0000700001127983 */ /* 0x000ee80000300a00 */
[----:B------:R1:W-:Y:S04]  /*b3e0*/  LDGSTS.E [R13+0x3c004], desc[UR16][R188.64], !P1 ;  /* 0x3c004000bc0d7fae */ /* 0x0003e8000c921850 */
[----:B------:R-:W-:Y:S04]  /*b3f0*/  STL.64 [R1+0xd0], R208 ;  /* 0x0000d0d001007387 */ /* 0x000fe80000100a00 */
[----:B------:R4:W-:Y:S01]  /*b400*/  LDGSTS.E [R13+0x38008], desc[UR16][R210.64], !P6 ;  /* 0x38008000d20d7fae */ /* 0x0009e2000f121850 */
[----:B------:R-:W-:-:S03]  /*b410*/  IMAD.WIDE R16, R184, 0x4, R250 ;  /* 0x00000004b8107825 */ /* 0x000fc600078e02fa */
[----:B------:R-:W3:Y:S01]  /*b420*/  LDL.LU.64 R250, [R1+0x68] ;  /* 0x0000680001fa7983 */ /* 0x000ee20000300a00 */
[----:B------:R-:W-:-:S03]  /*b430*/  IMAD.WIDE R2, R184, 0x4, R2 ;  /* 0x00000004b8027825 */ /* 0x000fc600078e0202 */
[----:B------:R2:W-:Y:S01]  /*b440*/  LDGSTS.E [R13+0x3c008], desc[UR16][R208.64], !P6 ;  /* 0x3c008000d00d7fae */ /* 0x0005e2000f121850 */
[----:B------:R-:W-:Y:S01]  /*b450*/  IADD3 R35, R187, -0xd1, RZ ;  /* 0xffffff2fbb237810 */ /* 0x000fe20007ffe0ff */
[----:B-1----:R-:W1:Y:S02]  /*b460*/  LDC R188, c[0x0][0x230] ;  /* 0x00008c00ffbc7b82 */ /* 0x002e640000000800 */
[----:B------:R-:W-:Y:S04]  /*b470*/  STL.64 [R1+0xc8], R16 ;  /* 0x0000c81001007387 */ /* 0x000fe80000100a00 */
[----:B------:R-:W-:Y:S01]  /*b480*/  LDGSTS.E [R13+0x3800c], desc[UR16][R16.64], !P5 ;  /* 0x3800c000100d7fae */ /* 0x000fe2000e921850 */
[----:B------:R-:W-:Y:S01]  /*b490*/  ISETP.GE.U32.AND P1, PT, R34, 0x7ffffeed, PT ;  /* 0x7ffffeed2200780c */ /* 0x000fe20003f26070 */
[----:B------:R-:W1:Y:S02]  /*b4a0*/  LDC R187, c[0x0][0x230] ;  /* 0x00008c00ffbb7b82 */ /* 0x000e640000000800 */
[----:B------:R1:W-:Y:S04]  /*b4b0*/  STL.64 [R1+0xc0], R2 ;  /* 0x0000c00201007387 */ /* 0x0003e80000100a00 */
[----:B------:R-:W-:Y:S04]  /*b4c0*/  LDGSTS.E [R13+0x3c00c], desc[UR16][R2.64], !P5 ;  /* 0x3c00c000020d7fae */ /* 0x000fe8000e921850 */
[----:B-1----:R-:W3:Y:S04]  /*b4d0*/  LDL.LU.64 R2, [R1+0x60] ;  /* 0x0000600001027983 */ /* 0x002ee80000300a00 */
[----:B------:R-:W3:Y:S01]  /*b4e0*/  LDL.LU.64 R16, [R1+0x58] ;  /* 0x0000580001107983 */ /* 0x000ee20000300a00 */
[----:B------:R-:W-:Y:S01]  /*b4f0*/  ISETP.GE.U32.AND P2, PT, R35, 0x7ffffef0, PT ;  /* 0x7ffffef02300780c */ /* 0x000fe20003f46070 */
[----:B------:R-:W-:-:S02]  /*b500*/  VIADD R35, R185, 0xffffff2d ;  /* 0xffffff2db9237836 */ /* 0x000fc40000000000 */
[----:B------:R-:W-:Y:S01]  /*b510*/  VIADD R34, R252, 0xffffff0e ;  /* 0xffffff0efc227836 */ /* 0x000fe20000000000 */
[----:B------:R-:W1:Y:S02]  /*b520*/  LDC R185, c[0x0][0x230] ;  /* 0x00008c00ffb97b82 */ /* 0x000e640000000800 */
[----:B------:R-:W-:Y:S02]  /*b530*/  ISETP.GE.U32.AND P3, PT, R35, 0x7ffffeee, PT ;  /* 0x7ffffeee2300780c */ /* 0x000fe40003f66070 */
[----:B------:R-:W-:Y:S01]  /*b540*/  ISETP.GE.U32.AND P5, PT, R34, 0x7ffffecf, PT ;  /* 0x7ffffecf2200780c */ /* 0x000fe20003fa6070 */
[----:B------:R-:W-:Y:S02]  /*b550*/  VIADD R34, R245, 0xffffff0c ;  /* 0xffffff0cf5227836 */ /* 0x000fe40000000000 */
[C---:B----4-:R-:W-:Y:S01]  /*b560*/  IMAD.WIDE R6, R184.reuse, 0x4, R6 ;  /* 0x00000004b8067825 */ /* 0x050fe200078e0206 */
[----:B------:R-:W4:Y:S03]  /*b570*/  LDC R252, c[0x0][0x230] ;  /* 0x00008c00fffc7b82 */ /* 0x000f260000000800 */
[C---:B------:R-:W-:Y:S01]  /*b580*/  IMAD.WIDE R210, R184.reuse, 0x4, R190 ;  /* 0x00000004b8d27825 */ /* 0x040fe200078e02be */
[----:B------:R1:W-:Y:S04]  /*b590*/  STL.64 [R1+0x1e8], R6 ;  /* 0x0001e80601007387 */ /* 0x0003e80000100a00 */
[----:B------:R1:W-:Y:S01]  /*b5a0*/  STL.64 [R1+0x1e0], R210 ;  /* 0x0001e0d201007387 */ /* 0x0003e20000100a00 */
[----:B--2---:R-:W-:-:S03]  /*b5b0*/  IMAD.WIDE R208, R184, 0x4, R160 ;  /* 0x00000004b8d07825 */ /* 0x004fc600078e02a0 */
[----:B------:R-:W-:Y:S01]  /*b5c0*/  LDGSTS.E [R4+0x30000], desc[UR16][R6.64], !P2 ;  /* 0x3000000006047fae */ /* 0x000fe2000d121850 */
[----:B------:R-:W2:Y:S03]  /*b5d0*/  LDC R245, c[0x0][0x230] ;  /* 0x00008c00fff57b82 */ /* 0x000ea60000000800 */
[----:B------:R-:W4:Y:S01]  /*b5e0*/  LDL.LU.64 R160, [R1+0x50] ;  /* 0x0000500001a07983 */ /* 0x000f220000300a00 */
[----:B---3--:R-:W-:-:S03]  /*b5f0*/  IMAD.WIDE R190, R184, 0x4, R156 ;  /* 0x00000004b8be7825 */ /* 0x008fc600078e029c */
[----:B------:R3:W-:Y:S04]  /*b600*/  STL.64 [R1+0x1d8], R208 ;  /* 0x0001d8d001007387 */ /* 0x0007e80000100a00 */
[----:B------:R1:W-:Y:S04]  /*b610*/  LDGSTS.E [R4+0x34000], desc[UR16][R210.64], !P2 ;  /* 0x34000000d2047fae */ /* 0x0003e8000d121850 */
[----:B-1----:R-:W2:Y:S04]  /*b620*/  LDL.LU.64 R6, [R1+0x48] ;  /* 0x0000480001067983 */ /* 0x002ea80000300a00 */
[----:B------:R3:W-:Y:S01]  /*b630*/  LDGSTS.E [R4+0x30004], desc[UR16][R208.64], !P4 ;  /* 0x30004000d0047fae */ /* 0x0007e2000e121850 */
[----:B------:R-:W-:-:S03]  /*b640*/  IMAD.WIDE R210, R184, 0x4, R18 ;  /* 0x00000004b8d27825 */ /* 0x000fc600078e0212 */
[----:B------:R1:W-:Y:S04]  /*b650*/  STL.64 [R1+0x1d0], R190 ;  /* 0x0001d0be01007387 */ /* 0x0003e80000100a00 */
[----:B------:R-:W2:Y:S01]  /*b660*/  LDL.LU.64 R156, [R1+0x40] ;  /* 0x00004000019c7983 */ /* 0x000ea20000300a00 */
[----:B---3--:R-:W-:-:S03]  /*b670*/  IMAD.WIDE R208, R184, 0x4, R250 ;  /* 0x00000004b8d07825 */ /* 0x008fc600078e02fa */
[----:B------:R-:W3:Y:S04]  /*b680*/  LDL.LU.64 R18, [R1+0x30] ;  /* 0x0000300001127983 */ /* 0x000ee80000300a00 */
[----:B------:R3:W-:Y:S01]  /*b690*/  LDGSTS.E [R4+0x34004], desc[UR16][R190.64], !P4 ;  /* 0x34004000be047fae */ /* 0x0007e2000e121850 */
[----:B------:R-:W-:-:S03]  /*b6a0*/  ISETP.GE.U32.AND P4, PT, R34, 0x7ffffecd, PT ;  /* 0x7ffffecd2200780c */ /* 0x000fc60003f86070 */
[----:B------:R-:W3:Y:S01]  /*b6b0*/  LDL.LU.64 R250, [R1+0x28] ;  /* 0x0000280001fa7983 */ /* 0x000ee20000300a00 */
[----:B------:R-:W-:-:S03]  /*b6c0*/  IADD3 R34, R188, -0xd6, RZ ;  /* 0xffffff2abc227810 */ /* 0x000fc60007ffe0ff */
[----:B------:R1:W-:Y:S04]  /*b6d0*/  STL.64 [R1+0x1c8], R210 ;  /* 0x0001c8d201007387 */ /* 0x0003e80000100a00 */
[----:B------:R1:W-:Y:S04]  /*b6e0*/  STL.64 [R1+0x1c0], R208 ;  /* 0x0001c0d001007387 */ /* 0x0003e80000100a00 */
[----:B------:R-:W3:Y:S04]  /*b6f0*/  LDL.LU.64 R188, [R1+0x20] ;  /* 0x0000200001bc7983 */ /* 0x000ee80000300a00 */
[----:B-1----:R-:W3:Y:S04]  /*b700*/  LDL.LU.64 R190, [R1+0x18] ;  /* 0x0000180001be7983 */ /* 0x002ee80000300a00 */
[----:B------:R-:W-:Y:S04]  /*b710*/  LDGSTS.E [R4+0x30008], desc[UR16][R210.64], !P3 ;  /* 0x30008000d2047fae */ /* 0x000fe8000d921850 */
[----:B------:R-:W-:Y:S04]  /*b720*/  LDGSTS.E [R4+0x34008], desc[UR16][R208.64], !P3 ;  /* 0x34008000d0047fae */ /* 0x000fe8000d921850 */
[----:B------:R-:W3:Y:S01]  /*b730*/  LDL.LU.64 R210, [R1+0x5d8] ;  /* 0x0005d80001d27983 */ /* 0x000ee20000300a00 */
[----:B------:R-:W-:-:S04]  /*b740*/  IMAD.WIDE R2, R184, 0x4, R2 ;  /* 0x00000004b8027825 */ /* 0x000fc800078e0202 */
[----:B------:R-:W-:Y:S01]  /*b750*/  IMAD.WIDE R16, R184, 0x4, R16 ;  /* 0x00000004b8107825 */ /* 0x000fe200078e0210 */
[----:B------:R1:W-:Y:S04]  /*b760*/  STL.64 [R1+0x1b8], R2 ;  /* 0x0001b80201007387 */ /* 0x0003e80000100a00 */
[----:B------:R-:W3:Y:S04]  /*b770*/  LDL.LU.64 R208, [R1+0x5d0] ;  /* 0x0005d00001d07983 */ /* 0x000ee80000300a00 */
[----:B------:R1:W-:Y:S04]  /*b780*/  STL.64 [R1+0x170], R16 ;  /* 0x0001701001007387 */ /* 0x0003e80000100a00 */
[----:B------:R3:W-:Y:S01]  /*b790*/  LDGSTS.E [R4+0x3000c], desc[UR16][R2.64], !P1 ;  /* 0x3000c00002047fae */ /* 0x0007e2000c921850 */
[----:B------:R-:W-:-:S02]  /*b7a0*/  VIADD R35, R37, 0xffffff0f ;  /* 0xffffff0f25237836 */ /* 0x000fc40000000000 */
[----:B------:R-:W3:Y:S01]  /*b7b0*/  LDC R37, c[0x0][0x230] ;  /* 0x00008c00ff257b82 */ /* 0x000ee20000000800 */
[----:B------:R3:W-:Y:S04]  /*b7c0*/  LDGSTS.E [R4+0x3400c], desc[UR16][R16.64], !P1 ;  /* 0x3400c00010047fae */ /* 0x0007e8000c921850 */
[----:B-1----:R-:W3:Y:S01]  /*b7d0*/  LDL.LU.64 R2, [R1+0x5c8] ;  /* 0x0005c80001027983 */ /* 0x002ee20000300a00 */
[----:B------:R-:W-:Y:S02]  /*b7e0*/  ISETP.GE.U32.AND P6, PT, R35, 0x7ffffed0, PT ;  /* 0x7ffffed02300780c */ /* 0x000fe40003fc6070 */
[----:B------:R-:W-:Y:S01]  /*b7f0*/  IADD3 R35, R36, -0xf3, RZ ;  /* 0xffffff0d24237810 */ /* 0x000fe20007ffe0ff */
[----:B------:R-:W3:Y:S01]  /*b800*/  LDL.LU.64 R16, [R1+0x10] ;  /* 0x0000100001107983 */ /* 0x000ee20000300a00 */
[----:B------:R-:W1:Y:S02]  /*b810*/  LDC R36, c[0x0][0x230] ;  /* 0x00008c00ff247b82 */ /* 0x000e640000000800 */
[----:B------:R-:W-:Y:S01]  /*b820*/  ISETP.GE.U32.AND P2, PT, R35, 0x7ffffece, PT ;  /* 0x7ffffece2300780c */ /* 0x000fe20003f46070 */
[----:B----4-:R-:W-:-:S05]  /*b830*/  IMAD.WIDE R160, R184, 0x4, R160 ;  /* 0x00000004b8a07825 */ /* 0x010fca00078e02a0 */
[----:B------:R4:W-:Y:S04]  /*b840*/  STL.64 [R1+0xb8], R160 ;  /* 0x0000b8a001007387 */ /* 0x0009e80000100a00 */
[----:B------:R-:W-:Y:S01]  /*b850*/  LDGSTS.E [R4+0x38000], desc[UR16][R160.64], !P6 ;  /* 0x38000000a0047fae */ /* 0x000fe2000f121850 */
[----:B--2---:R-:W-:-:S05]  /*b860*/  IMAD.WIDE R6, R184, 0x4, R6 ;  /* 0x00000004b8067825 */ /* 0x004fca00078e0206 */
[----:B------:R2:W-:Y:S04]  /*b870*/  STL.64 [R1+0xb0], R6 ;  /* 0x0000b00601007387 */ /* 0x0005e80000100a00 */
[----:B----4-:R-:W4:Y:S01]  /*b880*/  LDL.LU.64 R160, [R1+0x5c0] ;  /* 0x0005c00001a07983 */ /* 0x010f220000300a00 */
[----:B------:R-:W-:-:S03]  /*b890*/  IMAD.WIDE R156, R184, 0x4, R156 ;  /* 0x00000004b89c7825 */ /* 0x000fc600078e029c */
[----:B------:R-:W-:Y:S01]  /*b8a0*/  LDGSTS.E [R4+0x3c000], desc[UR16][R6.64], !P6 ;  /* 0x3c00000006047fae */ /* 0x000fe2000f121850 */
[----:B---3--:R-:W-:-:S03]  /*b8b0*/  IMAD.WIDE R18, R184, 0x4, R18 ;  /* 0x00000004b8127825 */ /* 0x008fc600078e0212 */
[----:B------:R-:W-:Y:S01]  /*b8c0*/  LDGSTS.E [R4+0x38004], desc[UR16][R156.64], !P5 ;  /* 0x380040009c047fae */ /* 0x000fe2000e921850 */
[----:B------:R-:W-:-:S03]  /*b8d0*/  IMAD.WIDE R250, R184, 0x4, R250 ;  /* 0x00000004b8fa7825 */ /* 0x000fc600078e02fa */
[----:B--2---:R-:W2:Y:S04]  /*b8e0*/  LDL.LU.64 R6, [R1+0x5b8] ;  /* 0x0005b80001067983 */ /* 0x004ea80000300a00 */
[----:B------:R3:W-:Y:S01]  /*b8f0*/  STL.64 [R1+0xa8], R156 ;  /* 0x0000a89c01007387 */ /* 0x0007e20000100a00 */
[----:B------:R-:W-:-:S04]  /*b900*/  IMAD.WIDE R188, R184, 0x4, R188 ;  /* 0x00000004b8bc7825 */ /* 0x000fc800078e02bc */
[----:B------:R-:W-:-:S04]  /*b910*/  IMAD.WIDE R190, R184, 0x4, R190 ;  /* 0x00000004b8be7825 */ /* 0x000fc800078e02be */
[----:B------:R-:W-:-:S05]  /*b920*/  IMAD.WIDE R2, R184, 0x4, R2 ;  /* 0x00000004b8027825 */ /* 0x000fca00078e0202 */
[----:B------:R-:W-:Y:S04]  /*b930*/  STL.64 [R1+0xa0], R2 ;  /* 0x0000a00201007387 */ /* 0x000fe80000100a00 */
[----:B---3--:R-:W3:Y:S04]  /*b940*/  LDL.LU.64 R156, [R1+0x5b0] ;  /* 0x0005b000019c7983 */ /* 0x008ee80000300a00 */
[----:B------:R1:W-:Y:S04]  /*b950*/  LDGSTS.E [R4+0x3c004], desc[UR16][R2.64], !P5 ;  /* 0x3c00400002047fae */ /* 0x0003e8000e921850 */
[----:B------:R1:W-:Y:S04]  /*b960*/  STL.64 [R1+0x98], R18 ;  /* 0x0000981201007387 */ /* 0x0003e80000100a00 */
[----:B------:R1:W-:Y:S04]  /*b970*/  STL.64 [R1+0x90], R250 ;  /* 0x000090fa01007387 */ /* 0x0003e80000100a00 */
[----:B------:R-:W-:Y:S01]  /*b980*/  LDGSTS.E [R4+0x38008], desc[UR16][R18.64], !P2 ;  /* 0x3800800012047fae */ /* 0x000fe2000d121850 */
[----:B------:R-:W-:Y:S01]  /*b990*/  VIADD R35, R187, 0xffffff2b ;  /* 0xffffff2bbb237836 */ /* 0x000fe20000000000 */
[----:B------:R-:W-:Y:S01]  /*b9a0*/  ISETP.GE.U32.AND P1, PT, R34, 0x7ffffeeb, PT ;  /* 0x7ffffeeb2200780c */ /* 0x000fe20003f26070 */
[----:B------:R-:W-:Y:S01]  /*b9b0*/  IMAD.WIDE R16, R184, 0x4, R16 ;  /* 0x00000004b8107825 */ /* 0x000fe200078e0210 */
[----:B------:R-:W-:Y:S01]  /*b9c0*/  LDGSTS.E [R4+0x3c008], desc[UR16][R250.64], !P2 ;  /* 0x3c008000fa047fae */ /* 0x000fe2000d121850 */
[----:B------:R-:W2:Y:S03]  /*b9d0*/  LDC R187, c[0x0][0x230] ;  /* 0x00008c00ffbb7b82 */ /* 0x000ea60000000800 */
[----:B------:R2:W-:Y:S04]  /*b9e0*/  LDGSTS.E [R4+0x3800c], desc[UR16][R188.64], !P4 ;  /* 0x3800c000bc047fae */ /* 0x0005e8000e121850 */
[----:B-1----:R-:W4:Y:S01]  /*b9f0*/  LDL.LU.64 R18, [R1+0x5a8] ;  /* 0x0005a80001127983 */ /* 0x002f220000300a00 */
[----:B------:R-:W1:Y:S03]  /*ba00*/  LDC R2, c[0x0][0x230] ;  /* 0x00008c00ff027b82 */ /* 0x000e660000000800 */
[----:B------:R-:W3:Y:S04]  /*ba10*/  LDL.LU.64 R250, [R1+0x5a0] ;  /* 0x0005a00001fa7983 */ /* 0x000ee80000300a00 */
[----:B------:R1:W-:Y:S04]  /*ba20*/  STL.64 [R1+0x88], R188 ;  /* 0x000088bc01007387 */ /* 0x0003e80000100a00 */
[----:B------:R-:W-:Y:S01]  /*ba30*/  STL.64 [R1+0x80], R190 ;  /* 0x000080be01007387 */ /* 0x000fe20000100a00 */
[----:B------:R-:W-:-:S03]  /*ba40*/  ISETP.GE.U32.AND P3, PT, R35, 0x7ffffeec, PT ;  /* 0x7ffffeec2300780c */ /* 0x000fc60003f66070 */
[----:B------:R3:W-:Y:S04]  /*ba50*/  LDGSTS.E [R4+0x3c00c], desc[UR16][R190.64], !P4 ;  /* 0x3c00c000be047fae */ /* 0x0007e8000e121850 */
[----:B-1----:R-:W4:Y:S04]  /*ba60*/  LDL.LU.64 R188, [R1+0x598] ;  /* 0x0005980001bc7983 */ /* 0x002f280000300a00 */
[----:B------:R1:W-:Y:S04]  /*ba70*/  STL.64 [R1+0x1b0], R16 ;  /* 0x0001b01001007387 */ /* 0x0003e80000100a00 */
[----:B--2---:R-:W-:Y:S01]  /*ba80*/  LDGSTS.E [R6+0x30000], desc[UR16][R16.64], !P3 ;  /* 0x3000000010067fae */ /* 0x004fe2000d921850 */
[----:B----4-:R-:W-:-:S05]  /*ba90*/  IMAD.WIDE R188, R184, 0x4, R188 ;  /* 0x00000004b8bc7825 */ /* 0x010fca00078e02bc */
[----:B------:R2:W-:Y:S04]  /*baa0*/  STL.64 [R1+0x1a8], R188 ;  /* 0x0001a8bc01007387 */ /* 0x0005e80000100a00 */
[----:B-1----:R-:W4:Y:S01]  /*bab0*/  LDL.LU.64 R16, [R1+0x590] ;  /* 0x0005900001107983 */ /* 0x002f220000300a00 */
[----:B------:R-:W-:Y:S02]  /*bac0*/  VIADD R34, R187, 0xffffff28 ;  /* 0xffffff28bb227836 */ /* 0x000fe40000000000 */
[----:B------:R-:W1:Y:S01]  /*bad0*/  LDC R187, c[0x0][0x230] ;  /* 0x00008c00ffbb7b82 */ /* 0x000e620000000800 */
[----:B------:R-:W-:-:S07]  /*bae0*/  VIADD R35, R185, 0xffffff29 ;  /* 0xffffff29b9237836 */ /* 0x000fce0000000000 */
[----:B------:R-:W1:Y:S01]  /*baf0*/  LDC R185, c[0x0][0x230] ;  /* 0x00008c00ffb97b82 */ /* 0x000e620000000800 */
[----:B------:R-:W-:Y:S01]  /*bb00*/  ISETP.GE.U32.AND P6, PT, R35, 0x7ffffeea, PT ;  /* 0x7ffffeea2300780c */ /* 0x000fe20003fc6070 */
[----:B---3--:R-:W-:Y:S01]  /*bb10*/  IMAD.WIDE R190, R184, 0x4, R250 ;  /* 0x00000004b8be7825 */ /* 0x008fe200078e02fa */
[----:B------:R-:W-:Y:S02]  /*bb20*/  ISETP.GE.U32.AND P5, PT, R34, 0x7ffffee9, PT ;  /* 0x7ffffee92200780c */ /* 0x000fe40003fa6070 */
[----:B------:R-:W-:Y:S01]  /*bb30*/  IADD3 R35, R37, -0xf5, RZ ;  /* 0xffffff0b25237810 */ /* 0x000fe20007ffe0ff */
[----:B------:R-:W-:Y:S02]  /*bb40*/  VIADD R34, R252, 0xffffff0a ;  /* 0xffffff0afc227836 */ /* 0x000fe40000000000 */
[----:B------:R-:W-:Y:S01]  /*bb50*/  IMAD.MOV.U32 R250, RZ, RZ, R188 ;  /* 0x000000fffffa7224 */ /* 0x000fe200078e00bc */
[----:B------:R-:W3:Y:S01]  /*bb60*/  LDC R252, c[0x0][0x230] ;  /* 0x00008c00fffc7b82 */ /* 0x000ee20000000800 */
[----:B------:R-:W-:Y:S01]  /*bb70*/  IMAD.MOV.U32 R251, RZ, RZ, R189 ;  /* 0x000000fffffb7224 */ /* 0x000fe200078e00bd */
[----:B------:R-:W-:Y:S01]  /*bb80*/  ISETP.GE.U32.AND P2, PT, R35, 0x7ffffecc, PT ;  /* 0x7ffffecc2300780c */ /* 0x000fe20003f46070 */
[----:B------:R-:W-:Y:S01]  /*bb90*/  VIADD R35, R36, 0xffffff09 ;  /* 0xffffff0924237836 */ /* 0x000fe20000000000 */
[----:B------:R-:W-:Y:S01]  /*bba0*/  ISETP.GE.U32.AND P4, PT, R34, 0x7ffffecb, PT ;  /* 0x7ffffecb2200780c */ /* 0x000fe20003f86070 */
[----:B--2---:R-:W-:Y:S01]  /*bbb0*/  IMAD.WIDE R188, R184, 0x4, R102 ;  /* 0x00000004b8bc7825 */ /* 0x004fe200078e0266 */
[----:B------:R-:W-:Y:S01]  /*bbc0*/  IADD3 R34, R245, -0xf8, RZ ;  /* 0xffffff08f5227810 */ /* 0x000fe20007ffe0ff */
[----:B------:R2:W-:Y:S01]  /*bbd0*/  LDGSTS.E [R6+0x34000], desc[UR16][R250.64], !P3 ;  /* 0x34000000fa067fae */ /* 0x0005e2000d921850 */
[----:B------:R-:W3:Y:S01]  /*bbe0*/  LDC R37, c[0x0][0x230] ;  /* 0x00008c00ff257b82 */ /* 0x000ee20000000800 */
[----:B------:R-:W-:-:S02]  /*bbf0*/  ISETP.GE.U32.AND P3, PT, R35, 0x7ffffeca, PT ;  /* 0x7ffffeca2300780c */ /* 0x000fc40003f66070 */
[----:B------:R2:W-:Y:S01]  /*bc00*/  STL.64 [R1+0x1a0], R190 ;  /* 0x0001a0be01007387 */ /* 0x0005e20000100a00 */
[----:B-1----:R-:W-:-:S03]  /*bc10*/  IADD3 R35, R187, -0xd9, RZ ;  /* 0xffffff27bb237810 */ /* 0x002fc60007ffe0ff */
[----:B------:R1:W-:Y:S01]  /*bc20*/  LDGSTS.E [R6+0x30004], desc[UR16][R190.64], !P1 ;  /* 0x30004000be067fae */ /* 0x0003e2000c921850 */
[----:B------:R-:W4:Y:S01]  /*bc30*/  LDC R102, c[0x0][0x230] ;  /* 0x00008c00ff667b82 */ /* 0x000f220000000800 */
[----:B--2---:R-:W-:Y:S02]  /*bc40*/  IMAD.WIDE R250, R184, 0x4, R96 ;  /* 0x00000004b8fa7825 */ /* 0x004fe400078e0260 */
[----:B------:R2:W-:Y:S01]  /*bc50*/  LDGSTS.E [R6+0x34004], desc[UR16][R188.64], !P1 ;  /* 0x34004000bc067fae */ /* 0x0005e2000c921850 */
[----:B------:R-:W-:Y:S01]  /*bc60*/  ISETP.GE.U32.AND P1, PT, R34, 0x7ffffec9, PT ;  /* 0x7ffffec92200780c */ /* 0x000fe20003f26070 */
[----:B------:R-:W-:Y:S02]  /*bc70*/  VIADD R34, R2, 0xffffff26 ;  /* 0xffffff2602227836 */ /* 0x000fe40000000000 */
[----:B------:R2:W-:Y:S01]  /*bc80*/  STL.64 [R1+0x168], R188 ;  /* 0x000168bc01007387 */ /* 0x0005e20000100a00 */
[----:B------:R-:W4:Y:S01]  /*bc90*/  LDC R36, c[0x0][0x230] ;  /* 0x00008c00ff247b82 */ /* 0x000f220000000800 */
[----:B-1----:R-:W-:-:S02]  /*bca0*/  IMAD.WIDE R190, R184, 0x4, R88 ;  /* 0x00000004b8be7825 */ /* 0x002fc400078e0258 */
[----:B------:R1:W-:Y:S02]  /*bcb0*/  STL.64 [R1+0x150], R250 ;  /* 0x000150fa01007387 */ /* 0x0003e40000100a00 */
[C---:B------:R-:W-:Y:S02]  /*bcc0*/  IMAD.WIDE R2, R184.reuse, 0x4, R146 ;  /* 0x00000004b8027825 */ /* 0x040fe400078e0292 */
[----:B------:R1:W-:Y:S02]  /*bcd0*/  LDGSTS.E [R6+0x30008], desc[UR16][R250.64], !P6 ;  /* 0x30008000fa067fae */ /* 0x0003e4000f121850 */
[C---:B--2---:R-:W-:Y:S02]  /*bce0*/  IMAD.WIDE R188, R184.reuse, 0x4, R86 ;  /* 0x00000004b8bc7825 */ /* 0x044fe400078e0256 */
[----:B------:R2:W-:Y:S01]  /*bcf0*/  STL.64 [R1+0x138], R190 ;  /* 0x000138be01007387 */ /* 0x0005e20000100a00 */
[----:B------:R-:W4:Y:S03]  /*bd00*/  LDC R86, c[0x0][0x230] ;  /* 0x00008c00ff567b82 */ /* 0x000f260000000800 */
[----:B------:R2:W-:Y:S01]  /*bd10*/  LDGSTS.E [R6+0x34008], desc[UR16][R190.64], !P6 ;  /* 0x34008000be067fae */ /* 0x0005e2000f121850 */
[----:B------:R-:W-:Y:S01]  /*bd20*/  ISETP.GE.U32.AND P6, PT, R35, 0x7ffffee8, PT ;  /* 0x7ffffee82300780c */ /* 0x000fe20003fc6070 */
[----:B-1----:R-:W-:-:S02]  /*bd30*/  IMAD.WIDE R250, R184, 0x4, R98 ;  /* 0x00000004b8fa7825 */ /* 0x002fc400078e0262 */
[----:B------:R1:W-:Y:S01]  /*bd40*/  LDGSTS.E [R6+0x3000c], desc[UR16][R188.64], !P5 ;  /* 0x3000c000bc067fae */ /* 0x0003e2000e921850 */
[----:B------:R-:W4:Y:S01]  /*bd50*/  LDC R87, c[0x0][0x230] ;  /* 0x00008c00ff577b82 */ /* 0x000f220000000800 */
[----:B------:R-:W-:Y:S02]  /*bd60*/  VIADD R35, R185, 0xffffff25 ;  /* 0xffffff25b9237836 */ /* 0x000fe40000000000 */
[----:B------:R1:W-:Y:S01]  /*bd70*/  LDGSTS.E [R6+0x3400c], desc[UR16][R2.64], !P5 ;  /* 0x3400c00002067fae */ /* 0x0003e2000e921850 */
[----:B--2---:R-:W-:-:S03]  /*bd80*/  IMAD.WIDE R190, R184, 0x4, R90 ;  /* 0x00000004b8be7825 */ /* 0x004fc600078e025a */
[----:B------:R-:W-:Y:S04]  /*bd90*/  LDGSTS.E [R6+0x38000], desc[UR16][R250.64], !P2 ;  /* 0x38000000fa067fae */ /* 0x000fe8000d121850 */
[----:B------:R-:W-:Y:S01]  /*bda0*/  LDGSTS.E [R6+0x3c000], desc[UR16][R190.64], !P2 ;  /* 0x3c000000be067fae */ /* 0x000fe2000d121850 */
[----:B------:R-:W-:Y:S02]  /*bdb0*/  ISETP.GE.U32.AND P2, PT, R35, 0x7ffffee6, PT ;  /* 0x7ffffee62300780c */ /* 0x000fe40003f46070 */
[----:B------:R-:W2:Y:S01]  /*bdc0*/  LDC R35, c[0x0][0x230] ;  /* 0x00008c00ff237b82 */ /* 0x000ea20000000800 */
[----:B------:R1:W-:Y:S01]  /*bdd0*/  STL.64 [R1+0x120], R188 ;  /* 0x000120bc01007387 */ /* 0x0003e20000100a00 */
[----:B------:R-:W-:-:S03]  /*bde0*/  ISETP.GE.U32.AND P5, PT, R34, 0x7ffffee7, PT ;  /* 0x7ffffee72200780c */ /* 0x000fc60003fa6070 */
[----:B------:R2:W-:Y:S01]  /*bdf0*/  STL.64 [R1+0x110], R2 ;  /* 0x0001100201007387 */ /* 0x0005e20000100a00 */
[----:B---3--:R-:W-:Y:S01]  /*be00*/  IADD3 R34, R252, -0xdc, RZ ;  /* 0xffffff24fc227810 */ /* 0x008fe20007ffe0ff */
[----:B------:R-:W-:-:S04]  /*be10*/  IMAD.WIDE R18, R184, 0x4, R18 ;  /* 0x00000004b8127825 */ /* 0x000fc800078e0212 */
[C---:B------:R-:W-:Y:S01]  /*be20*/  IMAD.WIDE R156, R184.reuse, 0x4, R156 ;  /* 0x00000004b89c7825 */ /* 0x040fe200078e029c */
[----:B------:R-:W-:Y:S01]  /*be30*/  STL.64 [R1+0x78], R250 ;  /* 0x000078fa01007387 */ /* 0x000fe20000100a00 */
[----:B------:R-:W3:Y:S02]  /*be40*/  S2R R245, SR_TID.X ;  /* 0x0000000000f57919 */ /* 0x000ee40000002100 */
[----:B-1----:R-:W-:-:S04]  /*be50*/  IMAD.WIDE R188, R184, 0x4, R138 ;  /* 0x00000004b8bc7825 */ /* 0x002fc800078e028a */
[C---:B------:R-:W-:Y:S01]  /*be60*/  IMAD.WIDE R174, R186.reuse, 0x4, R174 ;  /* 0x00000004baae7825 */ /* 0x040fe200078e02ae */
[----:B------:R-:W-:Y:S03]  /*be70*/  STL.64 [R1+0x30], R190 ;  /* 0x000030be01007387 */ /* 0x000fe60000100a00 */
[C---:B------:R-:W-:Y:S01]  /*be80*/  IMAD.WIDE R44, R186.reuse, 0x4, R44 ;  /* 0x00000004ba2c7825 */ /* 0x040fe200078e022c */
[----:B------:R1:W-:Y:S03]  /*be90*/  STL.64 [R1+0x8], R188 ;  /* 0x000008bc01007387 */ /* 0x0003e60000100a00 */
[C---:B------:R-:W-:Y:S01]  /*bea0*/  IMAD.WIDE R46, R186.reuse, 0x4, R46 ;  /* 0x00000004ba2e7825 */ /* 0x040fe200078e022e */
[----:B------:R1:W-:Y:S03]  /*beb0*/  LDGSTS.E [R6+0x38004], desc[UR16][R188.64], !P4 ;  /* 0x38004000bc067fae */ /* 0x0003e6000e121850 */
        /* <DEDUP_REMOVED lines=26> */
[----:B------:R-:W-:Y:S01]  /*c060*/  IMAD.WIDE R112, R184, 0x4, R112 ;  /* 0x00000004b8707825 */ /* 0x000fe200078e0270 */
[----:B------:R-:W-:Y:S01]  /*c070*/  IADD3 R185, R12, 0x100000, RZ ;  /* 0x001000000cb97810 */ /* 0x000fe20007ffe0ff */
[----:B------:R-:W3:Y:S02]  /*c080*/  LDC R252, c[0x0][0x230] ;  /* 0x00008c00fffc7b82 */ /* 0x000ee40000000800 */
[----:B--2---:R-:W-:-:S04]  /*c090*/  IMAD.WIDE R2, R184, 0x4, R106 ;  /* 0x00000004b8027825 */ /* 0x004fc800078e026a */
[----:B-1----:R-:W-:Y:S01]  /*c0a0*/  IMAD.WIDE R188, R184, 0x4, R92 ;  /* 0x00000004b8bc7825 */ /* 0x002fe200078e025c */
[----:B------:R1:W-:Y:S01]  /*c0b0*/  LDGSTS.E [R6+0x3c004], desc[UR16][R2.64], !P4 ;  /* 0x3c00400002067fae */ /* 0x0003e2000e121850 */
[----:B------:R-:W-:Y:S02]  /*c0c0*/  ISETP.GE.U32.AND P4, PT, R34, 0x7ffffee5, PT ;  /* 0x7ffffee52200780c */ /* 0x000fe40003f86070 */
[C---:B------:R-:W-:Y:S01]  /*c0d0*/  IMAD.WIDE R250, R184.reuse, 0x4, R116 ;  /* 0x00000004b8fa7825 */ /* 0x040fe200078e0274 */
[----:B------:R1:W-:Y:S03]  /*c0e0*/  STL.64 [R1+0x28], R2 ;  /* 0x0000280201007387 */ /* 0x0003e60000100a00 */
[----:B------:R-:W-:Y:S02]  /*c0f0*/  VIADD R34, R37, 0xffffff07 ;  /* 0xffffff0725227836 */ /* 0x000fe40000000000 */
[----:B------:R-:W2:Y:S01]  /*c100*/  LDC R37, c[0x0][0x230] ;  /* 0x00008c00ff257b82 */ /* 0x000ea20000000800 */
[----:B-1----:R-:W-:-:S04]  /*c110*/  IMAD.WIDE R2, R184, 0x4, R110 ;  /* 0x00000004b8027825 */ /* 0x002fc800078e026e */
[----:B----4-:R-:W-:-:S05]  /*c120*/  IMAD.WIDE R190, R184, 0x4, R16 ;  /* 0x00000004b8be7825 */ /* 0x010fca00078e0210 */
[----:B------:R1:W-:Y:S01]  /*c130*/  STL.64 [R1+0x20], R190 ;  /* 0x000020be01007387 */ /* 0x0003e20000100a00 */
[----:B------:R-:W-:-:S03]  /*c140*/  VIADD R16, R102, 0xffffff06 ;  /* 0xffffff0666107836 */ /* 0x000fc60000000000 */
[----:B------:R1:W-:Y:S04]  /*c150*/  LDGSTS.E [R6+0x38008], desc[UR16][R190.64], !P3 ;  /* 0x38008000be067fae */ /* 0x0003e8000d921850 */
[----:B------:R4:W-:Y:S04]  /*c160*/  STL.64 [R1+0x18], R188 ;  /* 0x000018bc01007387 */ /* 0x0009e80000100a00 */
[----:B------:R4:W-:Y:S01]  /*c170*/  LDGSTS.E [R6+0x3c008], desc[UR16][R188.64], !P3 ;  /* 0x3c008000bc067fae */ /* 0x0009e2000d921850 */
[----:B-1----:R-:W-:-:S03]  /*c180*/  IMAD.WIDE R190, R184, 0x4, R114 ;  /* 0x00000004b8be7825 */ /* 0x002fc600078e0272 */
[----:B------:R-:W-:Y:S01]  /*c190*/  LDGSTS.E [R6+0x3800c], desc[UR16][R250.64], !P1 ;  /* 0x3800c000fa067fae */ /* 0x000fe2000c921850 */
[----:B------:R-:W-:Y:S02]  /*c1a0*/  ISETP.GE.U32.AND P3, PT, R34, 0x7ffffec8, PT ;  /* 0x7ffffec82200780c */ /* 0x000fe40003f66070 */
[----:B------:R-:W-:Y:S01]  /*c1b0*/  IADD3 R17, R36, -0xfb, RZ ;  /* 0xffffff0524117810 */ /* 0x000fe20007ffe0ff */
[----:B------:R1:W-:Y:S01]  /*c1c0*/  STL.64 [R1+0x10], R2 ;  /* 0x0000100201007387 */ /* 0x0003e20000100a00 */
[----:B------:R-:W2:Y:S01]  /*c1d0*/  LDC R34, c[0x0][0x230] ;  /* 0x00008c00ff227b82 */ /* 0x000ea20000000800 */
[----:B----4-:R-:W-:Y:S02]  /*c1e0*/  IMAD.WIDE R188, R184, 0x4, R148 ;  /* 0x00000004b8bc7825 */ /* 0x010fe400078e0294 */
[----:B------:R1:W-:Y:S01]  /*c1f0*/  LDGSTS.E [R6+0x3c00c], desc[UR16][R2.64], !P1 ;  /* 0x3c00c00002067fae */ /* 0x0003e2000c921850 */
[----:B------:R-:W-:-:S03]  /*c200*/  ISETP.GE.U32.AND P1, PT, R16, 0x7ffffec7, PT ;  /* 0x7ffffec71000780c */ /* 0x000fc60003f26070 */
[----:B------:R4:W-:Y:S01]  /*c210*/  STL.64 [R1+0x198], R190 ;  /* 0x000198be01007387 */ /* 0x0009e20000100a00 */
[----:B------:R-:W-:-:S03]  /*c220*/  VIADD R16, R86, 0xffffff04 ;  /* 0xffffff0456107836 */ /* 0x000fc60000000000 */
[----:B------:R4:W-:Y:S01]  /*c230*/  LDGSTS.E [R7+0x30000], desc[UR16][R190.64], !P6 ;  /* 0x30000000be077fae */ /* 0x0009e2000f121850 */
[----:B-1----:R-:W-:-:S03]  /*c240*/  IMAD.WIDE R2, R184, 0x4, R24 ;  /* 0x00000004b8027825 */ /* 0x002fc600078e0218 */
[----:B------:R1:W-:Y:S01]  /*c250*/  STL.64 [R1+0x190], R188 ;  /* 0x000190bc01007387 */ /* 0x0003e20000100a00 */
[----:B------:R-:W2:Y:S03]  /*c260*/  LDC R24, c[0x0][0x230] ;  /* 0x00008c00ff187b82 */ /* 0x000ea60000000800 */
[----:B------:R1:W-:Y:S01]  /*c270*/  LDGSTS.E [R7+0x34000], desc[UR16][R188.64], !P6 ;  /* 0x34000000bc077fae */ /* 0x0003e2000f121850 */
[----:B----4-:R-:W-:-:S03]  /*c280*/  IMAD.WIDE R190, R184, 0x4, R118 ;  /* 0x00000004b8be7825 */ /* 0x010fc600078e0276 */
[----:B------:R4:W-:Y:S01]  /*c290*/  STL.64 [R1+0x160], R18 ;  /* 0x0001601201007387 */ /* 0x0009e20000100a00 */
[----:B------:R-:W-:Y:S01]  /*c2a0*/  ISETP.GE.U32.AND P6, PT, R17, 0x7ffffec6, PT ;  /* 0x7ffffec61100780c */ /* 0x000fe20003fc6070 */
[----:B------:R-:W2:Y:S02]  /*c2b0*/  LDC R25, c[0x0][0x230] ;  /* 0x00008c00ff197b82 */ /* 0x000ea40000000800 */
[----:B------:R4:W-:Y:S01]  /*c2c0*/  LDGSTS.E [R7+0x30004], desc[UR16][R18.64], !P5 ;  /* 0x3000400012077fae */ /* 0x0009e2000e921850 */
[----:B-1----:R-:W-:-:S03]  /*c2d0*/  IMAD.WIDE R188, R184, 0x4, R104 ;  /* 0x00000004b8bc7825 */ /* 0x002fc600078e0268 */
[----:B------:R1:W-:Y:S04]  /*c2e0*/  STL.64 [R1+0x148], R2 ;  /* 0x0001480201007387 */ /* 0x0003e80000100a00 */
[----:B------:R1:W-:Y:S01]  /*c2f0*/  LDGSTS.E [R7+0x34004], desc[UR16][R2.64], !P5 ;  /* 0x3400400002077fae */ /* 0x0003e2000e921850 */
[----:B------:R-:W-:Y:S01]  /*c300*/  ISETP.GE.U32.AND P5, PT, R16, 0x7ffffec5, PT ;  /* 0x7ffffec51000780c */ /* 0x000fe20003fa6070 */
[----:B------:R-:W-:Y:S01]  /*c310*/  VIADD R17, R35, 0xffffff23 ;  /* 0xffffff2323117836 */ /* 0x000fe20000000000 */
[----:B----4-:R-:W4:Y:S01]  /*c320*/  LDC R18, c[0x0][0x230] ;  /* 0x00008c00ff127b82 */ /* 0x010f220000000800 */
[----:B------:R3:W-:Y:S04]  /*c330*/  STL.64 [R1+0x100], R190 ;  /* 0x000100be01007387 */ /* 0x0007e80000100a00 */
[----:B------:R3:W-:Y:S03]  /*c340*/  LDGSTS.E [R7+0x30008], desc[UR16][R190.64], !P2 ;  /* 0x30008000be077fae */ /* 0x0007e6000d121850 */
[----:B------:R-:W4:Y:S01]  /*c350*/  LDC R19, c[0x0][0x230] ;  /* 0x00008c00ff137b82 */ /* 0x000f220000000800 */
[C---:B-1----:R-:W-:Y:S01]  /*c360*/  IMAD.WIDE R2, R184.reuse, 0x4, R84 ;  /* 0x00000004b8027825 */ /* 0x042fe200078e0254 */
[----:B------:R1:W-:Y:S04]  /*c370*/  STL.64 [R1+0x130], R188 ;  /* 0x000130bc01007387 */ /* 0x0003e80000100a00 */
[----:B------:R1:W-:Y:S01]  /*c380*/  LDGSTS.E [R7+0x34008], desc[UR16][R188.64], !P2 ;  /* 0x34008000bc077fae */ /* 0x0003e2000d121850 */
[----:B---3--:R-:W-:-:S03]  /*c390*/  IMAD.WIDE R190, R184, 0x4, R120 ;  /* 0x00000004b8be7825 */ /* 0x008fc600078e0278 */
[----:B------:R3:W-:Y:S04]  /*c3a0*/  STL.64 [R1+0x118], R156 ;  /* 0x0001189c01007387 */ /* 0x0007e80000100a00 */
[----:B------:R3:W-:Y:S01]  /*c3b0*/  LDGSTS.E [R7+0x3000c], desc[UR16][R156.64], !P4 ;  /* 0x3000c0009c077fae */ /* 0x0007e2000e121850 */
[----:B-1----:R-:W-:-:S03]  /*c3c0*/  IMAD.WIDE R188, R184, 0x4, R108 ;  /* 0x00000004b8bc7825 */ /* 0x002fc600078e026c */
[----:B------:R1:W-:Y:S01]  /*c3d0*/  STL.64 [R1+0x108], R2 ;  /* 0x0001080201007387 */ /* 0x0003e20000100a00 */
[----:B------:R-:W-:-:S03]  /*c3e0*/  ISETP.GE.U32.AND P2, PT, R17, 0x7ffffee4, PT ;  /* 0x7ffffee41100780c */ /* 0x000fc60003f46070 */
[----:B------:R1:W-:Y:S01]  /*c3f0*/  LDGSTS.E [R7+0x3400c], desc[UR16][R2.64], !P4 ;  /* 0x3400c00002077fae */ /* 0x0003e2000e121850 */
[----:B---3--:R-:W-:-:S03]  /*c400*/  IMAD.WIDE R156, R184, 0x4, R26 ;  /* 0x00000004b89c7825 */ /* 0x008fc600078e021a */
[----:B------:R3:W-:Y:S01]  /*c410*/  STL.64 [R1+0x70], R190 ;  /* 0x000070be01007387 */ /* 0x0007e20000100a00 */
[----:B------:R-:W-:Y:S01]  /*c420*/  IADD3 R16, R87, -0xde, RZ ;  /* 0xffffff2257107810 */ /* 0x000fe20007ffe0ff */
[----:B------:R-:W4:Y:S02]  /*c430*/  LDC R27, c[0x0][0x230] ;  /* 0x00008c00ff1b7b82 */ /* 0x000f240000000800 */
[----:B------:R3:W-:Y:S01]  /*c440*/  LDGSTS.E [R7+0x38000], desc[UR16][R190.64], !P3 ;  /* 0x38000000be077fae */ /* 0x0007e2000d921850 */
[----:B-1----:R-:W-:-:S03]  /*c450*/  IMAD.WIDE R2, R184, 0x4, R32 ;  /* 0x00000004b8027825 */ /* 0x002fc600078e0220 */
[----:B------:R1:W-:Y:S01]  /*c460*/  STL.64 [R1+0x68], R188 ;  /* 0x000068bc01007387 */ /* 0x0003e20000100a00 */
[----:B------:R-:W-:Y:S01]  /*c470*/  LOP3.LUT R245, R245, 0x3f, RZ, 0xc0, !PT ;  /* 0x0000003ff5f57812 */ /* 0x000fe200078ec0ff */
[----:B------:R-:W4:Y:S02]  /*c480*/  LDC R26, c[0x0][0x230] ;  /* 0x00008c00ff1a7b82 */ /* 0x000f240000000800 */
[----:B------:R1:W-:Y:S01]  /*c490*/  LDGSTS.E [R7+0x3c000], desc[UR16][R188.64], !P3 ;  /* 0x3c000000bc077fae */ /* 0x0003e2000d921850 */
[----:B---3--:R-:W-:-:S03]  /*c4a0*/  IMAD.WIDE R190, R184, 0x4, R128 ;  /* 0x00000004b8be7825 */ /* 0x008fc600078e0280 */
[----:B------:R3:W-:Y:S04]  /*c4b0*/  STL.64 [R1+0x60], R156 ;  /* 0x0000609c01007387 */ /* 0x0007e80000100a00 */
[----:B------:R3:W-:Y:S01]  /*c4c0*/  LDGSTS.E [R7+0x38004], desc[UR16][R156.64], !P1 ;  /* 0x380040009c077fae */ /* 0x0007e2000c921850 */
[----:B-1----:R-:W-:-:S03]  /*c4d0*/  IMAD.WIDE R188, R184, 0x4, R38 ;  /* 0x00000004b8bc7825 */ /* 0x002fc600078e0226 */
[----:B------:R1:W-:Y:S04]  /*c4e0*/  STL.64 [R1+0x58], R2 ;  /* 0x0000580201007387 */ /* 0x0003e80000100a00 */
[----:B------:R1:W-:Y:S01]  /*c4f0*/  LDGSTS.E [R7+0x3c004], desc[UR16][R2.64], !P1 ;  /* 0x3c00400002077fae */ /* 0x0003e2000c921850 */
[----:B---3--:R-:W-:-:S03]  /*c500*/  IMAD.WIDE R156, R184, 0x4, R40 ;  /* 0x00000004b89c7825 */ /* 0x008fc600078e0228 */
[----:B------:R3:W-:Y:S04]  /*c510*/  STL.64 [R1+0x50], R190 ;  /* 0x000050be01007387 */ /* 0x0007e80000100a00 */
[----:B------:R3:W-:Y:S01]  /*c520*/  LDGSTS.E [R7+0x38008], desc[UR16][R190.64], !P6 ;  /* 0x38008000be077fae */ /* 0x0007e2000f121850 */
[----:B-1----:R-:W-:-:S03]  /*c530*/  IMAD.WIDE R2, R184, 0x4, R82 ;  /* 0x00000004b8027825 */ /* 0x002fc600078e0252 */
[----:B------:R-:W-:Y:S01]  /*c540*/  STL.64 [R1+0x48], R188 ;  /* 0x000048bc01007387 */ /* 0x000fe20000100a00 */
[----:B--2---:R-:W-:-:S03]  /*c550*/  VIADD R17, R34, 0xffffff21 ;  /* 0xffffff2122117836 */ /* 0x004fc60000000000 */
[----:B------:R-:W-:Y:S01]  /*c560*/  LDGSTS.E [R7+0x3c008], desc[UR16][R188.64], !P6 ;  /* 0x3c008000bc077fae */ /* 0x000fe2000f121850 */
[----:B------:R-:W-:Y:S01]  /*c570*/  ISETP.GE.U32.AND P4, PT, R16, 0x7ffffee3, PT ;  /* 0x7ffffee31000780c */ /* 0x000fe20003f86070 */
[C---:B------:R-:W-:Y:S01]  /*c580*/  IMAD.WIDE R32, R184.reuse, 0x4, R198 ;  /* 0x00000004b8207825 */ /* 0x040fe200078e02c6 */
[----:B------:R-:W1:Y:S01]  /*c590*/  LDC R82, c[0x0][0x230] ;  /* 0x00008c00ff527b82 */ /* 0x000e620000000800 */
[----:B------:R2:W-:Y:S02]  /*c5a0*/  STL.64 [R1+0x40], R156 ;  /* 0x0000409c01007387 */ /* 0x0005e40000100a00 */
[C---:B---3--:R-:W-:Y:S02]  /*c5b0*/  IMAD.WIDE R190, R184.reuse, 0x4, R124 ;  /* 0x00000004b8be7825 */ /* 0x048fe400078e027c */
[----:B------:R2:W-:Y:S04]  /*c5c0*/  LDGSTS.E [R7+0x3800c], desc[UR16][R156.64], !P5 ;  /* 0x3800c0009c077fae */ /* 0x0005e8000e921850 */
[----:B------:R-:W-:Y:S04]  /*c5d0*/  STL.64 [R1+0x38], R2 ;  /* 0x0000380201007387 */ /* 0x000fe80000100a00 */
[----:B------:R3:W-:Y:S01]  /*c5e0*/  LDGSTS.E [R7+0x3c00c], desc[UR16][R2.64], !P5 ;  /* 0x3c00c00002077fae */ /* 0x0007e2000e921850 */
[----:B--2---:R-:W-:-:S03]  /*c5f0*/  IMAD.WIDE R156, R184, 0x4, R126 ;  /* 0x00000004b89c7825 */ /* 0x004fc600078e027e */
[----:B------:R2:W-:Y:S04]  /*c600*/  STL.64 [R1+0x188], R190 ;  /* 0x000188be01007387 */ /* 0x0005e80000100a00 */
[----:B------:R-:W-:Y:S04]  /*c610*/  STL.64 [R1+0x180], R156 ;  /* 0x0001809c01007387 */ /* 0x000fe80000100a00 */
[----:B------:R-:W-:Y:S01]  /*c620*/  LDGSTS.E [R8+0x30000], desc[UR16][R190.64], !P2 ;  /* 0x30000000be087fae */ /* 0x000fe2000d121850 */
[----:B------:R-:W-:-:S03]  /*c630*/  ISETP.GE.U32.AND P3, PT, R17, 0x7ffffee2, PT ;  /* 0x7ffffee21100780c */ /* 0x000fc60003f66070 */
[----:B--2---:R-:W2:Y:S01]  /*c640*/  LDL.LU.64 R190, [R1+0x588] ;  /* 0x0005880001be7983 */ /* 0x004ea20000300a00 */
[----:B------:R-:W-:Y:S01]  /*c650*/  VIADD R16, R37, 0xffffff20 ;  /* 0xffffff2025107836 */ /* 0x000fe20000000000 */
[----:B----4-:R-:W-:Y:S02]  /*c660*/  IADD3 R17, R18, -0xfd, RZ ;  /* 0xffffff0312117810 */ /* 0x010fe40007ffe0ff */
[----:B------:R-:W4:Y:S01]  /*c670*/  LDC R18, c[0x0][0x230] ;  /* 0x00008c00ff127b82 */ /* 0x000f220000000800 */
[----:B---3--:R-:W-:Y:S01]  /*c680*/  IMAD.WIDE R2, R184, 0x4, R160 ;  /* 0x00000004b8027825 */ /* 0x008fe200078e02a0 */
[----:B------:R-:W-:Y:S01]  /*c690*/  ISETP.GE.U32.AND P1, PT, R16, 0x7ffffee1, PT ;  /* 0x7ffffee11000780c */ /* 0x000fe20003f26070 */
[----:B------:R-:W-:Y:S02]  /*c6a0*/  LDGSTS.E [R8+0x34000], desc[UR16][R156.64], !P2 ;  /* 0x340000009c087fae */ /* 0x000fe4000d121850 */
[----:B------:R-:W-:-:S03]  /*c6b0*/  VIADD R16, R24, 0xffffff02 ;  /* 0xffffff0218107836 */ /* 0x000fc60000000000 */
[----:B------:R-:W3:Y:S01]  /*c6c0*/  LDC R24, c[0x0][0x230] ;  /* 0x00008c00ff187b82 */ /* 0x000ee20000000800 */
[----:B------:R-:W-:Y:S01]  /*c6d0*/  IMAD.WIDE R188, R184, 0x4, R48 ;  /* 0x00000004b8bc7825 */ /* 0x000fe200078e0230 */
[----:B------:R1:W-:Y:S01]  /*c6e0*/  STL.64 [R1+0x158], R2 ;  /* 0x0001580201007387 */ /* 0x0003e20000100a00 */
[----:B------:R-:W-:-:S03]  /*c6f0*/  ISETP.GE.U32.AND P6, PT, R17, 0x7ffffec4, PT ;  /* 0x7ffffec41100780c */ /* 0x000fc60003fc6070 */
[----:B------:R-:W-:Y:S04]  /*c700*/  LDGSTS.E [R8+0x30004], desc[UR16][R188.64], !P4 ;  /* 0x30004000bc087fae */ /* 0x000fe8000e121850 */
[----:B------:R2:W-:Y:S01]  /*c710*/  STL.64 [R1+0x578], R188 ;  /* 0x000578bc01007387 */ /* 0x0005e20000100a00 */
[----:B------:R-:W-:-:S03]  /*c720*/  IADD3 R17, R25, -0x100, RZ ;  /* 0xffffff0019117810 */ /* 0x000fc60007ffe0ff */
[----:B------:R1:W-:Y:S01]  /*c730*/  LDGSTS.E [R8+0x34004], desc[UR16][R2.64], !P4 ;  /* 0x3400400002087fae */ /* 0x0003e2000e121850 */
[----:B------:R-:W-:Y:S01]  /*c740*/  ISETP.GE.U32.AND P5, PT, R16, 0x7ffffec3, PT ;  /* 0x7ffffec31000780c */ /* 0x000fe20003fa6070 */
[----:B------:R-:W-:Y:S01]  /*c750*/  VIADD R16, R19, 0xffffff01 ;  /* 0xffffff0113107836 */ /* 0x000fe20000000000 */
[----:B------:R-:W-:Y:S01]  /*c760*/  ISETP.GE.AND P2, PT, R245, R17, PT ;  /* 0x00000011f500720c */ /* 0x000fe20003f46270 */
[C---:B------:R-:W-:Y:S01]  /*c770*/  IMAD.WIDE R160, R184.reuse, 0x4, R210 ;  /* 0x00000004b8a07825 */ /* 0x040fe200078e02d2 */
[----:B------:R-:W3:Y:S03]  /*c780*/  LDC R19, c[0x0][0x230] ;  /* 0x00008c00ff137b82 */ /* 0x000ee60000000800 */
[----:B-1----:R-:W-:-:S04]  /*c790*/  IMAD.WIDE R2, R184, 0x4, R208 ;  /* 0x00000004b8027825 */ /* 0x002fc800078e02d0 */
[----:B------:R-:W-:Y:S01]  /*c7a0*/  IMAD.WIDE R156, R184, 0x4, R212 ;  /* 0x00000004b89c7825 */ /* 0x000fe200078e02d4 */
[----:B------:R-:W-:Y:S02]  /*c7b0*/  ISETP.GE.U32.AND P4, PT, R16, 0x7ffffec2, PT ;  /* 0x7ffffec21000780c */ /* 0x000fe40003f86070 */
[----:B------:R-:W-:Y:S02]  /*c7c0*/  SEL R16, RZ, 0x4, P2 ;  /* 0x00000004ff107807 */ /* 0x000fe40001000000 */
[----:B------:R-:W-:Y:S01]  /*c7d0*/  ISETP.GT.AND P2, PT, R0, 0x13f, PT ;  /* 0x0000013f0000780c */ /* 0x000fe20003f44270 */
[----:B------:R-:W-:-:S03]  /*c7e0*/  IMAD.WIDE R34, R184, 0x4, R166 ;  /* 0x00000004b8227825 */ /* 0x000fc600078e02a6 */
[----:B------:R-:W-:Y:S01]  /*c7f0*/  SEL R16, R16, RZ, P2 ;  /* 0x000000ff10107207 */ /* 0x000fe20001000000 */
[----:B------:R-:W-:-:S03]  /*c800*/  IMAD.WIDE R36, R186, 0x4, R52 ;  /* 0x00000004ba247825 */ /* 0x000fc600078e0234 */
[----:B------:R-:W-:Y:S02]  /*c810*/  ISETP.NE.U32.AND P2, PT, R16, RZ, PT ;  /* 0x000000ff1000720c */ /* 0x000fe40003f45070 */
[----:B------:R-:W-:Y:S01]  /*c820*/  IADD3 R16, R27, -0x103, RZ ;  /* 0xfffffefd1b107810 */ /* 0x000fe20007ffe0ff */
[----:B------:R-:W-:-:S04]  /*c830*/  IMAD.WIDE R48, R186, 0x4, R170 ;  /* 0x00000004ba307825 */ /* 0x000fc800078e02aa */
[----:B------:R-:W-:-:S04]  /*c840*/  IMAD.WIDE R52, R186, 0x4, R206 ;  /* 0x00000004ba347825 */ /* 0x000fc800078e02ce */
[----:B------:R-:W-:-:S04]  /*c850*/  IMAD.WIDE R198, R186, 0x4, R42 ;  /* 0x00000004bac67825 */ /* 0x000fc800078e022a */
[----:B------:R-:W-:-:S04]  /*c860*/  IMAD.WIDE R42, R186, 0x4, R76 ;  /* 0x00000004ba2a7825 */ /* 0x000fc800078e024c */
[----:B------:R-:W-:-:S04]  /*c870*/  IMAD.WIDE R76, R186, 0x4, R30 ;  /* 0x00000004ba4c7825 */ /* 0x000fc800078e021e */
[C---:B------:R-:W-:Y:S02]  /*c880*/  IMAD.WIDE R30, R186.reuse, 0x4, R70 ;  /* 0x00000004ba1e7825 */ /* 0x040fe400078e0246 */
[----:B------:R-:W1:Y:S02]  /*c890*/  LDC R70, c[0x0][0x230] ;  /* 0x00008c00ff467b82 */ /* 0x000e640000000800 */
[----:B------:R-:W-:-:S04]  /*c8a0*/  IMAD.WIDE R38, R186, 0x4, R178 ;  /* 0x00000004ba267825 */ /* 0x000fc800078e02b2 */
[C---:B------:R-:W-:Y:S02]  /*c8b0*/  IMAD.WIDE R40, R186.reuse, 0x4, R100 ;  /* 0x00000004ba287825 */ /* 0x040fe400078e0264 */
[----:B------:R-:W1:Y:S02]  /*c8c0*/  LDC R71, c[0x0][0x230] ;  /* 0x00008c00ff477b82 */ /* 0x000e640000000800 */
[----:B------:R-:W-:-:S04]  /*c8d0*/  IMAD.WIDE R166, R186, 0x4, R200 ;  /* 0x00000004baa67825 */ /* 0x000fc800078e02c8 */
[----:B--2---:R-:W-:-:S05]  /*c8e0*/  IMAD.WIDE R188, R184, 0x4, R190 ;  /* 0x00000004b8bc7825 */ /* 0x004fca00078e02be */
[----:B------:R-:W-:Y:S04]  /*c8f0*/  LDGSTS.E [R8+0x30008], desc[UR16][R188.64], !P3 ;  /* 0x30008000bc087fae */ /* 0x000fe8000d921850 */
[----:B------:R-:W-:Y:S01]  /*c900*/  LDGSTS.E [R8+0x34008], desc[UR16][R2.64], !P3 ;  /* 0x3400800002087fae */ /* 0x000fe2000d921850 */
[----:B------:R-:W-:Y:S01]  /*c910*/  ISETP.GE.U32.AND P3, PT, R17, 0x7ffffec1, PT ;  /* 0x7ffffec11100780c */ /* 0x000fe20003f66070 */
[----:B----4-:R-:W-:Y:S02]  /*c920*/  VIADD R17, R18, 0xfffffeff ;  /* 0xfffffeff12117836 */ /* 0x010fe40000000000 */
[----:B------:R-:W-:Y:S01]  /*c930*/  STL.64 [R1+0x140], R188 ;  /* 0x000140bc01007387 */ /* 0x000fe20000100a00 */
[----:B------:R-:W-:Y:S01]  /*c940*/  IMAD.WIDE R190, R186, 0x4, R54 ;  /* 0x00000004babe7825 */ /* 0x000fe200078e0236 */
[----:B------:R-:W2:Y:S02]  /*c950*/  LDC R18, c[0x0][0x230] ;  /* 0x00008c00ff127b82 */ /* 0x000ea40000000800 */
[----:B------:R4:W-:Y:S04]  /*c960*/  STL.64 [R1+0x2b8], R160 ;  /* 0x0002b8a001007387 */ /* 0x0009e80000100a00 */
[----:B------:R4:W-:Y:S04]  /*c970*/  LDGSTS.E [R8+0x3000c], desc[UR16][R160.64], !P1 ;  /* 0x3000c000a0087fae */ /* 0x0009e8000c921850 */
[----:B------:R1:W-:Y:S04]  /*c980*/  STL.64 [R1+0x580], R2 ;  /* 0x0005800201007387 */ /* 0x0003e80000100a00 */
[----:B------:R1:W-:Y:S01]  /*c990*/  LDGSTS.E [R8+0x3400c], desc[UR16][R156.64], !P1 ;  /* 0x3400c0009c087fae */ /* 0x0003e2000c921850 */
[----:B------:R-:W-:Y:S01]  /*c9a0*/  ISETP.GE.U32.AND P1, PT, R17, 0x7ffffec0, PT ;  /* 0x7ffffec01100780c */ /* 0x000fe20003f26070 */
[----:B---3--:R-:W-:-:S02]  /*c9b0*/  VIADD R17, R24, 0xfffffefe ;  /* 0xfffffefe18117836 */ /* 0x008fc40000000000 */
[----:B------:R3:W-:Y:S01]  /*c9c0*/  STL.64 [R1+0x2f0], R156 ;  /* 0x0002f09c01007387 */ /* 0x0007e20000100a00 */
[----:B----4-:R-:W-:-:S04]  /*c9d0*/  IMAD.WIDE R160, R184, 0x4, R214 ;  /* 0x00000004b8a07825 */ /* 0x010fc800078e02d6 */
[C---:B------:R-:W-:Y:S01]  /*c9e0*/  IMAD.WIDE R24, R184.reuse, 0x4, R220 ;  /* 0x00000004b8187825 */ /* 0x040fe200078e02dc */
[----:B------:R-:W-:Y:S03]  /*c9f0*/  STL.64 [R1+0x2a8], R160 ;  /* 0x0002a8a001007387 */ /* 0x000fe60000100a00 */
[C---:B-1----:R-:W-:Y:S01]  /*ca00*/  IMAD.WIDE R2, R184.reuse, 0x4, R192 ;  /* 0x00000004b8027825 */ /* 0x042fe200078e02c0 */
[----:B------:R-:W-:Y:S03]  /*ca10*/  LDGSTS.E [R8+0x38000], desc[UR16][R160.64], !P6 ;  /* 0x38000000a0087fae */ /* 0x000fe6000f121850 */
[----:B---3--:R-:W-:-:S05]  /*ca20*/  IMAD.WIDE R156, R184, 0x4, R216 ;  /* 0x00000004b89c7825 */ /* 0x008fca00078e02d8 */
[----:B------:R1:W-:Y:S04]  /*ca30*/  STL.64 [R1+0x2e0], R156 ;  /* 0x0002e09c01007387 */ /* 0x0003e80000100a00 */
[----:B------:R1:W-:Y:S04]  /*ca40*/  LDGSTS.E [R8+0x3c000], desc[UR16][R156.64], !P6 ;  /* 0x3c0000009c087fae */ /* 0x0003e8000f121850 */
[----:B------:R-:W-:Y:S04]  /*ca50*/  LDGSTS.E [R8+0x38004], desc[UR16][R24.64], !P5 ;  /* 0x3800400018087fae */ /* 0x000fe8000e921850 */
[----:B------:R3:W-:Y:S01]  /*ca60*/  STL.64 [R1+0x2d0], R2 ;  /* 0x0002d00201007387 */ /* 0x0007e20000100a00 */
[----:B-1----:R-:W-:-:S03]  /*ca70*/  IMAD.WIDE R156, R184, 0x4, R164 ;  /* 0x00000004b89c7825 */ /* 0x002fc600078e02a4 */
[----:B------:R3:W-:Y:S01]  /*ca80*/  LDGSTS.E [R8+0x3c004], desc[UR16][R2.64], !P5 ;  /* 0x3c00400002087fae */ /* 0x0007e2000e921850 */
[----:B------:R-:W-:-:S03]  /*ca90*/  ISETP.GE.U32.AND P5, PT, R16, 0x7ffffebe, PT ;  /* 0x7ffffebe1000780c */ /* 0x000fc60003fa6070 */
[----:B------:R-:W-:Y:S01]  /*caa0*/  LDGSTS.E [R8+0x38008], desc[UR16][R32.64], !P4 ;  /* 0x3800800020087fae */ /* 0x000fe2000e121850 */
[----:B------:R-:W-:-:S03]  /*cab0*/  VIADD R16, R26, 0xfffffedf ;  /* 0xfffffedf1a107836 */ /* 0x000fc60000000000 */
[----:B------:R-:W-:Y:S01]  /*cac0*/  LDGSTS.E [R8+0x3c008], desc[UR16][R156.64], !P4 ;  /* 0x3c0080009c087fae */ /* 0x000fe2000e121850 */
[----:B---3--:R-:W-:-:S03]  /*cad0*/  IMAD.WIDE R2, R184, 0x4, R50 ;  /* 0x00000004b8027825 */ /* 0x008fc600078e0232 */
[----:B------:R-:W-:Y:S01]  /*cae0*/  LDGSTS.E [R8+0x3800c], desc[UR16][R34.64], !P3 ;  /* 0x3800c00022087fae */ /* 0x000fe2000d921850 */
[----:B------:R-:W-:-:S03]  /*caf0*/  IMAD.WIDE R50, R186, 0x4, R202 ;  /* 0x00000004ba327825 */ /* 0x000fc600078e02ca */
[----:B------:R-:W-:Y:S01]  /*cb00*/  STL.64 [R1+0x2c0], R156 ;  /* 0x0002c09c01007387 */ /* 0x000fe20000100a00 */
[----:B------:R-:W-:-:S03]  /*cb10*/  IMAD.WIDE R54, R186, 0x4, R182 ;  /* 0x00000004ba367825 */ /* 0x000fc600078e02b6 */
[----:B------:R1:W-:Y:S01]  /*cb20*/  LDGSTS.E [R8+0x3c00c], desc[UR16][R2.64], !P3 ;  /* 0x3c00c00002087fae */ /* 0x0003e2000d921850 */
[----:B------:R-:W-:Y:S01]  /*cb30*/  ISETP.GE.U32.AND P6, PT, R17, 0x7ffffebf, PT ;  /* 0x7ffffebf1100780c */ /* 0x000fe20003fc6070 */
[C---:B------:R-:W-:Y:S02]  /*cb40*/  IMAD.WIDE R26, R186.reuse, 0x4, R158 ;  /* 0x00000004ba1a7825 */ /* 0x040fe400078e029e */
[----:B------:R1:W-:Y:S04]  /*cb50*/  STL.64 [R1+0x2b0], R2 ;  /* 0x0002b00201007387 */ /* 0x0003e80000100a00 */
[----:B------:R-:W0:Y:S01]  /*cb60*/  LDGDEPBAR ;  /* 0x00000000000079af */ /* 0x000e220000000000 */
[----:B------:R-:W-:Y:S02]  /*cb70*/  VIADD R17, R19, 0xfffffefc ;  /* 0xfffffefc13117836 */ /* 0x000fe40000000000 */
[C---:B------:R-:W-:Y:S01]  /*cb80*/  IMAD.WIDE R192, R186.reuse, 0x4, R80 ;  /* 0x00000004bac07825 */ /* 0x040fe200078e0250 */
[----:B------:R-:W-:Y:S01]  /*cb90*/  LDGSTS.E [R9+0x7c000], desc[UR16][R36.64], P0 ;  /* 0x7c00000024097fae */ /* 0x000fe20008121850 */
[----:B------:R-:W3:Y:S02]  /*cba0*/  LDC R19, c[0x0][0x230] ;  /* 0x00008c00ff137b82 */ /* 0x000ee40000000800 */
[C---:B-1----:R-:W-:Y:S01]  /*cbb0*/  IMAD.WIDE R2, R186.reuse, 0x4, R28 ;  /* 0x00000004ba027825 */ /* 0x042fe200078e021c */
[----:B------:R-:W-:Y:S03]  /*cbc0*/  LDGSTS.E [R9+0x7c400], desc[UR16][R48.64], P0 ;  /* 0x7c40000030097fae */ /* 0x000fe60008121850 */
[C---:B------:R-:W-:Y:S01]  /*cbd0*/  IMAD.WIDE R28, R186.reuse, 0x4, R72 ;  /* 0x00000004ba1c7825 */ /* 0x040fe200078e0248 */
[----:B------:R-:W-:Y:S01]  /*cbe0*/  LDGSTS.E [R9+0x7c800], desc[UR16][R50.64], P0 ;  /* 0x7c80000032097fae */ /* 0x000fe20008121850 */
[----:B------:R-:W-:Y:S01]  /*cbf0*/  ISETP.GE.U32.AND P4, PT, R17, 0x7ffffebd, PT ;  /* 0x7ffffebd1100780c */ /* 0x000fe20003f86070 */
[----:B------:R-:W1:Y:S02]  /*cc00*/  LDC R73, c[0x0][0x230] ;  /* 0x00008c00ff497b82 */ /* 0x000e640000000800 */
[----:B------:R-:W-:Y:S04]  /*cc10*/  LDGSTS.E [R9+0x7cc00], desc[UR16][R52.64], P0 ;  /* 0x7cc0000034097fae */ /* 0x000fe80008121850 */
[----:B------:R-:W-:Y:S02]  /*cc20*/  LDGSTS.E [R9+0x7d000], desc[UR16][R54.64], P0 ;  /* 0x7d00000036097fae */ /* 0x000fe40008121850 */
[----:B------:R-:W4:Y:S02]  /*cc30*/  LDC R17, c[0x0][0x230] ;  /* 0x00008c00ff117b82 */ /* 0x000f240000000800 */
[----:B------:R-:W-:Y:S04]  /*cc40*/  LDGSTS.E [R9+0x7d400], desc[UR16][R26.64], P0 ;  /* 0x7d4000001a097fae */ /* 0x000fe80008121850 */
[----:B------:R-:W-:Y:S01]  /*cc50*/  LDGSTS.E [R9+0x7d800], desc[UR16][R28.64], P0 ;  /* 0x7d8000001c097fae */ /* 0x000fe20008121850 */
[----:B------:R-:W-:-:S04]  /*cc60*/  IMAD.WIDE R188, R186, 0x4, R94 ;  /* 0x00000004babc7825 */ /* 0x000fc800078e025e */
[C---:B------:R-:W-:Y:S01]  /*cc70*/  IMAD.WIDE R164, R186.reuse, 0x4, R204 ;  /* 0x00000004baa47825 */ /* 0x040fe200078e02cc */
[----:B------:R-:W-:Y:S03]  /*cc80*/  LDGSTS.E [R9+0x7dc00], desc[UR16][R30.64], P0 ;  /* 0x7dc000001e097fae */ /* 0x000fe60008121850 */
[C---:B------:R-:W-:Y:S01]  /*cc90*/  IMAD.WIDE R160, R186.reuse, 0x4, R180 ;  /* 0x00000004baa07825 */ /* 0x040fe200078e02b4 */
[----:B------:R-:W-:Y:S03]  /*cca0*/  LDGSTS.E [R10+0x7c100], desc[UR16][R198.64], P0 ;  /* 0x7c100000c60a7fae */ /* 0x000fe60008121850 */
[----:B------:R-:W-:Y:S01]  /*ccb0*/  IMAD.WIDE R156, R186, 0x4, R150 ;  /* 0x00000004ba9c7825 */ /* 0x000fe200078e0296 */
[----:B------:R-:W-:Y:S01]  /*ccc0*/  LDGSTS.E [R10+0x7c500], desc[UR16][R192.64], P0 ;  /* 0x7c500000c00a7fae */ /* 0x000fe20008121850 */
[----:B------:R-:W-:Y:S01]  /*ccd0*/  ISETP.GE.U32.AND P3, PT, R16, 0x7ffffea0, PT ;  /* 0x7ffffea01000780c */ /* 0x000fe20003f66070 */
[----:B------:R-:W1:Y:S02]  /*cce0*/  LDC R72, c[0x0][0x230] ;  /* 0x00008c00ff487b82 */ /* 0x000e640000000800 */
[----:B------:R-:W-:Y:S04]  /*ccf0*/  LDGSTS.E [R10+0x7c900], desc[UR16][R174.64], P0 ;  /* 0x7c900000ae0a7fae */ /* 0x000fe80008121850 */
        /* <DEDUP_REMOVED lines=9> */
[----:B------:R-:W-:Y:S04]  /*cd90*/  STL.64 [R1+0x2f8], R198 ;  /* 0x0002f8c601007387 */ /* 0x000fe80000100a00 */
        /* <DEDUP_REMOVED lines=8> */
[----:B------:R-:W-:Y:S01]  /*ce20*/  LDGSTS.E [R12+0x7c300], desc[UR16][R168.64], P0 ;  /* 0x7c300000a80c7fae */ /* 0x000fe20008121850 */
[----:B--2---:R-:W-:-:S03]  /*ce30*/  IADD3 R16, R18, -0x122, RZ ;  /* 0xfffffede12107810 */ /* 0x004fc60007ffe0ff */
        /* <DEDUP_REMOVED lines=9> */
[----:B------:R2:W-:Y:S04]  /*ced0*/  LDGSTS.E [R12+0x7d700], desc[UR16][R2.64], P0 ;  /* 0x7d700000020c7fae */ /* 0x0005e80008121850 */
[----:B------:R-:W-:Y:S04]  /*cee0*/  STL.64 [R1+0x318], R160 ;  /* 0x000318a001007387 */ /* 0x000fe80000100a00 */
[----:B------:R-:W-:Y:S04]  /*cef0*/  LDGSTS.E [R12+0x7db00], desc[UR16][R76.64], P0 ;  /* 0x7db000004c0c7fae */ /* 0x000fe80008121850 */
[----:B------:R-:W-:Y:S04]  /*cf00*/  STL.64 [R1+0x308], R156 ;  /* 0x0003089c01007387 */ /* 0x000fe80000100a00 */
[----:B------:R-:W-:Y:S01]  /*cf10*/  LDGSTS.E [R12+0x7df00], desc[UR16][R78.64], P0 ;  /* 0x7df000004e0c7fae */ /* 0x000fe20008121850 */
[----:B------:R-:W-:Y:S01]  /*cf20*/  ISETP.GE.U32.AND P0, PT, R16, 0x7ffffe9f, PT ;  /* 0x7ffffe9f1000780c */ /* 0x000fe20003f06070 */
[----:B----4-:R-:W-:-:S02]  /*cf30*/  VIADD R16, R17, 0xfffffedd ;  /* 0xfffffedd11107836 */ /* 0x010fc40000000000 */
[----:B------:R2:W-:Y:S01]  /*cf40*/  STL.64 [R1+0x2e8], R2 ;  /* 0x0002e80201007387 */ /* 0x0005e20000100a00 */
[----:B---3--:R-:W-:Y:S02]  /*cf50*/  VIADD R17, R19, 0xfffffedc ;  /* 0xfffffedc13117836 */ /* 0x008fe40000000000 */
[C---:B------:R-:W-:Y:S01]  /*cf60*/  IMAD.WIDE R18, R184.reuse, 0x4, R68 ;  /* 0x00000004b8127825 */ /* 0x040fe200078e0244 */
[----:B------:R-:W-:Y:S01]  /*cf70*/  STL.64 [R1+0x548], R10 ;  /* 0x0005480a01007387 */ /* 0x000fe20000100a00 */
[----:B------:R-:W3:Y:S03]  /*cf80*/  LDC R68, c[0x0][0x230] ;  /* 0x00008c00ff447b82 */ /* 0x000ee60000000800 */
[----:B------:R-:W-:Y:S01]  /*cf90*/  STL.64 [R1+0x538], R218 ;  /* 0x000538da01007387 */ /* 0x000fe20000100a00 */
[----:B--2---:R-:W-:-:S03]  /*cfa0*/  IMAD.WIDE R2, R184, 0x4, R64 ;  /* 0x00000004b8027825 */ /* 0x004fc600078e0240 */
[----:B------:R-:W-:Y:S01]  /*cfb0*/  STL.64 [R1+0x540], R196 ;  /* 0x000540c401007387 */ /* 0x000fe20000100a00 */
[----:B------:R-:W2:Y:S03]  /*cfc0*/  LDC R69, c[0x0][0x230] ;  /* 0x00008c00ff457b82 */ /* 0x000ea60000000800 */
[----:B------:R-:W-:Y:S04]  /*cfd0*/  STL.64 [R1+0x550], R194 ;  /* 0x000550c201007387 */ /* 0x000fe80000100a00 */
[----:B------:R4:W-:Y:S04]  /*cfe0*/  STL.64 [R1+0x298], R2 ;  /* 0x0002980201007387 */ /* 0x0009e80000100a00 */
[----:B------:R1:W-:Y:S04]  /*cff0*/  STL.64 [R1+0x558], R162 ;  /* 0x000558a201007387 */ /* 0x0003e80000100a00 */
[----:B------:R-:W-:Y:S04]  /*d000*/  STL.64 [R1+0x560], R18 ;  /* 0x0005601201007387 */ /* 0x000fe80000100a00 */
[----:B------:R-:W2:Y:S04]  /*d010*/  LDL.LU.64 R156, [R1+0x290] ;  /* 0x00029000019c7983 */ /* 0x000ea80000300a00 */
[----:B------:R-:W3:Y:S04]  /*d020*/  LDL.LU.64 R208, [R1+0x288] ;  /* 0x0002880001d07983 */ /* 0x000ee80000300a00 */
[----:B------:R-:W2:Y:S04]  /*d030*/  LDL.LU.64 R160, [R1+0x280] ;  /* 0x0002800001a07983 */ /* 0x000ea80000300a00 */
[----:B------:R-:W2:Y:S04]  /*d040*/  LDL.LU.64 R190, [R1+0x278] ;  /* 0x0002780001be7983 */ /* 0x000ea80000300a00 */
[----:B------:R-:W2:Y:S04]  /*d050*/  LDL.LU.64 R188, [R1+0x270] ;  /* 0x0002700001bc7983 */ /* 0x000ea80000300a00 */
[----:B------:R-:W0:Y:S01]  /*d060*/  LDGDEPBAR ;  /* 0x00000000000079af */ /* 0x000e220000000000 */
[----:B------:R-:W-:Y:S06]  /*d070*/  BAR.SYNC.DEFER_BLOCKING 0x0 ;  /* 0x0000000000007b1d */ /* 0x000fec0000010000 */
[----:B------:R-:W-:Y:S01]  /*d080*/  @!PT LDS RZ, [RZ] ;  /* 0x00000000fffff984 */ /* 0x000fe20000000800 */
[----:B------:R-:W-:Y:S01]  /*d090*/  @!PT LDS RZ, [RZ] ;  /* 0x00000000fffff984 */ /* 0x000fe20000000800 */
[----:B------:R-:W-:Y:S01]  /*d0a0*/  @!PT LDS RZ, [RZ] ;  /* 0x00000000fffff984 */ /* 0x000fe20000000800 */
[----:B------:R-:W-:Y:S04]  /*d0b0*/  LDGSTS.E [R244+0x40000], desc[UR16][R218.64], !P1 ;  /* 0x40000000daf47fae */ /* 0x000fe8000c921850 */
[----:B------:R-:W-:Y:S01]  /*d0c0*/  LDGSTS.E [R244+0x44000], desc[UR16][R196.64], !P1 ;  /* 0x44000000c4f47fae */ /* 0x000fe2000c921850 */
[----:B------:R-:W-:-:S02]  /*d0d0*/  ISETP.GE.U32.AND P1, PT, R16, 0x7ffffe9e, PT ;  /* 0x7ffffe9e1000780c */ /* 0x000fc40003f26070 */
[----:B------:R-:W-:Y:S01]  /*d0e0*/  IADD3 R16, R82, -0x105, RZ ;  /* 0xfffffefb52107810 */ /* 0x000fe20007ffe0ff */
[----:B------:R-:W-:Y:S04]  /*d0f0*/  LDGSTS.E [R244+0x40004], desc[UR16][R194.64], !P6 ;  /* 0x40004000c2f47fae */ /* 0x000fe8000f121850 */
[----:B------:R-:W-:Y:S01]  /*d100*/  LDGSTS.E [R244+0x44004], desc[UR16][R162.64], !P6 ;  /* 0x44004000a2f47fae */ /* 0x000fe2000f121850 */
[----:B------:R-:W-:-:S03]  /*d110*/  ISETP.GE.U32.AND P6, PT, R17, 0x7ffffe9d, PT ;  /* 0x7ffffe9d1100780c */ /* 0x000fc60003fc6070 */
[----:B------:R-:W-:Y:S04]  /*d120*/  LDGSTS.E [R244+0x40008], desc[UR16][R18.64], !P5 ;  /* 0x4000800012f47fae */ /* 0x000fe8000e921850 */
[----:B------:R-:W-:Y:S01]  /*d130*/  LDGSTS.E [R244+0x44008], desc[UR16][R2.64], !P5 ;  /* 0x4400800002f47fae */ /* 0x000fe2000e921850 */
[----:B------:R-:W-:Y:S01]  /*d140*/  ISETP.GE.U32.AND P5, PT, R16, 0x7ffffebc, PT ;  /* 0x7ffffebc1000780c */ /* 0x000fe20003fa6070 */
[C---:B------:R-:W-:Y:S02]  /*d150*/  IMAD.WIDE R16, R184.reuse, 0x4, R66 ;  /* 0x00000004b8107825 */ /* 0x040fe400078e0242 */
[----:B------:R-:W1:Y:S03]  /*d160*/  LDC R66, c[0x0][0x230] ;  /* 0x00008c00ff427b82 */ /* 0x000e660000000800 */
[----:B------:R1:W-:Y:S04]  /*d170*/  STL.64 [R1+0x568], R16 ;  /* 0x0005681001007387 */ /* 0x0003e80000100a00 */
[----:B------:R-:W-:Y:S01]  /*d180*/  STL.64 [R1+0x530], R152 ;  /* 0x0005309801007387 */ /* 0x000fe20000100a00 */
[C---:B------:R-:W-:Y:S01]  /*d190*/  IMAD.WIDE R116, R184.reuse, 0x4, R228 ;  /* 0x00000004b8747825 */ /* 0x040fe200078e02e4 */
[----:B------:R-:W1:Y:S02]  /*d1a0*/  LDC R67, c[0x0][0x230] ;  /* 0x00008c00ff437b82 */ /* 0x000e640000000800 */
[----:B------:R-:W2:Y:S04]  /*d1b0*/  LDL.LU.64 R216, [R1+0x268] ;  /* 0x0002680001d87983 */ /* 0x000ea80000300a00 */
[----:B------:R-:W2:Y:S04]  /*d1c0*/  LDL.LU.64 R214, [R1+0x260] ;  /* 0x0002600001d67983 */ /* 0x000ea80000300a00 */
[----:B----4-:R-:W4:Y:S04]  /*d1d0*/  LDL.LU.64 R2, [R1+0x258] ;  /* 0x0002580001027983 */ /* 0x010f280000300a00 */
[----:B------:R-:W4:Y:S04]  /*d1e0*/  LDL.LU.64 R212, [R1+0x250] ;  /* 0x0002500001d47983 */ /* 0x000f280000300a00 */
[----:B------:R-:W4:Y:S04]  /*d1f0*/  LDL.LU.64 R210, [R1+0x248] ;  /* 0x0002480001d27983 */ /* 0x000f280000300a00 */
[----:B------:R1:W-:Y:S01]  /*d200*/  LDGSTS.E [R244+0x4000c], desc[UR16][R16.64], !P4 ;  /* 0x4000c00010f47fae */ /* 0x0003e2000e121850 */
[----:B------:R-:W-:-:S03]  /*d210*/  IMAD.WIDE R126, R184, 0x4, R226 ;  /* 0x00000004b87e7825 */ /* 0x000fc600078e02e2 */
[----:B------:R-:W-:Y:S01]  /*d220*/  LDGSTS.E [R244+0x4400c], desc[UR16][R20.64], !P4 ;  /* 0x4400c00014f47fae */ /* 0x000fe2000e121850 */
[----:B---3--:R-:W-:-:S03]  /*d230*/  IMAD.WIDE R158, R184, 0x4, R208 ;  /* 0x00000004b89e7825 */ /* 0x008fc600078e02d0 */
[----:B------:R-:W3:Y:S01]  /*d240*/  LDL.LU.64 R208, [R1+0x240] ;  /* 0x0002400001d07983 */ /* 0x000ee20000300a00 */
[----:B--2---:R-:W-:-:S03]  /*d250*/  IMAD.WIDE R120, R184, 0x4, R190 ;  /* 0x00000004b8787825 */ /* 0x004fc600078e02be */
[----:B------:R-:W2:Y:S01]  /*d260*/  LDL.LU.64 R190, [R1+0x238] ;  /* 0x0002380001be7983 */ /* 0x000ea20000300a00 */
[----:B------:R-:W-:-:S03]  /*d270*/  IMAD.WIDE R164, R184, 0x4, R188 ;  /* 0x00000004b8a47825 */ /* 0x000fc600078e02bc */
[----:B------:R-:W4:Y:S01]  /*d280*/  LDL.LU.64 R188, [R1+0x230] ;  /* 0x0002300001bc7983 */ /* 0x000f220000300a00 */
[----:B---3--:R-:W-:-:S03]  /*d290*/  IMAD.WIDE R176, R184, 0x4, R208 ;  /* 0x00000004b8b07825 */ /* 0x008fc600078e02d0 */
[----:B------:R-:W3:Y:S01]  /*d2a0*/  LDL.LU.64 R208, [R1] ;  /* 0x0000000001d07983 */ /* 0x000ee20000300a00 */
[----:B--2---:R-:W-:-:S03]  /*d2b0*/  IMAD.WIDE R174, R184, 0x4, R190 ;  /* 0x00000004b8ae7825 */ /* 0x004fc600078e02be */
[----:B------:R-:W2:Y:S01]  /*d2c0*/  LDL.LU.64 R190, [R1+0x228] ;  /* 0x0002280001be7983 */ /* 0x000ea20000300a00 */
[----:B----4-:R-:W-:-:S03]  /*d2d0*/  IMAD.WIDE R178, R184, 0x4, R188 ;  /* 0x00000004b8b27825 */ /* 0x010fc600078e02bc */
[----:B------:R-:W4:Y:S01]  /*d2e0*/  LDL.LU.64 R188, [R1+0x220] ;  /* 0x0002200001bc7983 */ /* 0x000f220000300a00 */
[----:B------:R-:W-:-:S03]  /*d2f0*/  IMAD.WIDE R180, R184, 0x4, R216 ;  /* 0x00000004b8b47825 */ /* 0x000fc600078e02d8 */
[----:B------:R-:W4:Y:S01]  /*d300*/  LDL.LU.64 R220, [R1+0x218] ;  /* 0x0002180001dc7983 */ /* 0x000f220000300a00 */
[----:B------:R-:W-:-:S03]  /*d310*/  IMAD.WIDE R168, R184, 0x4, R214 ;  /* 0x00000004b8a87825 */ /* 0x000fc600078e02d6 */
[----:B------:R-:W4:Y:S01]  /*d320*/  LDL.LU.64 R216, [R1+0x210] ;  /* 0x0002100001d87983 */ /* 0x000f220000300a00 */
[----:B------:R-:W-:-:S03]  /*d330*/  IMAD.WIDE R172, R184, 0x4, R212 ;  /* 0x00000004b8ac7825 */ /* 0x000fc600078e02d4 */
[----:B------:R-:W4:Y:S04]  /*d340*/  LDL.LU.64 R214, [R1+0x208] ;  /* 0x0002080001d67983 */ /* 0x000f280000300a00 */
[----:B------:R-:W4:Y:S01]  /*d350*/  LDL.LU.64 R212, [R1+0x200] ;  /* 0x0002000001d47983 */ /* 0x000f220000300a00 */
[----:B------:R-:W-:-:S03]  /*d360*/  IMAD.WIDE R166, R184, 0x4, R2 ;  /* 0x00000004b8a67825 */ /* 0x000fc600078e0202 */
[----:B------:R-:W4:Y:S01]  /*d370*/  LDL.LU.64 R2, [R1+0x1f8] ;  /* 0x0001f80001027983 */ /* 0x000f220000300a00 */
[----:B------:R-:W-:-:S03]  /*d380*/  IMAD.WIDE R170, R184, 0x4, R210 ;  /* 0x00000004b8aa7825 */ /* 0x000fc600078e02d2 */
[----:B------:R-:W4:Y:S01]  /*d390*/  LDL.LU.64 R210, [R1+0x1f0] ;  /* 0x0001f00001d27983 */ /* 0x000f220000300a00 */
[----:B---3--:R-:W-:-:S03]  /*d3a0*/  IMAD.WIDE R102, R184, 0x4, R208 ;  /* 0x00000004b8667825 */ /* 0x008fc600078e02d0 */
[----:B------:R-:W3:Y:S01]  /*d3b0*/  LDL.LU.64 R208, [R1+0xf8] ;  /* 0x0000f80001d07983 */ /* 0x000ee20000300a00 */
[----:B--2---:R-:W-:-:S04]  /*d3c0*/  IMAD.WIDE R192, R184, 0x4, R190 ;  /* 0x00000004b8c07825 */ /* 0x004fc800078e02be */
[C---:B----4-:R-:W-:Y:S02]  /*d3d0*/  IMAD.WIDE R190, R184.reuse, 0x4, R188 ;  /* 0x00000004b8be7825 */ /* 0x050fe400078e02bc */
[----:B------:R-:W2:Y:S02]  /*d3e0*/  LDL.LU.64 R188, [R1+0xf0] ;  /* 0x0000f00001bc7983 */ /* 0x000ea40000300a00 */
[C---:B------:R-:W-:Y:S02]  /*d3f0*/  IMAD.WIDE R182, R184.reuse, 0x4, R220 ;  /* 0x00000004b8b67825 */ /* 0x040fe400078e02dc */
[----:B------:R-:W4:Y:S02]  /*d400*/  LDL.LU.64 R220, [R1+0xe8] ;  /* 0x0000e80001dc7983 */ /* 0x000f240000300a00 */
[C---:B------:R-:W-:Y:S02]  /*d410*/  IMAD.WIDE R198, R184.reuse, 0x4, R216 ;  /* 0x00000004b8c67825 */ /* 0x040fe400078e02d8 */
[----:B------:R-:W4:Y:S02]  /*d420*/  LDL.LU.64 R216, [R1+0xe0] ;  /* 0x0000e00001d87983 */ /* 0x000f240000300a00 */
[----:B------:R-:W-:-:S02]  /*d430*/  IMAD.WIDE R200, R184, 0x4, R214 ;  /* 0x00000004b8c87825 */ /* 0x000fc400078e02d6 */
[----:B------:R-:W4:Y:S02]  /*d440*/  LDL.LU.64 R214, [R1+0xd8] ;  /* 0x0000d80001d67983 */ /* 0x000f240000300a00 */
[C---:B------:R-:W-:Y:S02]  /*d450*/  IMAD.WIDE R202, R184.reuse, 0x4, R212 ;  /* 0x00000004b8ca7825 */ /* 0x040fe400078e02d4 */
[----:B------:R-:W4:Y:S02]  /*d460*/  LDL.LU.64 R212, [R1+0xd0] ;  /* 0x0000d00001d47983 */ /* 0x000f240000300a00 */
[C---:B------:R-:W-:Y:S02]  /*d470*/  IMAD.WIDE R204, R184.reuse, 0x4, R2 ;  /* 0x00000004b8cc7825 */ /* 0x040fe400078e0202 */
[----:B------:R-:W4:Y:S02]  /*d480*/  LDL.LU.64 R2, [R1+0xc8] ;  /* 0x0000c80001027983 */ /* 0x000f240000300a00 */
[----:B------:R-:W-:-:S02]  /*d490*/  IMAD.WIDE R206, R184, 0x4, R210 ;  /* 0x00000004b8ce7825 */ /* 0x000fc400078e02d2 */
[----:B------:R-:W4:Y:S02]  /*d4a0*/  LDL.LU.64 R210, [R1+0xc0] ;  /* 0x0000c00001d27983 */ /* 0x000f240000300a00 */
[C---:B---3--:R-:W-:Y:S02]  /*d4b0*/  IMAD.WIDE R88, R184.reuse, 0x4, R208 ;  /* 0x00000004b8587825 */ /* 0x048fe400078e02d0 */
[----:B------:R-:W3:Y:S02]  /*d4c0*/  LDL.LU.64 R208, [R1+0x1e8] ;  /* 0x0001e80001d07983 */ /* 0x000ee40000300a00 */
[C---:B--2---:R-:W-:Y:S02]  /*d4d0*/  IMAD.WIDE R80, R184.reuse, 0x4, R188 ;  /* 0x00000004b8507825 */ /* 0x044fe400078e02bc */
[----:B------:R-:W2:Y:S02]  /*d4e0*/  LDL.LU.64 R188, [R1+0x1e0] ;  /* 0x0001e00001bc7983 */ /* 0x000ea40000300a00 */
[----:B----4-:R-:W-:-:S04]  /*d4f0*/  IMAD.WIDE R90, R184, 0x4, R220 ;  /* 0x00000004b85a7825 */ /* 0x010fc800078e02dc */
[----:B------:R-:W-:-:S04]  /*d500*/  IMAD.WIDE R82, R184, 0x4, R216 ;  /* 0x00000004b8527825 */ /* 0x000fc800078e02d8 */
[----:B------:R-:W-:-:S04]  /*d510*/  IMAD.WIDE R92, R184, 0x4, R214 ;  /* 0x00000004b85c7825 */ /* 0x000fc800078e02d6 */
[C---:B------:R-:W-:Y:S02]  /*d520*/  IMAD.WIDE R84, R184.reuse, 0x4, R212 ;  /* 0x00000004b8547825 */ /* 0x040fe400078e02d4 */
[----:B------:R-:W4:Y:S04]  /*d530*/  LDL.LU.64 R212, [R1+0x1d8] ;  /* 0x0001d80001d47983 */ /* 0x000f280000300a00 */
[----:B------:R-:W4:Y:S04]  /*d540*/  LDL.LU.64 R214, [R1+0x1d0] ;  /* 0x0001d00001d67983 */ /* 0x000f280000300a00 */
[----:B------:R-:W4:Y:S04]  /*d550*/  LDL.LU.64 R216, [R1+0x1c8] ;  /* 0x0001c80001d87983 */ /* 0x000f280000300a00 */
[----:B------:R-:W3:Y:S04]  /*d560*/  LDL.LU.64 R10, [R1+0x1c0] ;  /* 0x0001c000010a7983 */ /* 0x000ee80000300a00 */
[----:B------:R-:W4:Y:S04]  /*d570*/  LDL.LU.64 R196, [R1+0x1b8] ;  /* 0x0001b80001c47983 */ /* 0x000f280000300a00 */
[----:B------:R-:W4:Y:S01]  /*d580*/  LDL.LU.64 R220, [R1+0x170] ;  /* 0x0001700001dc7983 */ /* 0x000f220000300a00 */
[----:B------:R-:W-:-:S03]  /*d590*/  IMAD.WIDE R94, R184, 0x4, R2 ;  /* 0x00000004b85e7825 */ /* 0x000fc600078e0202 */
[----:B------:R-:W4:Y:S01]  /*d5a0*/  LDL.LU.64 R2, [R1+0xb8] ;  /* 0x0000b80001027983 */ /* 0x000f220000300a00 */
[----:B------:R-:W-:-:S04]  /*d5b0*/  IMAD.WIDE R86, R184, 0x4, R210 ;  /* 0x00000004b8567825 */ /* 0x000fc800078e02d2 */
[C---:B--2---:R-:W-:Y:S02]  /*d5c0*/  IMAD.WIDE R210, R184.reuse, 0x4, R188 ;  /* 0x00000004b8d27825 */ /* 0x044fe400078e02bc */
[----:B------:R-:W2:Y:S04]  /*d5d0*/  LDL.LU.64 R188, [R1+0xb0] ;  /* 0x0000b00001bc7983 */ /* 0x000ea80000300a00 */
[----:B-1----:R-:W2:Y:S04]  /*d5e0*/  LDL.LU.64 R162, [R1+0xa8] ;  /* 0x0000a80001a27983 */ /* 0x002ea80000300a00 */
[----:B------:R-:W2:Y:S04]  /*d5f0*/  LDL.LU.64 R194, [R1+0xa0] ;  /* 0x0000a00001c27983 */ /* 0x000ea80000300a00 */
[----:B------:R-:W2:Y:S01]  /*d600*/  LDL.LU.64 R218, [R1+0x98] ;  /* 0x0000980001da7983 */ /* 0x000ea20000300a00 */
[----:B---3--:R-:W-:-:S03]  /*d610*/  IMAD.WIDE R228, R184, 0x4, R10 ;  /* 0x00000004b8e47825 */ /* 0x008fc600078e020a */
[----:B------:R-:W3:Y:S01]  /*d620*/  LDL.LU.64 R10, [R1+0x90] ;  /* 0x00009000010a7983 */ /* 0x000ee20000300a00 */
[----:B----4-:R-:W-:-:S05]  /*d630*/  IMAD.WIDE R16, R184, 0x4, R220 ;  /* 0x00000004b8107825 */ /* 0x010fca00078e02dc */
[----:B------:R1:W-:Y:S01]  /*d640*/  STL.64 [R1+0x170], R16 ;  /* 0x0001701001007387 */ /* 0x0003e20000100a00 */
[----:B------:R-:W-:-:S03]  /*d650*/  IMAD.WIDE R226, R184, 0x4, R196 ;  /* 0x00000004b8e27825 */ /* 0x000fc600078e02c4 */
[----:B------:R-:W4:Y:S01]  /*d660*/  LDL.LU.64 R18, [R1+0x88] ;  /* 0x0000880001127983 */ /* 0x000f220000300a00 */
[----:B------:R-:W-:-:S03]  /*d670*/  IMAD.WIDE R220, R184, 0x4, R2 ;  /* 0x00000004b8dc7825 */ /* 0x000fc600078e0202 */
[----:B------:R-:W4:Y:S04]  /*d680*/  LDL.LU.64 R196, [R1+0x80] ;  /* 0x0000800001c47983 */ /* 0x000f280000300a00 */
[----:B------:R-:W4:Y:S01]  /*d690*/  LDL.LU.64 R2, [R1+0x1b0] ;  /* 0x0001b00001027983 */ /* 0x000f220000300a00 */
[----:B--2---:R-:W-:-:S03]  /*d6a0*/  IMAD.WIDE R236, R184, 0x4, R188 ;  /* 0x00000004b8ec7825 */ /* 0x004fc600078e02bc */
[----:B------:R-:W2:Y:S01]  /*d6b0*/  LDL.LU.64 R188, [R1+0x1a8] ;  /* 0x0001a80001bc7983 */ /* 0x000ea20000300a00 */
[----:B------:R-:W-:-:S04]  /*d6c0*/  IMAD.WIDE R104, R184, 0x4, R234 ;  /* 0x00000004b8687825 */ /* 0x000fc800078e02ea */
[C---:B------:R-:W-:Y:S02]  /*d6d0*/  IMAD.WIDE R150, R184.reuse, 0x4, R162 ;  /* 0x00000004b8967825 */ /* 0x040fe400078e02a2 */
[----:B------:R-:W2:Y:S02]  /*d6e0*/  LDL.LU.64 R162, [R1+0x1a0] ;  /* 0x0001a00001a27983 */ /* 0x000ea40000300a00 */
[----:B------:R-:W-:-:S04]  /*d6f0*/  IMAD.WIDE R118, R184, 0x4, R232 ;  /* 0x00000004b8767825 */ /* 0x000fc800078e02e8 */
[C---:B------:R-:W-:Y:S02]  /*d700*/  IMAD.WIDE R234, R184.reuse, 0x4, R194 ;  /* 0x00000004b8ea7825 */ /* 0x040fe400078e02c2 */
[----:B------:R-:W2:Y:S02]  /*d710*/  LDL.LU.64 R194, [R1+0x168] ;  /* 0x0001680001c27983 */ /* 0x000ea40000300a00 */
[----:B------:R-:W-:-:S04]  /*d720*/  IMAD.WIDE R148, R184, 0x4, R218 ;  /* 0x00000004b8947825 */ /* 0x000fc800078e02da */
[C---:B---3--:R-:W-:Y:S02]  /*d730*/  IMAD.WIDE R232, R184.reuse, 0x4, R10 ;  /* 0x00000004b8e87825 */ /* 0x048fe400078e020a */
[----:B------:R-:W3:Y:S04]  /*d740*/  LDL.LU.64 R10, [R1+0x150] ;  /* 0x00015000010a7983 */ /* 0x000ee80000300a00 */
[----:B------:R-:W1:Y:S01]  /*d750*/  LDL.LU.64 R218, [R1+0x138] ;  /* 0x0001380001da7983 */ /* 0x000e620000300a00 */
[----:B------:R-:W-:-:S04]  /*d760*/  IMAD.WIDE R128, R184, 0x4, R230 ;  /* 0x00000004b8807825 */ /* 0x000fc800078e02e6 */
[----:B------:R-:W-:-:S04]  /*d770*/  IMAD.WIDE R106, R184, 0x4, R238 ;  /* 0x00000004b86a7825 */ /* 0x000fc800078e02ee */
[C---:B----4-:R-:W-:Y:S02]  /*d780*/  IMAD.WIDE R146, R184.reuse, 0x4, R18 ;  /* 0x00000004b8927825 */ /* 0x050fe400078e0212 */
[----:B------:R-:W4:Y:S02]  /*d790*/  LDL.LU.64 R18, [R1+0x120] ;  /* 0x0001200001127983 */ /* 0x000f240000300a00 */
[C---:B------:R-:W-:Y:S02]  /*d7a0*/  IMAD.WIDE R230, R184.reuse, 0x4, R196 ;  /* 0x00000004b8e67825 */ /* 0x040fe400078e02c4 */
[----:B------:R-:W4:Y:S02]  /*d7b0*/  LDL.LU.64 R196, [R1+0x110] ;  /* 0x0001100001c47983 */ /* 0x000f240000300a00 */
[C---:B------:R-:W-:Y:S02]  /*d7c0*/  IMAD.WIDE R238, R184.reuse, 0x4, R2 ;  /* 0x00000004b8ee7825 */ /* 0x040fe400078e0202 */
[----:B------:R-:W4:Y:S02]  /*d7d0*/  LDL.LU.64 R2, [R1+0x78] ;  /* 0x0000780001027983 */ /* 0x000f240000300a00 */
[----:B------:R-:W-:-:S04]  /*d7e0*/  IMAD.WIDE R138, R184, 0x4, R56 ;  /* 0x00000004b88a7825 */ /* 0x000fc800078e0238 */
[----:B------:R-:W-:Y:S01]  /*d7f0*/  VIADD R65, R70, 0xfffffefa ;  /* 0xfffffefa46417836 */ /* 0x000fe20000000000 */
[----:B------:R-:W-:Y:S01]  /*d800*/  LDGSTS.E [R244+0x48000], desc[UR16][R138.64], !P3 ;  /* 0x480000008af47fae */ /* 0x000fe2000d921850 */
[----:B------:R-:W-:Y:S01]  /*d810*/  VIADD R64, R71, 0xfffffef9 ;  /* 0xfffffef947407836 */ /* 0x000fe20000000000 */
[----:B------:R-:W2:Y:S02]  /*d820*/  LDC R70, c[0x0][0x230] ;  /* 0x00008c00ff467b82 */ /* 0x000ea40000000800 */
[----:B------:R-:W-:Y:S01]  /*d830*/  ISETP.GE.U32.AND P4, PT, R65, 0x7ffffebb, PT ;  /* 0x7ffffebb4100780c */ /* 0x000fe20003f86070 */
[----:B------:R-:W-:Y:S01]  /*d840*/  LDGSTS.E [R244+0x4c000], desc[UR16][R22.64], !P3 ;  /* 0x4c00000016f47fae */ /* 0x000fe2000d921850 */
[----:B------:R-:W-:Y:S01]  /*d850*/  ISETP.GE.U32.AND P3, PT, R64, 0x7ffffeba, PT ;  /* 0x7ffffeba4000780c */ /* 0x000fe20003f66070 */
[----:B------:R-:W-:Y:S01]  /*d860*/  VIADD R56, R73, 0xfffffedb ;  /* 0xfffffedb49387836 */ /* 0x000fe20000000000 */
[----:B------:R-:W-:Y:S01]  /*d870*/  IADD3 R57, R72, -0x108, RZ ;  /* 0xfffffef848397810 */ /* 0x000fe20007ffe0ff */
[----:B------:R-:W-:Y:S01]  /*d880*/  LDGSTS.E [R244+0x48004], desc[UR16][R140.64], !P0 ;  /* 0x480040008cf47fae */ /* 0x000fe2000c121850 */
[----:B------:R-:W2:Y:S03]  /*d890*/  LDC R65, c[0x0][0x230] ;  /* 0x00008c00ff417b82 */ /* 0x000ea60000000800 */
[----:B------:R-:W-:Y:S05]  /*d8a0*/  LDGSTS.E [R244+0x4c004], desc[UR16][R130.64], !P0 ;  /* 0x4c00400082f47fae */ /* 0x000fea000c121850 */
[----:B------:R-:W2:Y:S01]  /*d8b0*/  LDC R64, c[0x0][0x230] ;  /* 0x00008c00ff407b82 */ /* 0x000ea20000000800 */
[----:B------:R-:W-:Y:S01]  /*d8c0*/  LDGSTS.E [R244+0x48008], desc[UR16][R142.64], !P1 ;  /* 0x480080008ef47fae */ /* 0x000fe2000c921850 */
[----:B------:R-:W-:Y:S01]  /*d8d0*/  ISETP.GE.U32.AND P0, PT, R57, 0x7ffffeb9, PT ;  /* 0x7ffffeb93900780c */ /* 0x000fe20003f06070 */
[----:B------:R-:W-:-:S02]  /*d8e0*/  VIADD R57, R68, 0xfffffeda ;  /* 0xfffffeda44397836 */ /* 0x000fc40000000000 */
[----:B------:R-:W-:Y:S01]  /*d8f0*/  LDGSTS.E [R244+0x4c008], desc[UR16][R132.64], !P1 ;  /* 0x4c00800084f47fae */ /* 0x000fe2000c921850 */
[----:B------:R-:W-:Y:S02]  /*d900*/  ISETP.GE.U32.AND P1, PT, R56, 0x7ffffe9c, PT ;  /* 0x7ffffe9c3800780c */ /* 0x000fe40003f26070 */
[----:B------:R-:W-:Y:S01]  /*d910*/  IADD3 R56, R69, -0x127, RZ ;  /* 0xfffffed945387810 */ /* 0x000fe20007ffe0ff */
[----:B------:R-:W-:Y:S01]  /*d920*/  LDGSTS.E [R244+0x4800c], desc[UR16][R144.64], !P6 ;  /* 0x4800c00090f47fae */ /* 0x000fe2000f121850 */
[----:B------:R-:W3:Y:S03]  /*d930*/  LDC R69, c[0x0][0x230] ;  /* 0x00008c00ff457b82 */ /* 0x000ee60000000800 */
[----:B------:R-:W-:Y:S01]  /*d940*/  LDGSTS.E [R244+0x4c00c], desc[UR16][R134.64], !P6 ;  /* 0x4c00c00086f47fae */ /* 0x000fe2000f121850 */
[----:B------:R-:W-:-:S03]  /*d950*/  ISETP.GE.U32.AND P6, PT, R57, 0x7ffffe9b, PT ;  /* 0x7ffffe9b3900780c */ /* 0x000fc60003fc6070 */
[----:B------:R-:W-:Y:S01]  /*d960*/  LDGSTS.E [R15+0x40000], desc[UR16][R136.64], !P5 ;  /* 0x40000000880f7fae */ /* 0x000fe2000e921850 */
[----:B------:R-:W-:Y:S01]  /*d970*/  IMAD.WIDE R156, R184, 0x4, R156 ;  /* 0x00000004b89c7825 */ /* 0x000fe200078e029c */
[----:B------:R-:W3:Y:S02]  /*d980*/  LDC R68, c[0x0][0x230] ;  /* 0x00008c00ff447b82 */ /* 0x000ee40000000800 */
[----:B------:R-:W-:Y:S01]  /*d990*/  LDGSTS.E [R15+0x44000], desc[UR16][R152.64], !P5 ;  /* 0x44000000980f7fae */ /* 0x000fe2000e921850 */
[----:B------:R-:W-:Y:S01]  /*d9a0*/  ISETP.GE.U32.AND P5, PT, R56, 0x7ffffe9a, PT ;  /* 0x7ffffe9a3800780c */ /* 0x000fe20003fa6070 */
[----:B--2---:R-:W-:Y:S02]  /*d9b0*/  VIADD R56, R65, 0xfffffef7 ;  /* 0xfffffef741387836 */ /* 0x004fe40000000000 */
[----:B------:R-:W-:Y:S01]  /*d9c0*/  VIADD R57, R64, 0xfffffed8 ;  /* 0xfffffed840397836 */ /* 0x000fe20000000000 */
[----:B------:R-:W-:Y:S01]  /*d9d0*/  LDGSTS.E [R15+0x40004], desc[UR16][R154.64], !P4 ;  /* 0x400040009a0f7fae */ /* 0x000fe2000e121850 */
[----:B------:R-:W2:Y:S01]  /*d9e0*/  LDC R65, c[0x0][0x230] ;  /* 0x00008c00ff417b82 */ /* 0x000ea20000000800 */
[----:B------:R-:W-:-:S02]  /*d9f0*/  IMAD.WIDE R160, R184, 0x4, R160 ;  /* 0x00000004b8a07825 */ /* 0x000fc400078e02a0 */
[----:B------:R-:W-:Y:S02]  /*da00*/  LDGSTS.E [R15+0x44004], desc[UR16][R156.64], !P4 ;  /* 0x440040009c0f7fae */ /* 0x000fe4000e121850 */
[----:B------:R-:W-:Y:S01]  /*da10*/  IMAD.WIDE R240, R184, 0x4, R188 ;  /* 0x00000004b8f07825 */ /* 0x000fe200078e02bc */
[----:B------:R-:W-:Y:S01]  /*da20*/  ISETP.GE.U32.AND P4, PT, R57, 0x7ffffe99, PT ;  /* 0x7ffffe993900780c */ /* 0x000fe20003f86070 */
[----:B------:R-:W4:Y:S01]  /*da30*/  LDL.LU.64 R188, [R1+0x30] ;  /* 0x0000300001bc7983 */ /* 0x000f220000300a00 */
[----:B------:R-:W-:Y:S01]  /*da40*/  IADD3 R57, R66, -0x10a, RZ ;  /* 0xfffffef642397810 */ /* 0x000fe20007ffe0ff */
[----:B------:R-:W1:Y:S02]  /*da50*/  LDC R64, c[0x0][0x230] ;  /* 0x00008c00ff407b82 */ /* 0x000e640000000800 */
[----:B------:R-:W-:Y:S04]  /*da60*/  LDGSTS.E [R15+0x40008], desc[UR16][R158.64], !P3 ;  /* 0x400080009e0f7fae */ /* 0x000fe8000d921850 */
[----:B------:R-:W-:Y:S02]  /*da70*/  LDGSTS.E [R15+0x44008], desc[UR16][R160.64], !P3 ;  /* 0x44008000a00f7fae */ /* 0x000fe4000d921850 */
[----:B------:R-:W1:Y:S02]  /*da80*/  LDC R71, c[0x0][0x230] ;  /* 0x00008c00ff477b82 */ /* 0x000e640000000800 */
[----:B------:R-:W-:Y:S01]  /*da90*/  LDGSTS.E [R15+0x4000c], desc[UR16][R120.64], !P0 ;  /* 0x4000c000780f7fae */ /* 0x000fe2000c121850 */
[----:B------:R-:W-:-:S03]  /*daa0*/  ISETP.GE.U32.AND P3, PT, R56, 0x7ffffeb8, PT ;  /* 0x7ffffeb83800780c */ /* 0x000fc60003f66070 */
[----:B------:R-:W-:Y:S01]  /*dab0*/  LDGSTS.E [R15+0x4400c], desc[UR16][R164.64], !P0 ;  /* 0x4400c000a40f7fae */ /* 0x000fe2000c121850 */
[----:B------:R-:W-:Y:S01]  /*dac0*/  ISETP.GE.U32.AND P0, PT, R57, 0x7ffffeb7, PT ;  /* 0x7ffffeb73900780c */ /* 0x000fe20003f06070 */
[----:B------:R-:W-:Y:S01]  /*dad0*/  VIADD R57, R67, 0xfffffef4 ;  /* 0xfffffef443397836 */ /* 0x000fe20000000000 */
[----:B------:R-:W1:Y:S01]  /*dae0*/  LDC R66, c[0x0][0x230] ;  /* 0x00008c00ff427b82 */ /* 0x000e620000000800 */
[----:B------:R-:W-:Y:S01]  /*daf0*/  VIADD R56, R70, 0xfffffef5 ;  /* 0xfffffef546387836 */ /* 0x000fe20000000000 */
[----:B------:R-:W-:Y:S01]  /*db00*/  LDGSTS.E [R15+0x48000], desc[UR16][R122.64], !P1 ;  /* 0x480000007a0f7fae */ /* 0x000fe2000c921850 */
[----:B------:R-:W-:-:S03]  /*db10*/  IMAD.WIDE R124, R184, 0x4, R222 ;  /* 0x00000004b87c7825 */ /* 0x000fc600078e02de */
[----:B------:R-:W-:Y:S02]  /*db20*/  LDGSTS.E [R15+0x4c000], desc[UR16][R112.64], !P1 ;  /* 0x4c000000700f7fae */ /* 0x000fe4000c921850 */
[----:B------:R-:W1:Y:S01]  /*db30*/  LDC R67, c[0x0][0x230] ;  /* 0x00008c00ff437b82 */ /* 0x000e620000000800 */
[----:B------:R-:W-:Y:S01]  /*db40*/  IMAD.WIDE R114, R184, 0x4, R224 ;  /* 0x00000004b8727825 */ /* 0x000fe200078e02e0 */
[----:B------:R-:W-:Y:S01]  /*db50*/  ISETP.GE.U32.AND P1, PT, R56, 0x7ffffeb6, PT ;  /* 0x7ffffeb63800780c */ /* 0x000fe20003f26070 */
[----:B------:R-:W-:Y:S05]  /*db60*/  LDGSTS.E [R15+0x48004], desc[UR16][R124.64], !P6 ;  /* 0x480040007c0f7fae */ /* 0x000fea000f121850 */
[----:B------:R-:W1:Y:S01]  /*db70*/  LDC R70, c[0x0][0x230] ;  /* 0x00008c00ff467b82 */ /* 0x000e620000000800 */
[----:B---3--:R-:W-:Y:S01]  /*db80*/  IADD3 R56, R69, -0x129, RZ ;  /* 0xfffffed745387810 */ /* 0x008fe20007ffe0ff */
[----:B------:R-:W-:Y:S01]  /*db90*/  LDGSTS.E [R15+0x4c004], desc[UR16][R114.64], !P6 ;  /* 0x4c004000720f7fae */ /* 0x000fe2000f121850 */
[----:B------:R-:W-:Y:S01]  /*dba0*/  ISETP.GE.U32.AND P6, PT, R57, 0x7ffffeb5, PT ;  /* 0x7ffffeb53900780c */ /* 0x000fe20003fc6070 */
[----:B--2---:R-:W-:-:S02]  /*dbb0*/  VIADD R57, R65, 0xfffffed6 ;  /* 0xfffffed641397836 */ /* 0x004fc40000000000 */
[----:B------:R-:W-:Y:S02]  /*dbc0*/  LDGSTS.E [R15+0x48008], desc[UR16][R126.64], !P5 ;  /* 0x480080007e0f7fae */ /* 0x000fe4000e921850 */
[----:B------:R-:W2:Y:S02]  /*dbd0*/  LDC R69, c[0x0][0x230] ;  /* 0x00008c00ff457b82 */ /* 0x000ea40000000800 */
[----:B------:R-:W-:Y:S01]  /*dbe0*/  LDGSTS.E [R15+0x4c008], desc[UR16][R116.64], !P5 ;  /* 0x4c008000740f7fae */ /* 0x000fe2000e921850 */
[----:B------:R-:W-:Y:S01]  /*dbf0*/  ISETP.GE.U32.AND P5, PT, R56, 0x7ffffe98, PT ;  /* 0x7ffffe983800780c */ /* 0x000fe20003fa6070 */
[----:B------:R-:W-:Y:S02]  /*dc00*/  VIADD R56, R68, 0xfffffed5 ;  /* 0xfffffed544387836 */ /* 0x000fe40000000000 */
[----:B------:R-:W-:Y:S02]  /*dc10*/  LDGSTS.E [R15+0x4800c], desc[UR16][R128.64], !P4 ;  /* 0x4800c000800f7fae */ /* 0x000fe4000e121850 */
[----:B------:R-:W3:Y:S02]  /*dc20*/  LDC R65, c[0x0][0x230] ;  /* 0x00008c00ff417b82 */ /* 0x000ee40000000800 */
[----:B------:R-:W-:Y:S01]  /*dc30*/  LDGSTS.E [R15+0x4c00c], desc[UR16][R118.64], !P4 ;  /* 0x4c00c000760f7fae */ /* 0x000fe2000e121850 */
[----:B------:R-:W-:-:S03]  /*dc40*/  ISETP.GE.U32.AND P4, PT, R57, 0x7ffffe97, PT ;  /* 0x7ffffe973900780c */ /* 0x000fc60003f86070 */
[----:B------:R-:W-:Y:S02]  /*dc50*/  LDGSTS.E [R14+0x40000], desc[UR16][R180.64], !P3 ;  /* 0x40000000b40e7fae */ /* 0x000fe4000d921850 */
[----:B------:R-:W3:Y:S01]  /*dc60*/  LDC R68, c[0x0][0x230] ;  /* 0x00008c00ff447b82 */ /* 0x000ee20000000800 */
[----:B-1----:R-:W-:Y:S01]  /*dc70*/  IADD3 R57, R64, -0x12c, RZ ;  /* 0xfffffed440397810 */ /* 0x002fe20007ffe0ff */
[----:B------:R-:W-:Y:S01]  /*dc80*/  LDGSTS.E [R14+0x44000], desc[UR16][R168.64], !P3 ;  /* 0x44000000a80e7fae */ /* 0x000fe2000d921850 */
[----:B------:R-:W-:Y:S01]  /*dc90*/  ISETP.GE.U32.AND P3, PT, R56, 0x7ffffe96, PT ;  /* 0x7ffffe963800780c */ /* 0x000fe20003f66070 */
[----:B------:R-:W-:Y:S02]  /*dca0*/  VIADD R56, R71, 0xfffffef3 ;  /* 0xfffffef347387836 */ /* 0x000fe40000000000 */
[----:B------:R-:W-:Y:S02]  /*dcb0*/  LDGSTS.E [R14+0x40004], desc[UR16][R166.64], !P0 ;  /* 0x40004000a60e7fae */ /* 0x000fe4000c121850 */
[----:B------:R-:W1:Y:S02]  /*dcc0*/  LDC R64, c[0x0][0x230] ;  /* 0x00008c00ff407b82 */ /* 0x000e640000000800 */
[----:B------:R-:W-:Y:S01]  /*dcd0*/  LDGSTS.E [R14+0x44004], desc[UR16][R172.64], !P0 ;  /* 0x44004000ac0e7fae */ /* 0x000fe2000c121850 */
[----:B------:R-:W-:Y:S01]  /*dce0*/  ISETP.GE.U32.AND P0, PT, R57, 0x7ffffe95, PT ;  /* 0x7ffffe953900780c */ /* 0x000fe20003f06070 */
[----:B------:R-:W-:-:S02]  /*dcf0*/  VIADD R57, R67, 0xfffffef2 ;  /* 0xfffffef243397836 */ /* 0x000fc40000000000 */
[----:B------:R-:W-:Y:S02]  /*dd00*/  LDGSTS.E [R14+0x40008], desc[UR16][R170.64], !P1 ;  /* 0x40008000aa0e7fae */ /* 0x000fe4000c921850 */
[----:B------:R-:W1:Y:S02]  /*dd10*/  LDC R71, c[0x0][0x230] ;  /* 0x00008c00ff477b82 */ /* 0x000e640000000800 */
[----:B------:R-:W-:Y:S01]  /*dd20*/  LDGSTS.E [R14+0x44008], desc[UR16][R176.64], !P1 ;  /* 0x44008000b00e7fae */ /* 0x000fe2000c921850 */
[----:B------:R-:W-:Y:S02]  /*dd30*/  ISETP.GE.U32.AND P1, PT, R56, 0x7ffffeb4, PT ;  /* 0x7ffffeb43800780c */ /* 0x000fe40003f26070 */
[----:B------:R-:W-:Y:S01]  /*dd40*/  IADD3 R56, R70, -0x10f, RZ ;  /* 0xfffffef146387810 */ /* 0x000fe20007ffe0ff */
[----:B------:R-:W-:Y:S02]  /*dd50*/  LDGSTS.E [R14+0x4000c], desc[UR16][R174.64], !P6 ;  /* 0x4000c000ae0e7fae */ /* 0x000fe4000f121850 */
[----:B------:R-:W1:Y:S02]  /*dd60*/  LDC R67, c[0x0][0x230] ;  /* 0x00008c00ff437b82 */ /* 0x000e640000000800 */
[----:B------:R-:W-:Y:S01]  /*dd70*/  LDGSTS.E [R14+0x4400c], desc[UR16][R178.64], !P6 ;  /* 0x4400c000b20e7fae */ /* 0x000fe2000f121850 */
[----:B------:R-:W-:Y:S01]  /*dd80*/  ISETP.GE.U32.AND P6, PT, R57, 0x7ffffeb3, PT ;  /* 0x7ffffeb33900780c */ /* 0x000fe20003fc6070 */
[----:B------:R-:W-:-:S02]  /*dd90*/  IMAD.WIDE R108, R184, 0x4, R242 ;  /* 0x00000004b86c7825 */ /* 0x000fc400078e02f2 */
[----:B------:R-:W-:Y:S02]  /*dda0*/  LDGSTS.E [R14+0x48000], desc[UR16][R104.64], !P5 ;  /* 0x48000000680e7fae */ /* 0x000fe4000e921850 */
[----:B------:R-:W1:Y:S01]  /*ddb0*/  LDC R70, c[0x0][0x230] ;  /* 0x00008c00ff467b82 */ /* 0x000e620000000800 */
[----:B------:R-:W-:Y:S01]  /*ddc0*/  VIADD R57, R66, 0xfffffef0 ;  /* 0xfffffef042397836 */ /* 0x000fe20000000000 */
[----:B------:R-:W-:Y:S01]  /*ddd0*/  LDGSTS.E [R14+0x4c000], desc[UR16][R96.64], !P5 ;  /* 0x4c000000600e7fae */ /* 0x000fe2000e921850 */
[----:B------:R-:W-:Y:S01]  /*dde0*/  ISETP.GE.U32.AND P5, PT, R56, 0x7ffffeb2, PT ;  /* 0x7ffffeb23800780c */ /* 0x000fe20003fa6070 */
[C---:B------:R-:W-:Y:S02]  /*ddf0*/  IMAD.WIDE R100, R184.reuse, 0x4, R246 ;  /* 0x00000004b8647825 */ /* 0x040fe400078e02f6 */
[----:B------:R-:W-:Y:S02]  /*de00*/  LDGSTS.E [R14+0x48004], desc[UR16][R106.64], !P4 ;  /* 0x480040006a0e7fae */ /* 0x000fe4000e121850 */
[----:B--2---:R-:W-:Y:S01]  /*de10*/  VIADD R56, R69, 0xfffffed3 ;  /* 0xfffffed345387836 */ /* 0x004fe20000000000 */
[----:B------:R-:W2:Y:S01]  /*de20*/  LDC R66, c[0x0][0x230] ;  /* 0x00008c00ff427b82 */ /* 0x000ea20000000800 */
[----:B------:R-:W-:Y:S01]  /*de30*/  LDGSTS.E [R14+0x4c004], desc[UR16][R98.64], !P4 ;  /* 0x4c004000620e7fae */ /* 0x000fe2000e121850 */
[----:B------:R-:W-:Y:S01]  /*de40*/  IMAD.WIDE R110, R184, 0x4, R248 ;  /* 0x00000004b86e7825 */ /* 0x000fe200078e02f8 */
[----:B------:R-:W-:-:S02]  /*de50*/  ISETP.GE.U32.AND P4, PT, R57, 0x7ffffeb1, PT ;  /* 0x7ffffeb13900780c */ /* 0x000fc40003f86070 */
[----:B------:R-:W-:Y:S03]  /*de60*/  LDGSTS.E [R14+0x48008], desc[UR16][R108.64], !P3 ;  /* 0x480080006c0e7fae */ /* 0x000fe6000d921850 */
[----:B------:R-:W2:Y:S01]  /*de70*/  LDC R69, c[0x0][0x230] ;  /* 0x00008c00ff457b82 */ /* 0x000ea20000000800 */
[----:B------:R-:W-:Y:S01]  /*de80*/  LDGSTS.E [R14+0x4c008], desc[UR16][R100.64], !P3 ;  /* 0x4c008000640e7fae */ /* 0x000fe2000d921850 */
[----:B------:R-:W-:Y:S01]  /*de90*/  ISETP.GE.U32.AND P3, PT, R56, 0x7ffffe94, PT ;  /* 0x7ffffe943800780c */ /* 0x000fe20003f66070 */
[----:B---3--:R-:W-:Y:S01]  /*dea0*/  VIADD R56, R68, 0xfffffed1 ;  /* 0xfffffed144387836 */ /* 0x008fe20000000000 */
[----:B------:R-:W-:Y:S01]  /*deb0*/  IADD3 R57, R65, -0x12e, RZ ;  /* 0xfffffed241397810 */ /* 0x000fe20007ffe0ff */
[----:B------:R-:W-:Y:S03]  /*dec0*/  LDGSTS.E [R14+0x4800c], desc[UR16][R110.64], !P0 ;  /* 0x4800c0006e0e7fae */ /* 0x000fe6000c121850 */
[----:B------:R-:W3:Y:S01]  /*ded0*/  LDC R65, c[0x0][0x230] ;  /* 0x00008c00ff417b82 */ /* 0x000ee20000000800 */
[----:B------:R-:W-:Y:S01]  /*dee0*/  LDGSTS.E [R14+0x4c00c], desc[UR16][R102.64], !P0 ;  /* 0x4c00c000660e7fae */ /* 0x000fe2000c121850 */
[----:B------:R-:W-:Y:S01]  /*def0*/  ISETP.GE.U32.AND P0, PT, R57, 0x7ffffe93, PT ;  /* 0x7ffffe933900780c */ /* 0x000fe20003f06070 */
[----:B-1----:R-:W-:-:S02]  /*df00*/  VIADD R57, R64, 0xfffffed0 ;  /* 0xfffffed040397836 */ /* 0x002fc40000000000 */
[----:B------:R-:W-:Y:S03]  /*df10*/  LDGSTS.E [R13+0x40000], desc[UR16][R192.64], !P1 ;  /* 0x40000000c00d7fae */ /* 0x000fe6000c921850 */
[----:B------:R-:W1:Y:S01]  /*df20*/  LDC R68, c[0x0][0x230] ;  /* 0x00008c00ff447b82 */ /* 0x000e620000000800 */
[----:B------:R-:W-:Y:S01]  /*df30*/  LDGSTS.E [R13+0x44000], desc[UR16][R190.64], !P1 ;  /* 0x44000000be0d7fae */ /* 0x000fe2000c921850 */
[----:B------:R-:W-:Y:S02]  /*df40*/  ISETP.GE.U32.AND P1, PT, R56, 0x7ffffe92, PT ;  /* 0x7ffffe923800780c */ /* 0x000fe40003f26070 */
[----:B------:R-:W-:Y:S01]  /*df50*/  IADD3 R56, R71, -0x111, RZ ;  /* 0xfffffeef47387810 */ /* 0x000fe20007ffe0ff */
[----:B------:R-:W-:Y:S03]  /*df60*/  LDGSTS.E [R13+0x40004], desc[UR16][R182.64], !P6 ;  /* 0x40004000b60d7fae */ /* 0x000fe6000f121850 */
[----:B------:R-:W1:Y:S01]  /*df70*/  LDC R64, c[0x0][0x230] ;  /* 0x00008c00ff407b82 */ /* 0x000e620000000800 */
[----:B------:R-:W-:Y:S01]  /*df80*/  LDGSTS.E [R13+0x44004], desc[UR16][R198.64], !P6 ;  /* 0x44004000c60d7fae */ /* 0x000fe2000f121850 */
[----:B------:R-:W-:Y:S01]  /*df90*/  ISETP.GE.U32.AND P6, PT, R57, 0x7ffffe91, PT ;  /* 0x7ffffe913900780c */ /* 0x000fe20003fc6070 */
[----:B------:R-:W-:-:S02]  /*dfa0*/  VIADD R57, R67, 0xfffffeee ;  /* 0xfffffeee43397836 */ /* 0x000fc40000000000 */
[----:B------:R-:W-:Y:S03]  /*dfb0*/  LDGSTS.E [R13+0x40008], desc[UR16][R200.64], !P5 ;  /* 0x40008000c80d7fae */ /* 0x000fe6000e921850 */
[----:B------:R-:W1:Y:S01]  /*dfc0*/  LDC R71, c[0x0][0x230] ;  /* 0x00008c00ff477b82 */ /* 0x000e620000000800 */
[----:B------:R-:W-:Y:S01]  /*dfd0*/  LDGSTS.E [R13+0x44008], desc[UR16][R202.64], !P5 ;  /* 0x44008000ca0d7fae */ /* 0x000fe2000e921850 */
[----:B------:R-:W-:Y:S01]  /*dfe0*/  ISETP.GE.U32.AND P5, PT, R56, 0x7ffffeb0, PT ;  /* 0x7ffffeb03800780c */ /* 0x000fe20003fa6070 */
[----:B------:R-:W-:Y:S02]  /*dff0*/  VIADD R56, R70, 0xfffffeed ;  /* 0xfffffeed46387836 */ /* 0x000fe40000000000 */
[----:B------:R-:W-:Y:S03]  /*e000*/  LDGSTS.E [R13+0x4000c], desc[UR16][R204.64], !P4 ;  /* 0x4000c000cc0d7fae */ /* 0x000fe6000e121850 */
[----:B------:R-:W4:Y:S01]  /*e010*/  LDC R67, c[0x0][0x230] ;  /* 0x00008c00ff437b82 */ /* 0x000f220000000800 */
[----:B------:R-:W-:Y:S01]  /*e020*/  LDGSTS.E [R13+0x4400c], desc[UR16][R206.64], !P4 ;  /* 0x4400c000ce0d7fae */ /* 0x000fe2000e121850 */
[----:B------:R-:W-:-:S03]  /*e030*/  ISETP.GE.U32.AND P4, PT, R57, 0x7ffffeaf, PT ;  /* 0x7ffffeaf3900780c */ /* 0x000fc60003f86070 */
[----:B------:R-:W-:Y:S03]  /*e040*/  LDGSTS.E [R13+0x48000], desc[UR16][R88.64], !P3 ;  /* 0x48000000580d7fae */ /* 0x000fe6000d921850 */
[----:B------:R-:W4:Y:S01]  /*e050*/  LDC R70, c[0x0][0x230] ;  /* 0x00008c00ff467b82 */ /* 0x000f220000000800 */
[----:B------:R-:W-:Y:S01]  /*e060*/  LDGSTS.E [R13+0x4c000], desc[UR16][R80.64], !P3 ;  /* 0x4c000000500d7fae */ /* 0x000fe2000d921850 */
[----:B------:R-:W-:Y:S01]  /*e070*/  ISETP.GE.U32.AND P3, PT, R56, 0x7ffffeae, PT ;  /* 0x7ffffeae3800780c */ /* 0x000fe20003f66070 */
[----:B--2---:R-:W-:Y:S01]  /*e080*/  VIADD R56, R69, 0xfffffecf ;  /* 0xfffffecf45387836 */ /* 0x004fe20000000000 */
[----:B------:R-:W-:Y:S01]  /*e090*/  IADD3 R57, R66, -0x114, RZ ;  /* 0xfffffeec42397810 */ /* 0x000fe20007ffe0ff */
[----:B------:R-:W-:Y:S01]  /*e0a0*/  LDGSTS.E [R13+0x48004], desc[UR16][R90.64], !P0 ;  /* 0x480040005a0d7fae */ /* 0x000fe2000c121850 */
[----:B------:R-:W-:Y:S02]  /*e0b0*/  IMAD.WIDE R208, R184, 0x4, R208 ;  /* 0x00000004b8d07825 */ /* 0x000fe400078e02d0 */
[----:B------:R-:W2:Y:S01]  /*e0c0*/  LDC R66, c[0x0][0x230] ;  /* 0x00008c00ff427b82 */ /* 0x000ea20000000800 */
[----:B------:R-:W-:Y:S01]  /*e0d0*/  LDGSTS.E [R13+0x4c004], desc[UR16][R82.64], !P0 ;  /* 0x4c004000520d7fae */ /* 0x000fe2000c121850 */
[----:B------:R-:W-:Y:S01]  /*e0e0*/  ISETP.GE.U32.AND P0, PT, R57, 0x7ffffead, PT ;  /* 0x7ffffead3900780c */ /* 0x000fe20003f06070 */
[----:B---3--:R-:W-:-:S02]  /*e0f0*/  VIADD R57, R65, 0xfffffece ;  /* 0xfffffece41397836 */ /* 0x008fc40000000000 */
[----:B------:R-:W-:Y:S01]  /*e100*/  LDGSTS.E [R13+0x48008], desc[UR16][R92.64], !P1 ;  /* 0x480080005c0d7fae */ /* 0x000fe2000c921850 */
[----:B------:R-:W-:Y:S02]  /*e110*/  IMAD.WIDE R212, R184, 0x4, R212 ;  /* 0x00000004b8d47825 */ /* 0x000fe400078e02d4 */
[----:B------:R-:W3:Y:S01]  /*e120*/  LDC R69, c[0x0][0x230] ;  /* 0x00008c00ff457b82 */ /* 0x000ee20000000800 */
[----:B------:R-:W-:Y:S01]  /*e130*/  LDGSTS.E [R13+0x4c008], desc[UR16][R84.64], !P1 ;  /* 0x4c008000540d7fae */ /* 0x000fe2000c921850 */
[----:B------:R-:W-:Y:S02]  /*e140*/  ISETP.GE.U32.AND P1, PT, R56, 0x7ffffe90, PT ;  /* 0x7ffffe903800780c */ /* 0x000fe40003f26070 */
[----:B-1----:R-:W-:Y:S01]  /*e150*/  IADD3 R56, R68, -0x133, RZ ;  /* 0xfffffecd44387810 */ /* 0x002fe20007ffe0ff */
[----:B------:R-:W-:Y:S01]  /*e160*/  LDGSTS.E [R13+0x4800c], desc[UR16][R94.64], !P6 ;  /* 0x4800c0005e0d7fae */ /* 0x000fe2000f121850 */
[C---:B------:R-:W-:Y:S02]  /*e170*/  IMAD.WIDE R214, R184.reuse, 0x4, R214 ;  /* 0x00000004b8d67825 */ /* 0x040fe400078e02d6 */
[----:B------:R-:W1:Y:S01]  /*e180*/  LDC R65, c[0x0][0x230] ;  /* 0x00008c00ff417b82 */ /* 0x000e620000000800 */
[----:B------:R-:W-:Y:S01]  /*e190*/  LDGSTS.E [R13+0x4c00c], desc[UR16][R86.64], !P6 ;  /* 0x4c00c000560d7fae */ /* 0x000fe2000f121850 */
[----:B------:R-:W-:Y:S01]  /*e1a0*/  ISETP.GE.U32.AND P6, PT, R57, 0x7ffffe8f, PT ;  /* 0x7ffffe8f3900780c */ /* 0x000fe20003fc6070 */
[----:B------:R-:W-:-:S02]  /*e1b0*/  IMAD.WIDE R216, R184, 0x4, R216 ;  /* 0x00000004b8d87825 */ /* 0x000fc400078e02d8 */
[----:B------:R-:W-:Y:S02]  /*e1c0*/  LDGSTS.E [R4+0x40000], desc[UR16][R208.64], !P5 ;  /* 0x40000000d0047fae */ /* 0x000fe4000e921850 */
[----:B------:R-:W-:Y:S01]  /*e1d0*/  VIADD R57, R64, 0xfffffecc ;  /* 0xfffffecc40397836 */ /* 0x000fe20000000000 */
[----:B------:R-:W1:Y:S01]  /*e1e0*/  LDC R68, c[0x0][0x230] ;  /* 0x00008c00ff447b82 */ /* 0x000e620000000800 */
[----:B------:R-:W-:Y:S01]  /*e1f0*/  LDGSTS.E [R4+0x44000], desc[UR16][R210.64], !P5 ;  /* 0x44000000d2047fae */ /* 0x000fe2000e921850 */
[----:B------:R-:W-:Y:S01]  /*e200*/  ISETP.GE.U32.AND P5, PT, R56, 0x7ffffe8e, PT ;  /* 0x7ffffe8e3800780c */ /* 0x000fe20003fa6070 */
[----:B------:R-:W-:Y:S02]  /*e210*/  VIADD R56, R71, 0xfffffeeb ;  /* 0xfffffeeb47387836 */ /* 0x000fe40000000000 */
[----:B------:R-:W-:Y:S01]  /*e220*/  LDGSTS.E [R4+0x40004], desc[UR16][R212.64], !P4 ;  /* 0x40004000d4047fae */ /* 0x000fe2000e121850 */
[----:B------:R-:W-:Y:S02]  /*e230*/  IMAD.WIDE R242, R184, 0x4, R162 ;  /* 0x00000004b8f27825 */ /* 0x000fe400078e02a2 */
[----:B------:R-:W1:Y:S01]  /*e240*/  LDC R64, c[0x0][0x230] ;  /* 0x00008c00ff407b82 */ /* 0x000e620000000800 */
[----:B------:R-:W-:Y:S01]  /*e250*/  LDGSTS.E [R4+0x44004], desc[UR16][R214.64], !P4 ;  /* 0x44004000d6047fae */ /* 0x000fe2000e121850 */
[----:B------:R-:W-:-:S03]  /*e260*/  ISETP.GE.U32.AND P4, PT, R57, 0x7ffffe8d, PT ;  /* 0x7ffffe8d3900780c */ /* 0x000fc60003f86070 */
[----:B------:R-:W-:Y:S01]  /*e270*/  LDGSTS.E [R4+0x40008], desc[UR16][R216.64], !P3 ;  /* 0x40008000d8047fae */ /* 0x000fe2000d921850 */
[----:B----4-:R-:W-:Y:S01]  /*e280*/  IADD3 R57, R67, -0x116, RZ ;  /* 0xfffffeea43397810 */ /* 0x010fe20007ffe0ff */
[----:B------:R-:W-:Y:S01]  /*e290*/  IMAD.WIDE R248, R184, 0x4, R10 ;  /* 0x00000004b8f87825 */ /* 0x000fe200078e020a */
[----:B------:R-:W4:Y:S01]  /*e2a0*/  LDC R71, c[0x0][0x230] ;  /* 0x00008c00ff477b82 */ /* 0x000f220000000800 */
[----:B------:R-:W-:Y:S01]  /*e2b0*/  LDGSTS.E [R4+0x44008], desc[UR16][R228.64], !P3 ;  /* 0x44008000e4047fae */ /* 0x000fe2000d921850 */
[----:B------:R-:W-:Y:S01]  /*e2c0*/  ISETP.GE.U32.AND P3, PT, R56, 0x7ffffeac, PT ;  /* 0x7ffffeac3800780c */ /* 0x000fe20003f66070 */
[----:B------:R-:W-:Y:S02]  /*e2d0*/  VIADD R56, R70, 0xfffffee9 ;  /* 0xfffffee946387836 */ /* 0x000fe40000000000 */
[----:B------:R-:W-:Y:S01]  /*e2e0*/  LDGSTS.E [R4+0x4000c], desc[UR16][R226.64], !P0 ;  /* 0x4000c000e2047fae */ /* 0x000fe2000c121850 */
[----:B------:R-:W-:Y:S02]  /*e2f0*/  IMAD.WIDE R246, R184, 0x4, R194 ;  /* 0x00000004b8f67825 */ /* 0x000fe400078e02c2 */
[----:B------:R-:W4:Y:S01]  /*e300*/  LDC R70, c[0x0][0x230] ;  /* 0x00008c00ff467b82 */ /* 0x000f220000000800 */
[----:B------:R2:W-:Y:S01]  /*e310*/  LDGSTS.E [R4+0x4400c], desc[UR16][R16.64], !P0 ;  /* 0x4400c00010047fae */ /* 0x0005e2000c121850 */
[----:B------:R-:W-:-:S03]  /*e320*/  ISETP.GE.U32.AND P0, PT, R57, 0x7ffffeab, PT ;  /* 0x7ffffeab3900780c */ /* 0x000fc60003f06070 */
[----:B------:R-:W-:Y:S01]  /*e330*/  LDGSTS.E [R4+0x48000], desc[UR16][R220.64], !P1 ;  /* 0x48000000dc047fae */ /* 0x000fe2000c921850 */
[----:B------:R-:W-:Y:S02]  /*e340*/  IMAD.WIDE R222, R184, 0x4, R18 ;  /* 0x00000004b8de7825 */ /* 0x000fe400078e0212 */
[----:B------:R-:W4:Y:S01]  /*e350*/  LDC R67, c[0x0][0x230] ;  /* 0x00008c00ff437b82 */ /* 0x000f220000000800 */
[----:B------:R-:W-:Y:S01]  /*e360*/  LDGSTS.E [R4+0x4c000], desc[UR16][R236.64], !P1 ;  /* 0x4c000000ec047fae */ /* 0x000fe2000c921850 */
[----:B------:R-:W-:-:S03]  /*e370*/  ISETP.GE.U32.AND P1, PT, R56, 0x7ffffeaa, PT ;  /* 0x7ffffeaa3800780c */ /* 0x000fc60003f26070 */
[----:B------:R-:W4:Y:S01]  /*e380*/  LDL.LU.64 R162, [R1+0x8] ;  /* 0x0000080001a27983 */ /* 0x000f220000300a00 */
[----:B--2---:R-:W-:-:S03]  /*e390*/  IMAD.WIDE R16, R184, 0x4, R218 ;  /* 0x00000004b8107825 */ /* 0x004fc600078e02da */
[----:B------:R-:W2:Y:S04]  /*e3a0*/  LDL.LU.64 R10, [R1+0x28] ;  /* 0x00002800010a7983 */ /* 0x000ea80000300a00 */
[----:B------:R-:W-:Y:S04]  /*e3b0*/  LDGSTS.E [R4+0x48004], desc[UR16][R150.64], !P6 ;  /* 0x4800400096047fae */ /* 0x000fe8000f121850 */
[----:B------:R-:W4:Y:S04]  /*e3c0*/  LDL.LU.64 R194, [R1+0x20] ;  /* 0x0000200001c27983 */ /* 0x000f280000300a00 */
[----:B------:R-:W-:Y:S04]  /*e3d0*/  LDGSTS.E [R4+0x4c004], desc[UR16][R234.64], !P6 ;  /* 0x4c004000ea047fae */ /* 0x000fe8000f121850 */
[----:B------:R-:W4:Y:S01]  /*e3e0*/  LDL.LU.64 R218, [R1+0x18] ;  /* 0x0000180001da7983 */ /* 0x000f220000300a00 */
[----:B------:R-:W-:-:S03]  /*e3f0*/  IMAD.WIDE R152, R184, 0x4, R196 ;  /* 0x00000004b8987825 */ /* 0x000fc600078e02c4 */
[----:B------:R-:W-:Y:S04]  /*e400*/  LDGSTS.E [R4+0x48008], desc[UR16][R148.64], !P5 ;  /* 0x4800800094047fae */ /* 0x000fe8000e921850 */
[----:B------:R-:W-:Y:S01]  /*e410*/  LDGSTS.E [R4+0x4c008], desc[UR16][R232.64], !P5 ;  /* 0x4c008000e8047fae */ /* 0x000fe2000e921850 */
[----:B------:R-:W-:-:S03]  /*e420*/  IMAD.WIDE R18, R184, 0x4, R2 ;  /* 0x00000004b8127825 */ /* 0x000fc600078e0202 */
[----:B------:R-:W-:Y:S04]  /*e430*/  LDGSTS.E [R4+0x4800c], desc[UR16][R146.64], !P4 ;  /* 0x4800c00092047fae */ /* 0x000fe8000e121850 */
[----:B------:R-:W-:Y:S04]  /*e440*/  LDGSTS.E [R4+0x4c00c], desc[UR16][R230.64], !P4 ;  /* 0x4c00c000e6047fae */ /* 0x000fe8000e121850 */
[----:B------:R-:W-:Y:S04]  /*e450*/  LDGSTS.E [R6+0x40000], desc[UR16][R238.64], !P3 ;  /* 0x40000000ee067fae */ /* 0x000fe8000d921850 */
[----:B------:R-:W-:Y:S04]  /*e460*/  LDGSTS.E [R6+0x44000], desc[UR16][R240.64], !P3 ;  /* 0x44000000f0067fae */ /* 0x000fe8000d921850 */
[----:B------:R3:W-:Y:S04]  /*e470*/  STL.64 [R1+0x150], R16 ;  /* 0x0001501001007387 */ /* 0x0007e80000100a00 */
[----:B------:R-:W-:Y:S04]  /*e480*/  LDGSTS.E [R6+0x40004], desc[UR16][R242.64], !P0 ;  /* 0x40004000f2067fae */ /* 0x000fe8000c121850 */
[----:B------:R-:W-:Y:S04]  /*e490*/  STL.64 [R1+0x120], R222 ;  /* 0x000120de01007387 */ /* 0x000fe80000100a00 */
[----:B------:R-:W-:Y:S04]  /*e4a0*/  LDGSTS.E [R6+0x44004], desc[UR16][R246.64], !P0 ;  /* 0x44004000f6067fae */ /* 0x000fe8000c121850 */
[----:B------:R-:W4:Y:S04]  /*e4b0*/  LDL.LU.64 R2, [R1+0x10] ;  /* 0x0000100001027983 */ /* 0x000f280000300a00 */
[----:B------:R-:W-:Y:S04]  /*e4c0*/  LDGSTS.E [R6+0x40008], desc[UR16][R248.64], !P1 ;  /* 0x40008000f8067fae */ /* 0x000fe8000c921850 */
[----:B------:R4:W-:Y:S04]  /*e4d0*/  STL.64 [R1+0x168], R152 ;  /* 0x0001689801007387 */ /* 0x0009e80000100a00 */
[----:B------:R3:W-:Y:S04]  /*e4e0*/  LDGSTS.E [R6+0x44008], desc[UR16][R16.64], !P1 ;  /* 0x4400800010067fae */ /* 0x0007e8000c921850 */
[----:B------:R-:W4:Y:S04]  /*e4f0*/  LDL.LU.64 R196, [R1+0x198] ;  /* 0x0001980001c47983 */ /* 0x000f280000300a00 */
[----:B------:R4:W-:Y:S01]  /*e500*/  STL.64 [R1+0x110], R18 ;  /* 0x0001101201007387 */ /* 0x0009e20000100a00 */
[----:B---3--:R-:W-:-:S03]  /*e510*/  IMAD.WIDE R16, R184, 0x4, R188 ;  /* 0x00000004b8107825 */ /* 0x008fc600078e02bc */
[----:B------:R-:W3:Y:S01]  /*e520*/  LDL.LU.64 R188, [R1+0x190] ;  /* 0x0001900001bc7983 */ /* 0x000ee20000300a00 */
[----:B------:R-:W-:Y:S01]  /*e530*/  VIADD R57, R66, 0xfffffee8 ;  /* 0xfffffee842397836 */ /* 0x000fe20000000000 */
[----:B------:R-:W-:Y:S02]  /*e540*/  IADD3 R56, R69, -0x135, RZ ;  /* 0xfffffecb45387810 */ /* 0x000fe40007ffe0ff */
[----:B------:R4:W-:Y:S01]  /*e550*/  STL.64 [R1+0x138], R16 ;  /* 0x0001381001007387 */ /* 0x0009e20000100a00 */
[----:B------:R-:W-:Y:S01]  /*e560*/  IMAD.WIDE R250, R184, 0x4, R250 ;  /* 0x00000004b8fa7825 */ /* 0x000fe200078e02fa */
[----:B------:R-:W3:Y:S01]  /*e570*/  LDC R66, c[0x0][0x230] ;  /* 0x00008c00ff427b82 */ /* 0x000ee20000000800 */
[----:B------:R-:W-:Y:S02]  /*e580*/  ISETP.GE.U32.AND P6, PT, R57, 0x7ffffea9, PT ;  /* 0x7ffffea93900780c */ /* 0x000fe40003fc6070 */
[----:B------:R-:W-:Y:S01]  /*e590*/  ISETP.GE.U32.AND P5, PT, R56, 0x7ffffe8c, PT ;  /* 0x7ffffe8c3800780c */ /* 0x000fe20003fa6070 */
[----:B-1----:R-:W-:-:S02]  /*e5a0*/  VIADD R57, R65, 0xfffffeca ;  /* 0xfffffeca41397836 */ /* 0x002fc40000000000 */
[----:B------:R-:W-:Y:S02]  /*e5b0*/  VIADD R56, R68, 0xfffffec9 ;  /* 0xfffffec944387836 */ /* 0x000fe40000000000 */
[----:B------:R-:W1:Y:S01]  /*e5c0*/  LDC R68, c[0x0][0x230] ;  /* 0x00008c00ff447b82 */ /* 0x000e620000000800 */
[----:B------:R-:W-:Y:S02]  /*e5d0*/  ISETP.GE.U32.AND P4, PT, R57, 0x7ffffe8b, PT ;  /* 0x7ffffe8b3900780c */ /* 0x000fe40003f86070 */
[----:B------:R-:W-:-:S03]  /*e5e0*/  ISETP.GE.U32.AND P3, PT, R56, 0x7ffffe8a, PT ;  /* 0x7ffffe8a3800780c */ /* 0x000fc60003f66070 */
[----:B------:R-:W-:Y:S01]  /*e5f0*/  LDGSTS.E [R6+0x4000c], desc[UR16][R222.64], !P6 ;  /* 0x4000c000de067fae */ /* 0x000fe2000f121850 */
[----:B------:R-:W-:Y:S01]  /*e600*/  IADD3 R57, R64, -0x138, RZ ;  /* 0xfffffec840397810 */ /* 0x000fe20007ffe0ff */
[C---:B--2---:R-:W-:Y:S02]  /*e610*/  IMAD.WIDE R10, R184.reuse, 0x4, R10 ;  /* 0x00000004b80a7825 */ /* 0x044fe400078e020a */
[----:B------:R2:W-:Y:S01]  /*e620*/  LDGSTS.E [R6+0x4400c], desc[UR16][R152.64], !P6 ;  /* 0x4400c00098067fae */ /* 0x0005e2000f121850 */
[----:B------:R-:W-:Y:S01]  /*e630*/  ISETP.GE.U32.AND P0, PT, R57, 0x7ffffe89, PT ;  /* 0x7ffffe893900780c */ /* 0x000fe20003f06070 */
[----:B------:R-:W1:Y:S02]  /*e640*/  LDC R69, c[0x0][0x230] ;  /* 0x00008c00ff457b82 */ /* 0x000e640000000800 */
[----:B------:R2:W-:Y:S04]  /*e650*/  LDGSTS.E [R6+0x48000], desc[UR16][R18.64], !P5 ;  /* 0x4800000012067fae */ /* 0x0005e8000e921850 */
[----:B------:R2:W-:Y:S01]  /*e660*/  LDGSTS.E [R6+0x4c000], desc[UR16][R16.64], !P5 ;  /* 0x4c00000010067fae */ /* 0x0005e2000e921850 */
[C---:B----4-:R-:W-:Y:S01]  /*e670*/  IMAD.WIDE R2, R184.reuse, 0x4, R2 ;  /* 0x00000004b8027825 */ /* 0x050fe200078e0202 */
[----:B------:R-:W4:Y:S03]  /*e680*/  LDC R64, c[0x0][0x230] ;  /* 0x00008c00ff407b82 */ /* 0x000f260000000800 */
[----:B--2---:R-:W-:-:S04]  /*e690*/  IMAD.WIDE R152, R184, 0x4, R162 ;  /* 0x00000004b8987825 */ /* 0x004fc800078e02a2 */
[C---:B------:R-:W-:Y:S01]  /*e6a0*/  IMAD.WIDE R18, R184.reuse, 0x4, R194 ;  /* 0x00000004b8127825 */ /* 0x040fe200078e02c2 */
[----:B------:R-:W-:Y:S01]  /*e6b0*/  STL.64 [R1+0x8], R152 ;  /* 0x0000089801007387 */ /* 0x000fe20000100a00 */
[----:B------:R-:W2:Y:S02]  /*e6c0*/  LDC R65, c[0x0][0x230] ;  /* 0x00008c00ff417b82 */ /* 0x000ea40000000800 */
[C---:B------:R-:W-:Y:S01]  /*e6d0*/  IMAD.WIDE R16, R184.reuse, 0x4, R218 ;  /* 0x00000004b8107825 */ /* 0x040fe200078e02da */
[----:B------:R1:W-:Y:S04]  /*e6e0*/  STL.64 [R1+0xf0], R10 ;  /* 0x0000f00a01007387 */ /* 0x0003e80000100a00 */
[----:B------:R-:W4:Y:S04]  /*e6f0*/  LDL.LU.64 R162, [R1+0x160] ;  /* 0x0001600001a27983 */ /* 0x000f280000300a00 */
[----:B------:R-:W2:Y:S04]  /*e700*/  LDL.LU.64 R194, [R1+0x148] ;  /* 0x0001480001c27983 */ /* 0x000ea80000300a00 */
[----:B------:R3:W-:Y:S04]  /*e710*/  STL.64 [R1], R18 ;  /* 0x0000001201007387 */ /* 0x0007e80000100a00 */
[----:B------:R-:W-:Y:S04]  /*e720*/  LDGSTS.E [R6+0x48004], desc[UR16][R152.64], !P4 ;  /* 0x4800400098067fae */ /* 0x000fe8000e121850 */
[----:B------:R3:W-:Y:S04]  /*e730*/  STL.64 [R1+0x18], R16 ;  /* 0x0000181001007387 */ /* 0x0007e80000100a00 */
[----:B------:R-:W2:Y:S04]  /*e740*/  LDL.LU.64 R218, [R1+0x100] ;  /* 0x0001000001da7983 */ /* 0x000ea80000300a00 */
[----:B------:R-:W-:Y:S04]  /*e750*/  LDGSTS.E [R6+0x4c004], desc[UR16][R10.64], !P4 ;  /* 0x4c0040000a067fae */ /* 0x000fe8000e121850 */
[----:B------:R3:W-:Y:S04]  /*e760*/  LDGSTS.E [R6+0x48008], desc[UR16][R18.64], !P3 ;  /* 0x4800800012067fae */ /* 0x0007e8000d921850 */
[----:B------:R3:W-:Y:S04]  /*e770*/  LDGSTS.E [R6+0x4c008], desc[UR16][R16.64], !P3 ;  /* 0x4c00800010067fae */ /* 0x0007e8000d921850 */
[----:B-1----:R-:W2:Y:S01]  /*e780*/  LDL.LU.64 R10, [R1+0x130] ;  /* 0x00013000010a7983 */ /* 0x002ea20000300a00 */
[----:B---3--:R-:W-:-:S03]  /*e790*/  IMAD.WIDE R18, R184, 0x4, R196 ;  /* 0x00000004b8127825 */ /* 0x008fc600078e02c4 */
[----:B------:R1:W-:Y:S01]  /*e7a0*/  STL.64 [R1+0x10], R2 ;  /* 0x0000100201007387 */ /* 0x0003e20000100a00 */
[----:B------:R-:W-:-:S03]  /*e7b0*/  IMAD.WIDE R16, R184, 0x4, R188 ;  /* 0x00000004b8107825 */ /* 0x000fc600078e02bc */
[----:B------:R-:W-:Y:S04]  /*e7c0*/  LDGSTS.E [R6+0x4800c], desc[UR16][R250.64], !P0 ;  /* 0x4800c000fa067fae */ /* 0x000fe8000c121850 */
[----:B------:R-:W-:Y:S04]  /*e7d0*/  LDGSTS.E [R6+0x4c00c], desc[UR16][R2.64], !P0 ;  /* 0x4c00c00002067fae */ /* 0x000fe8000c121850 */
[----:B------:R-:W-:Y:S04]  /*e7e0*/  STL.64 [R1+0x20], R18 ;  /* 0x0000201201007387 */ /* 0x000fe80000100a00 */
[----:B-1----:R-:W3:Y:S04]  /*e7f0*/  LDL.LU.64 R2, [R1+0x118] ;  /* 0x0001180001027983 */ /* 0x002ee80000300a00 */
[----:B------:R1:W-:Y:S04]  /*e800*/  STL.64 [R1+0x28], R16 ;  /* 0x0000281001007387 */ /* 0x0003e80000100a00 */
[----:B------:R-:W3:Y:S04]  /*e810*/  LDL.LU.64 R188, [R1+0x108] ;  /* 0x0001080001bc7983 */ /* 0x000ee80000300a00 */
[----:B------:R-:W3:Y:S04]  /*e820*/  LDL.LU.64 R224, [R1+0x70] ;  /* 0x0000700001e07983 */ /* 0x000ee80000300a00 */
[----:B------:R-:W3:Y:S01]  /*e830*/  LDL.LU.64 R196, [R1+0x68] ;  /* 0x0000680001c47983 */ /* 0x000ee20000300a00 */
[----:B------:R-:W-:-:S02]  /*e840*/  VIADD R56, R71, 0xfffffee7 ;  /* 0xfffffee747387836 */ /* 0x000fc40000000000 */
[----:B------:R-:W-:Y:S02]  /*e850*/  VIADD R57, R66, 0xfffffee6 ;  /* 0xfffffee642397836 */ /* 0x000fe40000000000 */
[----:B------:R-:W3:Y:S01]  /*e860*/  LDC R66, c[0x0][0x230] ;  /* 0x00008c00ff427b82 */ /* 0x000ee20000000800 */
[----:B------:R-:W-:Y:S02]  /*e870*/  ISETP.GE.U32.AND P1, PT, R56, 0x7ffffea8, PT ;  /* 0x7ffffea83800780c */ /* 0x000fe40003f26070 */
[----:B------:R-:W-:Y:S02]  /*e880*/  IADD3 R56, R70, -0x11b, RZ ;  /* 0xfffffee546387810 */ /* 0x000fe40007ffe0ff */
[----:B------:R-:W-:Y:S02]  /*e890*/  ISETP.GE.U32.AND P6, PT, R57, 0x7ffffea7, PT ;  /* 0x7ffffea73900780c */ /* 0x000fe40003fc6070 */
[----:B------:R-:W-:Y:S01]  /*e8a0*/  ISETP.GE.U32.AND P5, PT, R56, 0x7ffffea6, PT ;  /* 0x7ffffea63800780c */ /* 0x000fe20003fa6070 */
[----:B------:R-:W-:Y:S01]  /*e8b0*/  VIADD R57, R67, 0xfffffee4 ;  /* 0xfffffee443397836 */ /* 0x000fe20000000000 */
[----:B------:R-:W3:Y:S01]  /*e8c0*/  LDC R70, c[0x0][0x230] ;  /* 0x00008c00ff467b82 */ /* 0x000ee20000000800 */
[----:B------:R-:W-:-:S04]  /*e8d0*/  VIADD R56, R68, 0xfffffec7 ;  /* 0xfffffec744387836 */ /* 0x000fc80000000000 */
[----:B------:R1:W-:Y:S01]  /*e8e0*/  LDGSTS.E [R7+0x40000], desc[UR16][R18.64], !P1 ;  /* 0x4000000012077fae */ /* 0x0003e2000c921850 */
[----:B------:R-:W-:Y:S02]  /*e8f0*/  ISETP.GE.U32.AND P4, PT, R57, 0x7ffffea5, PT ;  /* 0x7ffffea53900780c */ /* 0x000fe40003f86070 */
[----:B------:R-:W3:Y:S01]  /*e900*/  LDC R68, c[0x0][0x230] ;  /* 0x00008c00ff447b82 */ /* 0x000ee20000000800 */
[----:B------:R-:W-:Y:S01]  /*e910*/  LDGSTS.E [R7+0x44000], desc[UR16][R16.64], !P1 ;  /* 0x4400000010077fae */ /* 0x000fe2000c921850 */
[----:B------:R-:W-:-:S06]  /*e920*/  ISETP.GE.U32.AND P3, PT, R56, 0x7ffffe88, PT ;  /* 0x7ffffe883800780c */ /* 0x000fcc0003f66070 */
[----:B------:R-:W3:Y:S01]  /*e930*/  LDC R67, c[0x0][0x230] ;  /* 0x00008c00ff437b82 */ /* 0x000ee20000000800 */
[----:B----4-:R-:W-:-:S04]  /*e940*/  IMAD.WIDE R162, R184, 0x4, R162 ;  /* 0x00000004b8a27825 */ /* 0x010fc800078e02a2 */
[C---:B--2---:R-:W-:Y:S01]  /*e950*/  IMAD.WIDE R152, R184.reuse, 0x4, R194 ;  /* 0x00000004b8987825 */ /* 0x044fe200078e02c2 */
[----:B------:R-:W-:Y:S04]  /*e960*/  STL.64 [R1+0x30], R162 ;  /* 0x000030a201007387 */ /* 0x000fe80000100a00 */
[----:B------:R2:W-:Y:S04]  /*e970*/  STL.64 [R1+0xd8], R152 ;  /* 0x0000d89801007387 */ /* 0x0005e80000100a00 */
[----:B------:R-:W4:Y:S04]  /*e980*/  LDL.LU.64 R222, [R1+0x60] ;  /* 0x0000600001de7983 */ /* 0x000f280000300a00 */
[----:B-1----:R-:W4:Y:S01]  /*e990*/  LDL.LU.64 R16, [R1+0x58] ;  /* 0x0000580001107983 */ /* 0x002f220000300a00 */
[----:B------:R-:W-:-:S03]  /*e9a0*/  IMAD.WIDE R18, R184, 0x4, R218 ;  /* 0x00000004b8127825 */ /* 0x000fc600078e02da */
[----:B------:R-:W-:Y:S04]  /*e9b0*/  LDGSTS.E [R7+0x40004], desc[UR16][R162.64], !P6 ;  /* 0x40004000a2077fae */ /* 0x000fe8000f121850 */
[----:B------:R1:W-:Y:S04]  /*e9c0*/  STL.64 [R1+0x100], R18 ;  /* 0x0001001201007387 */ /* 0x0003e80000100a00 */
[----:B------:R-:W-:Y:S04]  /*e9d0*/  LDGSTS.E [R7+0x44004], desc[UR16][R152.64], !P6 ;  /* 0x4400400098077fae */ /* 0x000fe8000f121850 */
[----:B------:R-:W-:Y:S01]  /*e9e0*/  LDGSTS.E [R7+0x40008], desc[UR16][R18.64], !P5 ;  /* 0x4000800012077fae */ /* 0x000fe2000e921850 */
[----:B------:R-:W-:-:S05]  /*e9f0*/  IMAD.WIDE R10, R184, 0x4, R10 ;  /* 0x00000004b80a7825 */ /* 0x000fca00078e020a */
[----:B------:R3:W-:Y:S04]  /*ea00*/  STL.64 [R1+0x148], R10 ;  /* 0x0001480a01007387 */ /* 0x0007e80000100a00 */
[----:B--2---:R-:W2:Y:S04]  /*ea10*/  LDL.LU.64 R152, [R1+0x50] ;  /* 0x0000500001987983 */ /* 0x004ea80000300a00 */
[----:B-1----:R-:W2:Y:S04]  /*ea20*/  LDL.LU.64 R18, [R1+0x48] ;  /* 0x0000480001127983 */ /* 0x002ea80000300a00 */
[----:B------:R-:W2:Y:S04]  /*ea30*/  LDL.LU.64 R194, [R1+0x40] ;  /* 0x0000400001c27983 */ /* 0x000ea80000300a00 */
[----:B------:R-:W2:Y:S01]  /*ea40*/  LDL.LU.64 R162, [R1+0x38] ;  /* 0x0000380001a27983 */ /* 0x000ea20000300a00 */
[----:B---3--:R-:W-:-:S03]  /*ea50*/  IMAD.WIDE R2, R184, 0x4, R2 ;  /* 0x00000004b8027825 */ /* 0x008fc600078e0202 */
[----:B------:R-:W-:Y:S04]  /*ea60*/  LDGSTS.E [R7+0x44008], desc[UR16][R10.64], !P5 ;  /* 0x440080000a077fae */ /* 0x000fe8000e921850 */
[----:B------:R-:W3:Y:S01]  /*ea70*/  LDL.LU.64 R218, [R1+0x188] ;  /* 0x0001880001da7983 */ /* 0x000ee20000300a00 */
[----:B------:R-:W-:-:S03]  /*ea80*/  IMAD.WIDE R188, R184, 0x4, R188 ;  /* 0x00000004b8bc7825 */ /* 0x000fc600078e02bc */
[----:B------:R-:W-:Y:S01]  /*ea90*/  LDGSTS.E [R7+0x4000c], desc[UR16][R2.64], !P4 ;  /* 0x4000c00002077fae */ /* 0x000fe2000e121850 */
[----:B------:R-:W-:-:S03]  /*eaa0*/  IMAD.WIDE R224, R184, 0x4, R224 ;  /* 0x00000004b8e07825 */ /* 0x000fc600078e02e0 */
[----:B------:R-:W3:Y:S01]  /*eab0*/  LDL.LU.64 R10, [R1+0x180] ;  /* 0x00018000010a7983 */ /* 0x000ee20000300a00 */
[----:B------:R-:W-:-:S03]  /*eac0*/  IMAD.WIDE R196, R184, 0x4, R196 ;  /* 0x00000004b8c47825 */ /* 0x000fc600078e02c4 */
[----:B------:R1:W-:Y:S04]  /*ead0*/  STL.64 [R1+0x118], R2 ;  /* 0x0001180201007387 */ /* 0x0003e80000100a00 */
[----:B------:R1:W-:Y:S04]  /*eae0*/  STL.64 [R1+0x160], R188 ;  /* 0x000160bc01007387 */ /* 0x0003e80000100a00 */
[----:B------:R-:W-:Y:S04]  /*eaf0*/  LDGSTS.E [R7+0x4400c], desc[UR16][R188.64], !P4 ;  /* 0x4400c000bc077fae */ /* 0x000fe8000e121850 */
[----:B-1----:R-:W3:Y:S04]  /*eb00*/  LDL.LU.64 R2, [R1+0x580] ;  /* 0x0005800001027983 */ /* 0x002ee80000300a00 */
[----:B------:R4:W-:Y:S04]  /*eb10*/  LDGSTS.E [R7+0x48000], desc[UR16][R224.64], !P3 ;  /* 0x48000000e0077fae */ /* 0x0009e8000d921850 */
[----:B------:R-:W3:Y:S04]  /*eb20*/  LDL.LU.64 R188, [R1+0x578] ;  /* 0x0005780001bc7983 */ /* 0x000ee80000300a00 */
[----:B------:R-:W-:Y:S04]  /*eb30*/  STL.64 [R1+0x108], R224 ;  /* 0x000108e001007387 */ /* 0x000fe80000100a00 */
[----:B------:R1:W-:Y:S04]  /*eb40*/  STL.64 [R1+0x130], R196 ;  /* 0x000130c401007387 */ /* 0x0003e80000100a00 */
[----:B------:R-:W-:Y:S04]  /*eb50*/  LDGSTS.E [R7+0x4c000], desc[UR16][R196.64], !P3 ;  /* 0x4c000000c4077fae */ /* 0x000fe8000d921850 */
[----:B-1----:R-:W3:Y:S01]  /*eb60*/  LDL.LU.64 R196, [R1+0x158] ;  /* 0x0001580001c47983 */ /* 0x002ee20000300a00 */
[----:B------:R-:W-:Y:S01]  /*eb70*/  IADD3 R56, R69, -0x13a, RZ ;  /* 0xfffffec645387810 */ /* 0x000fe20007ffe0ff */
[----:B------:R-:W-:Y:S01]  /*eb80*/  VIADD R57, R65, 0xfffffec4 ;  /* 0xfffffec441397836 */ /* 0x000fe20000000000 */
[----:B------:R-:W1:Y:S02]  /*eb90*/  LDC R69, c[0x0][0x230] ;  /* 0x00008c00ff457b82 */ /* 0x000e640000000800 */
[----:B------:R-:W-:Y:S01]  /*eba0*/  ISETP.GE.U32.AND P0, PT, R56, 0x7ffffe87, PT ;  /* 0x7ffffe873800780c */ /* 0x000fe20003f06070 */
[----:B------:R-:W-:Y:S01]  /*ebb0*/  VIADD R56, R64, 0xfffffec5 ;  /* 0xfffffec540387836 */ /* 0x000fe20000000000 */
[----:B------:R-:W-:-:S04]  /*ebc0*/  ISETP.GE.U32.AND P6, PT, R57, 0x7ffffe85, PT ;  /* 0x7ffffe853900780c */ /* 0x000fc80003fc6070 */
[----:B------:R-:W-:Y:S01]  /*ebd0*/  ISETP.GE.U32.AND P1, PT, R56, 0x7ffffe86, PT ;  /* 0x7ffffe863800780c */ /* 0x000fe20003f26070 */
[----:B------:R-:W1:Y:S01]  /*ebe0*/  LDC R64, c[0x0][0x230] ;  /* 0x00008c00ff407b82 */ /* 0x000e620000000800 */
[----:B------:R-:W-:-:S04]  /*ebf0*/  IADD3 R56, R66, -0x11d, RZ ;  /* 0xfffffee342387810 */ /* 0x000fc80007ffe0ff */
[----:B------:R-:W-:Y:S01]  /*ec00*/  ISETP.GE.U32.AND P5, PT, R56, 0x7ffffea4, PT ;  /* 0x7ffffea43800780c */ /* 0x000fe20003fa6070 */
[C---:B----4-:R-:W-:Y:S02]  /*ec10*/  IMAD.WIDE R224, R184.reuse, 0x4, R222 ;  /* 0x00000004b8e07825 */ /* 0x050fe400078e02de */
[----:B------:R-:W4:Y:S02]  /*ec20*/  LDC R65, c[0x0][0x230] ;  /* 0x00008c00ff417b82 */ /* 0x000f240000000800 */
[C---:B------:R-:W-:Y:S01]  /*ec30*/  IMAD.WIDE R222, R184.reuse, 0x4, R16 ;  /* 0x00000004b8de7825 */ /* 0x040fe200078e0210 */
[----:B------:R-:W-:Y:S04]  /*ec40*/  LDGSTS.E [R7+0x48004], desc[UR16][R224.64], !P0 ;  /* 0x48004000e0077fae */ /* 0x000fe8000c121850 */
[----:B------:R-:W4:Y:S01]  /*ec50*/  LDL.LU.64 R16, [R1+0x140] ;  /* 0x0001400001107983 */ /* 0x000f220000300a00 */
[----:B--2---:R-:W-:-:S03]  /*ec60*/  IMAD.WIDE R152, R184, 0x4, R152 ;  /* 0x00000004b8987825 */ /* 0x004fc600078e0298 */
[----:B------:R-:W-:Y:S01]  /*ec70*/  STL.64 [R1+0xc0], R224 ;  /* 0x0000c0e001007387 */ /* 0x000fe20000100a00 */
[----:B------:R-:W2:Y:S01]  /*ec80*/  LDC R66, c[0x0][0x230] ;  /* 0x00008c00ff427b82 */ /* 0x000ea20000000800 */
[C---:B------:R-:W-:Y:S02]  /*ec90*/  IMAD.WIDE R18, R184.reuse, 0x4, R18 ;  /* 0x00000004b8127825 */ /* 0x040fe400078e0212 */
[----:B------:R-:W-:Y:S02]  /*eca0*/  STL.64 [R1+0xe8], R222 ;  /* 0x0000e8de01007387 */ /* 0x000fe40000100a00 */
[C---:B------:R-:W-:Y:S02]  /*ecb0*/  IMAD.WIDE R194, R184.reuse, 0x4, R194 ;  /* 0x00000004b8c27825 */ /* 0x040fe400078e02c2 */
[----:B------:R-:W-:Y:S02]  /*ecc0*/  LDGSTS.E [R7+0x4c004], desc[UR16][R222.64], !P0 ;  /* 0x4c004000de077fae */ /* 0x000fe4000c121850 */
[----:B------:R-:W-:-:S02]  /*ecd0*/  IMAD.WIDE R162, R184, 0x4, R162 ;  /* 0x00000004b8a27825 */ /* 0x000fc400078e02a2 */
[----:B------:R3:W-:Y:S04]  /*ece0*/  STL.64 [R1+0x60], R152 ;  /* 0x0000609801007387 */ /* 0x0007e80000100a00 */
[----:B------:R3:W-:Y:S04]  /*ecf0*/  LDGSTS.E [R7+0x48008], desc[UR16][R152.64], !P1 ;  /* 0x4800800098077fae */ /* 0x0007e8000c921850 */
[----:B------:R1:W-:Y:S04]  /*ed00*/  STL.64 [R1+0x80], R18 ;  /* 0x0000801201007387 */ /* 0x0003e80000100a00 */
[----:B------:R1:W-:Y:S01]  /*ed10*/  LDGSTS.E [R7+0x4c008], desc[UR16][R18.64], !P1 ;  /* 0x4c00800012077fae */ /* 0x0003e2000c921850 */
[----:B---3--:R-:W-:-:S03]  /*ed20*/  IMAD.WIDE R152, R184, 0x4, R218 ;  /* 0x00000004b8987825 */ /* 0x008fc600078e02da */
[----:B------:R-:W-:Y:S04]  /*ed30*/  STL.64 [R1+0x40], R194 ;  /* 0x000040c201007387 */ /* 0x000fe80000100a00 */
[----:B------:R3:W-:Y:S01]  /*ed40*/  STL.64 [R1+0x48], R162 ;  /* 0x000048a201007387 */ /* 0x0007e20000100a00 */
[----:B-1----:R-:W-:-:S03]  /*ed50*/  IMAD.WIDE R18, R184, 0x4, R10 ;  /* 0x00000004b8127825 */ /* 0x002fc600078e020a */
[----:B------:R-:W-:Y:S04]  /*ed60*/  LDGSTS.E [R7+0x4800c], desc[UR16][R194.64], !P6 ;  /* 0x4800c000c2077fae */ /* 0x000fe8000f121850 */
[----:B------:R-:W2:Y:S04]  /*ed70*/  LDL.LU.64 R218, [R1+0x2b8] ;  /* 0x0002b80001da7983 */ /* 0x000ea80000300a00 */
[----:B------:R3:W-:Y:S04]  /*ed80*/  LDGSTS.E [R7+0x4c00c], desc[UR16][R162.64], !P6 ;  /* 0x4c00c000a2077fae */ /* 0x0007e8000f121850 */
[----:B------:R-:W2:Y:S04]  /*ed90*/  LDL.LU.64 R10, [R1+0x2a8] ;  /* 0x0002a800010a7983 */ /* 0x000ea80000300a00 */
[----:B------:R-:W-:Y:S01]  /*eda0*/  LDGSTS.E [R8+0x40000], desc[UR16][R152.64], !P5 ;  /* 0x4000000098087fae */ /* 0x000fe2000e921850 */
[----:B------:R-:W-:-:S03]  /*edb0*/  IMAD.WIDE R188, R184, 0x4, R188 ;  /* 0x00000004b8bc7825 */ /* 0x000fc600078e02bc */
[----:B------:R-:W-:Y:S04]  /*edc0*/  STL.64 [R1+0x50], R152 ;  /* 0x0000509801007387 */ /* 0x000fe80000100a00 */
[----:B------:R-:W-:Y:S01]  /*edd0*/  LDGSTS.E [R8+0x44000], desc[UR16][R18.64], !P5 ;  /* 0x4400000012087fae */ /* 0x000fe2000e921850 */
[----:B------:R-:W-:-:S03]  /*ede0*/  ISETP.GT.AND P5, PT, R0, 0x17f, PT ;  /* 0x0000017f0000780c */ /* 0x000fc60003fa4270 */
[----:B------:R1:W-:Y:S04]  /*edf0*/  STL.64 [R1+0x68], R18 ;  /* 0x0000681201007387 */ /* 0x0003e80000100a00 */
[----:B------:R-:W5:Y:S01]  /*ee00*/  LDL.LU R0, [R1+0x570] ;  /* 0x0005700001007983 */ /* 0x000f620000300800 */
[----:B---3--:R-:W-:-:S03]  /*ee10*/  IMAD.WIDE R162, R184, 0x4, R196 ;  /* 0x00000004b8a27825 */ /* 0x008fc600078e02c4 */
[----:B-1----:R-:W3:Y:S04]  /*ee20*/  LDL.LU.64 R18, [R1+0x2f0] ;  /* 0x0002f00001127983 */ /* 0x002ee80000300a00 */
[----:B------:R-:W3:Y:S04]  /*ee30*/  LDL.LU.64 R194, [R1+0x2e0] ;  /* 0x0002e00001c27983 */ /* 0x000ee80000300a00 */
[----:B------:R-:W3:Y:S04]  /*ee40*/  LDL.LU.64 R196, [R1+0x2d0] ;  /* 0x0002d00001c47983 */ /* 0x000ee80000300a00 */
[----:B------:R-:W-:Y:S04]  /*ee50*/  STL.64 [R1+0x90], R188 ;  /* 0x000090bc01007387 */ /* 0x000fe80000100a00 */
[----:B------:R-:W-:Y:S04]  /*ee60*/  STL.64 [R1+0xd0], R162 ;  /* 0x0000d0a201007387 */ /* 0x000fe80000100a00 */
[----:B------:R-:W3:Y:S04]  /*ee70*/  LDL.LU.64 R224, [R1+0x2c0] ;  /* 0x0002c00001e07983 */ /* 0x000ee80000300a00 */
[----:B------:R-:W3:Y:S01]  /*ee80*/  LDL.LU.64 R152, [R1+0x2b0] ;  /* 0x0002b00001987983 */ /* 0x000ee20000300a00 */
[----:B------:R-:W-:-:S02]  /*ee90*/  VIADD R57, R68, 0xfffffee2 ;  /* 0xfffffee244397836 */ /* 0x000fc40000000000 */
[----:B------:R-:W-:-:S03]  /*eea0*/  VIADD R56, R64, 0xfffffee1 ;  /* 0xfffffee140387836 */ /* 0x000fc60000000000 */
[----:B------:R-:W-:Y:S02]  /*eeb0*/  ISETP.GE.U32.AND P4, PT, R57, 0x7ffffea3, PT ;  /* 0x7ffffea33900780c */ /* 0x000fe40003f86070 */
[----:B------:R-:W-:Y:S02]  /*eec0*/  ISETP.GE.U32.AND P3, PT, R56, 0x7ffffea2, PT ;  /* 0x7ffffea23800780c */ /* 0x000fe40003f66070 */
[----:B------:R-:W-:Y:S01]  /*eed0*/  IADD3 R57, R67, -0x120, RZ ;  /* 0xfffffee043397810 */ /* 0x000fe20007ffe0ff */
[----:B------:R-:W-:-:S03]  /*eee0*/  IMAD.WIDE R2, R184, 0x4, R2 ;  /* 0x00000004b8027825 */ /* 0x000fc600078e0202 */
[----:B------:R-:W-:Y:S01]  /*eef0*/  ISETP.GE.U32.AND P0, PT, R57, 0x7ffffea1, PT ;  /* 0x7ffffea13900780c */ /* 0x000fe20003f06070 */
[----:B------:R-:W-:Y:S02]  /*ef00*/  VIADD R57, R69, 0xfffffec0 ;  /* 0xfffffec045397836 */ /* 0x000fe40000000000 */
[----:B------:R-:W-:Y:S02]  /*ef10*/  VIADD R56, R70, 0xfffffec3 ;  /* 0xfffffec346387836 */ /* 0x000fe40000000000 */
[----:B------:R-:W-:Y:S04]  /*ef20*/  LDGSTS.E [R8+0x40004], desc[UR16][R188.64], !P4 ;  /* 0x40004000bc087fae */ /* 0x000fe8000e121850 */
[----:B------:R-:W-:Y:S01]  /*ef30*/  LDGSTS.E [R8+0x44004], desc[UR16][R162.64], !P4 ;  /* 0x44004000a2087fae */ /* 0x000fe2000e121850 */
[----:B----4-:R-:W-:Y:S01]  /*ef40*/  VIADD R65, R65, 0xfffffec2 ;  /* 0xfffffec241417836 */ /* 0x010fe20000000000 */
[----:B------:R-:W-:-:S02]  /*ef50*/  ISETP.GE.AND P6, PT, R245, R57, PT ;  /* 0x00000039f500720c */ /* 0x000fc40003fc6270 */
[----:B------:R-:W-:Y:S02]  /*ef60*/  ISETP.GE.U32.AND P1, PT, R56, 0x7ffffe84, PT ;  /* 0x7ffffe843800780c */ /* 0x000fe40003f26070 */
[----:B--2---:R-:W-:Y:S01]  /*ef70*/  IADD3 R64, R66, -0x13f, RZ ;  /* 0xfffffec142407810 */ /* 0x004fe20007ffe0ff */
[----:B------:R-:W-:Y:S01]  /*ef80*/  IMAD.WIDE R222, R184, 0x4, R34 ;  /* 0x00000004b8de7825 */ /* 0x000fe200078e0222 */
[----:B------:R-:W-:Y:S01]  /*ef90*/  SEL R56, RZ, 0x4, P6 ;  /* 0x00000004ff387807 */ /* 0x000fe20003000000 */
[----:B------:R-:W1:Y:S01]  /*efa0*/  LDC R245, c[0x0][0x230] ;  /* 0x00008c00fff57b82 */ /* 0x000e620000000800 */
[----:B------:R-:W-:Y:S02]  /*efb0*/  ISETP.GE.U32.AND P6, PT, R65, 0x7ffffe83, PT ;  /* 0x7ffffe834100780c */ /* 0x000fe40003fc6070 */
[----:B------:R-:W-:Y:S01]  /*efc0*/  ISETP.GE.U32.AND P4, PT, R64, 0x7ffffe82, PT ;  /* 0x7ffffe824000780c */ /* 0x000fe20003f86070 */
[----:B------:R-:W-:-:S05]  /*efd0*/  IMAD.WIDE R16, R184, 0x4, R16 ;  /* 0x00000004b8107825 */ /* 0x000fca00078e0210 */
[----:B------:R-:W-:Y:S04]  /*efe0*/  STL.64 [R1+0xf8], R16 ;  /* 0x0000f81001007387 */ /* 0x000fe80000100a00 */
[----:B------:R-:W-:Y:S04]  /*eff0*/  LDGSTS.E [R8+0x40008], desc[UR16][R16.64], !P3 ;  /* 0x4000800010087fae */ /* 0x000fe8000d921850 */
[----:B------:R2:W-:Y:S04]  /*f000*/  STL.64 [R1+0x140], R2 ;  /* 0x0001400201007387 */ /* 0x0005e80000100a00 */
[----:B------:R2:W-:Y:S02]  /*f010*/  LDGSTS.E [R8+0x44008], desc[UR16][R2.64], !P3 ;  /* 0x4400800002087fae */ /* 0x0005e4000d921850 */
[----:B--2---:R-:W-:-:S05]  /*f020*/  IMAD.WIDE R2, R186, 0x4, R36 ;  /* 0x00000004ba027825 */ /* 0x004fca00078e0224 */
[----:B------:R-:W-:Y:S01]  /*f030*/  STL.64 [R1+0x158], R2 ;  /* 0x0001580201007387 */ /* 0x000fe20000100a00 */
[----:B------:R-:W-:-:S04]  /*f040*/  IMAD.WIDE R16, R184, 0x4, R218 ;  /* 0x00000004b8107825 */ /* 0x000fc800078e02da */
[----:B------:R-:W-:-:S04]  /*f050*/  IMAD.WIDE R218, R184, 0x4, R32 ;  /* 0x00000004b8da7825 */ /* 0x000fc800078e0220 */
[C---:B------:R-:W-:Y:S01]  /*f060*/  IMAD.WIDE R162, R184.reuse, 0x4, R10 ;  /* 0x00000004b8a27825 */ /* 0x040fe200078e020a */
[----:B------:R2:W-:Y:S03]  /*f070*/  STL.64 [R1+0xc8], R16 ;  /* 0x0000c81001007387 */ /* 0x0005e60000100a00 */
[C---:B------:R-:W-:Y:S01]  /*f080*/  IMAD.WIDE R10, R184.reuse, 0x4, R24 ;  /* 0x00000004b80a7825 */ /* 0x040fe200078e0218 */
[----:B------:R-:W-:Y:S04]  /*f090*/  STL.64 [R1+0xe0], R162 ;  /* 0x0000e0a201007387 */ /* 0x000fe80000100a00 */
[----:B------:R-:W-:Y:S04]  /*f0a0*/  STL.64 [R1+0xb0], R10 ;  /* 0x0000b00a01007387 */ /* 0x000fe80000100a00 */
[----:B------:R-:W-:Y:S04]  /*f0b0*/  STL.64 [R1+0x78], R218 ;  /* 0x000078da01007387 */ /* 0x000fe80000100a00 */
[----:B------:R-:W-:Y:S01]  /*f0c0*/  LDGSTS.E [R8+0x4000c], desc[UR16][R16.64], !P0 ;  /* 0x4000c00010087fae */ /* 0x000fe2000c121850 */
[----:B---3--:R-:W-:-:S04]  /*f0d0*/  IMAD.WIDE R18, R184, 0x4, R18 ;  /* 0x00000004b8127825 */ /* 0x008fc800078e0212 */
[C---:B------:R-:W-:Y:S01]  /*f0e0*/  IMAD.WIDE R194, R184.reuse, 0x4, R194 ;  /* 0x00000004b8c27825 */ /* 0x040fe200078e02c2 */
[----:B------:R3:W-:Y:S03]  /*f0f0*/  STL.64 [R1+0x88], R18 ;  /* 0x0000881201007387 */ /* 0x0007e60000100a00 */
[C---:B------:R-:W-:Y:S01]  /*f100*/  IMAD.WIDE R196, R184.reuse, 0x4, R196 ;  /* 0x00000004b8c47825 */ /* 0x040fe200078e02c4 */
[----:B------:R-:W-:Y:S04]  /*f110*/  STL.64 [R1+0x58], R222 ;  /* 0x000058de01007387 */ /* 0x000fe80000100a00 */
[----:B------:R4:W-:Y:S04]  /*f120*/  STL.64 [R1+0xb8], R194 ;  /* 0x0000b8c201007387 */ /* 0x0009e80000100a00 */
[----:B------:R1:W-:Y:S01]  /*f130*/  STL.64 [R1+0xa8], R196 ;  /* 0x0000a8c401007387 */ /* 0x0003e20000100a00 */
[----:B------:R-:W-:-:S03]  /*f140*/  IMAD.WIDE R224, R184, 0x4, R224 ;  /* 0x00000004b8e07825 */ /* 0x000fc600078e02e0 */
[----:B--2---:R-:W2:Y:S01]  /*f150*/  LDL.LU.64 R16, [R1+0x568] ;  /* 0x0005680001107983 */ /* 0x004ea20000300a00 */
[----:B------:R-:W-:-:S03]  /*f160*/  IMAD.WIDE R152, R184, 0x4, R152 ;  /* 0x00000004b8987825 */ /* 0x000fc600078e0298 */
[----:B------:R-:W-:Y:S04]  /*f170*/  LDGSTS.E [R8+0x4400c], desc[UR16][R18.64], !P0 ;  /* 0x4400c00012087fae */ /* 0x000fe8000c121850 */
[----:B------:R-:W-:Y:S04]  /*f180*/  LDGSTS.E [R8+0x48000], desc[UR16][R162.64], !P1 ;  /* 0x48000000a2087fae */ /* 0x000fe8000c921850 */
[----:B------:R-:W-:Y:S04]  /*f190*/  LDGSTS.E [R8+0x4c000], desc[UR16][R194.64], !P1 ;  /* 0x4c000000c2087fae */ /* 0x000fe8000c921850 */
[----:B---3--:R-:W3:Y:S04]  /*f1a0*/  LDL.LU.64 R18, [R1+0x560] ;  /* 0x0005600001127983 */ /* 0x008ee80000300a00 */
[----:B------:R1:W-:Y:S04]  /*f1b0*/  STL.64 [R1+0xa0], R224 ;  /* 0x0000a0e001007387 */ /* 0x0003e80000100a00 */
[----:B------:R-:W2:Y:S04]  /*f1c0*/  LDL.LU.64 R162, [R1+0x558] ;  /* 0x0005580001a27983 */ /* 0x000ea80000300a00 */
[----:B------:R1:W-:Y:S04]  /*f1d0*/  STL.64 [R1+0x98], R152 ;  /* 0x0000989801007387 */ /* 0x0003e80000100a00 */
[----:B----4-:R-:W4:Y:S04]  /*f1e0*/  LDL.LU.64 R194, [R1+0x550] ;  /* 0x0005500001c27983 */ /* 0x010f280000300a00 */
[----:B------:R-:W-:Y:S04]  /*f1f0*/  LDGSTS.E [R8+0x48004], desc[UR16][R10.64], !P6 ;  /* 0x480040000a087fae */ /* 0x000fe8000f121850 */
[----:B------:R-:W-:Y:S04]  /*f200*/  LDGSTS.E [R8+0x4c004], desc[UR16][R196.64], !P6 ;  /* 0x4c004000c4087fae */ /* 0x000fe8000f121850 */
[----:B------:R-:W-:Y:S04]  /*f210*/  LDGSTS.E [R8+0x48008], desc[UR16][R218.64], !P4 ;  /* 0x48008000da087fae */ /* 0x000fe8000e121850 */
[----:B------:R-:W3:Y:S04]  /*f220*/  LDL.LU.64 R10, [R1+0x548] ;  /* 0x00054800010a7983 */ /* 0x000ee80000300a00 */
[----:B-1----:R-:W2:Y:S04]  /*f230*/  LDL.LU.64 R196, [R1+0x2f8] ;  /* 0x0002f80001c47983 */ /* 0x002ea80000300a00 */
[----:B------:R-:W4:Y:S01]  /*f240*/  LDL.LU.64 R218, [R1+0x2c8] ;  /* 0x0002c80001da7983 */ /* 0x000f220000300a00 */
[----:B------:R-:W-:-:S02]  /*f250*/  SEL R56, R56, RZ, P5 ;  /* 0x000000ff38387207 */ /* 0x000fc40002800000 */
[----:B------:R-:W-:Y:S01]  /*f260*/  ISETP.GE.U32.AND P5, PT, R57, 0x7ffffe81, PT ;  /* 0x7ffffe813900780c */ /* 0x000fe20003fa6070 */
[----:B------:R-:W-:Y:S01]  /*f270*/  LDGSTS.E [R8+0x4c008], desc[UR16][R224.64], !P4 ;  /* 0x4c008000e0087fae */ /* 0x000fe2000e121850 */
[----:B------:R-:W-:Y:S01]  /*f280*/  IMAD.WIDE R188, R186, 0x4, R48 ;  /* 0x00000004babc7825 */ /* 0x000fe200078e0230 */
[----:B------:R-:W-:-:S03]  /*f290*/  ISETP.NE.U32.AND P3, PT, R56, RZ, PT ;  /* 0x000000ff3800720c */ /* 0x000fc60003f65070 */
[C---:B------:R-:W-:Y:S01]  /*f2a0*/  VIADD R56, R9.reuse, 0x100000 ;  /* 0x0010000009387836 */ /* 0x040fe20000000000 */
[----:B------:R-:W4:Y:S06]  /*f2b0*/  LDL.LU.64 R224, [R1+0x2a0] ;  /* 0x0002a00001e07983 */ /* 0x000f2c0000300a00 */
[----:B------:R-:W-:Y:S04]  /*f2c0*/  LDGSTS.E [R8+0x4800c], desc[UR16][R222.64], !P5 ;  /* 0x4800c000de087fae */ /* 0x000fe8000e921850 */
[----:B------:R1:W-:Y:S01]  /*f2d0*/  LDGSTS.E [R8+0x4c00c], desc[UR16][R152.64], !P5 ;  /* 0x4c00c00098087fae */ /* 0x0003e2000e921850 */
[C---:B------:R-:W-:Y:S01]  /*f2e0*/  IADD3 R57, R9.reuse, 0x100000, RZ ;  /* 0x0010000009397810 */ /* 0x040fe20007ffe0ff */
[----:B------:R-:W-:-:S02]  /*f2f0*/  VIADD R35, R9, 0x100000 ;  /* 0x0010000009237836 */ /* 0x000fc40000000000 */
[----:B------:R-:W-:Y:S01]  /*f300*/  STL.64 [R1+0x4c8], R188 ;  /* 0x0004c8bc01007387 */ /* 0x000fe20000100a00 */
[----:B------:R-:W-:-:S03]  /*f310*/  VIADD R34, R9, 0x100000 ;  /* 0x0010000009227836 */ /* 0x000fc60000000000 */
[----:B------:R-:W0:Y:S01]  /*f320*/  LDGDEPBAR ;  /* 0x00000000000079af */ /* 0x000e220000000000 */
[----:B-1----:R-:W-:-:S03]  /*f330*/  IMAD.WIDE R152, R186, 0x4, R50 ;  /* 0x00000004ba987825 */ /* 0x002fc600078e0232 */
[----:B------:R1:W-:Y:S04]  /*f340*/  LDGSTS.E [R56+-0x80000], desc[UR16][R2.64], P2 ;  /* 0x8000000002387fae */ /* 0x0003e80009121850 */
[----:B------:R1:W-:Y:S04]  /*f350*/  STL.64 [R1+0x70], R152 ;  /* 0x0000709801007387 */ /* 0x0003e80000100a00 */
[----:B------:R-:W4:Y:S01]  /*f360*/  LDL.LU.64 R222, [R1+0x320] ;  /* 0x0003200001de7983 */ /* 0x000f220000300a00 */
[----:B------:R-:W-:Y:S01]  /*f370*/  IADD3 R33, R9, 0x100000, RZ ;  /* 0x0010000009217810 */ /* 0x000fe20007ffe0ff */
[----:B------:R-:W-:-:S02]  /*f380*/  IMAD.WIDE R24, R186, 0x4, R54 ;  /* 0x00000004ba187825 */ /* 0x000fc400078e0236 */
[----:B------:R-:W-:Y:S02]  /*f390*/  LDGSTS.E [R57+-0x7fc00], desc[UR16][R188.64], P2 ;  /* 0x80400000bc397fae */ /* 0x000fe40009121850 */
[C---:B-1----:R-:W-:Y:S02]  /*f3a0*/  IMAD.WIDE R2, R186.reuse, 0x4, R52 ;  /* 0x00000004ba027825 */ /* 0x042fe400078e0234 */
[----:B------:R-:W-:Y:S02]  /*f3b0*/  LDGSTS.E [R35+-0x7f800], desc[UR16][R152.64], P2 ;  /* 0x8080000098237fae */ /* 0x000fe40009121850 */
[C---:B------:R-:W-:Y:S02]  /*f3c0*/  VIADD R32, R9.reuse, 0x100000 ;  /* 0x0010000009207836 */ /* 0x040fe40000000000 */
[C---:B------:R-:W-:Y:S01]  /*f3d0*/  IMAD.WIDE R26, R186.reuse, 0x4, R26 ;  /* 0x00000004ba1a7825 */ /* 0x040fe200078e021a */
[----:B------:R1:W-:Y:S04]  /*f3e0*/  LDGSTS.E [R34+-0x7f400], desc[UR16][R2.64], P2 ;  /* 0x80c0000002227fae */ /* 0x0003e80009121850 */
[----:B------:R-:W-:Y:S04]  /*f3f0*/  LDGSTS.E [R33+-0x7f000], desc[UR16][R24.64], P2 ;  /* 0x8100000018217fae */ /* 0x000fe80009121850 */
[----:B------:R-:W4:Y:S04]  /*f400*/  LDL.LU.64 R152, [R1+0x310] ;  /* 0x0003100001987983 */ /* 0x000f280000300a00 */
[----:B------:R2:W-:Y:S04]  /*f410*/  LDGSTS.E [R32+-0x7ec00], desc[UR16][R26.64], P2 ;  /* 0x814000001a207fae */ /* 0x0005e80009121850 */
[----:B------:R1:W-:Y:S01]  /*f420*/  STL.64 [R1+0x4c0], R2 ;  /* 0x0004c00201007387 */ /* 0x0003e20000100a00 */
[C---:B------:R-:W-:Y:S01]  /*f430*/  VIADD R49, R9.reuse, 0x100000 ;  /* 0x0010000009317836 */ /* 0x040fe20000000000 */
[----:B------:R-:W-:Y:S01]  /*f440*/  IADD3 R48, R9, 0x100000, RZ ;  /* 0x0010000009307810 */ /* 0x000fe20007ffe0ff */
[----:B------:R-:W-:-:S04]  /*f450*/  IMAD.WIDE R28, R186, 0x4, R28 ;  /* 0x00000004ba1c7825 */ /* 0x000fc800078e021c */
[C---:B------:R-:W-:Y:S01]  /*f460*/  IMAD.WIDE R30, R186.reuse, 0x4, R30 ;  /* 0x00000004ba1e7825 */ /* 0x040fe200078e021e */
[----:B------:R4:W-:Y:S04]  /*f470*/  LDGSTS.E [R49+-0x7e800], desc[UR16][R28.64], P2 ;  /* 0x818000001c317fae */ /* 0x0009e80009121850 */
[----:B------:R4:W-:Y:S01]  /*f480*/  LDGSTS.E [R48+-0x7e400], desc[UR16][R30.64], P2 ;  /* 0x81c000001e307fae */ /* 0x0009e20009121850 */
[----:B------:R-:W-:-:S04]  /*f490*/  IMAD.WIDE R38, R186, 0x4, R38 ;  /* 0x00000004ba267825 */ /* 0x000fc800078e0226 */
[----:B------:R-:W-:-:S04]  /*f4a0*/  IMAD.WIDE R40, R186, 0x4, R40 ;  /* 0x00000004ba287825 */ /* 0x000fc800078e0228 */
[----:B------:R-:W-:-:S04]  /*f4b0*/  IMAD.WIDE R42, R186, 0x4, R42 ;  /* 0x00000004ba2a7825 */ /* 0x000fc800078e022a */
[----:B------:R-:W-:-:S04]  /*f4c0*/  IMAD.WIDE R44, R186, 0x4, R44 ;  /* 0x00000004ba2c7825 */ /* 0x000fc800078e022c */
[----:B------:R-:W-:-:S04]  /*f4d0*/  IMAD.WIDE R46, R186, 0x4, R46 ;  /* 0x00000004ba2e7825 */ /* 0x000fc800078e022e */
[----:B------:R-:W-:Y:S01]  /*f4e0*/  IMAD.WIDE R58, R186, 0x4, R58 ;  /* 0x00000004ba3a7825 */ /* 0x000fe200078e023a */
[----:B------:R-:W-:Y:S01]  /*f4f0*/  IADD3 R68, R12, 0x100000, RZ ;  /* 0x001000000c447810 */ /* 0x000fe20007ffe0ff */
[----:B-1----:R-:W1:Y:S02]  /*f500*/  LDC R3, c[0x0][0x230] ;  /* 0x00008c00ff037b82 */ /* 0x002e640000000800 */
[----:B---3--:R-:W-:Y:S02]  /*f510*/  VIADD R37, R10, 0x100000 ;  /* 0x001000000a257836 */ /* 0x008fe40000000000 */
[----:B--2---:R-:W-:-:S04]  /*f520*/  IMAD.WIDE R32, R186, 0x4, R196 ;  /* 0x00000004ba207825 */ /* 0x004fc800078e02c4 */
[----:B------:R-:W-:Y:S01]  /*f530*/  VIADD R36, R10, 0x100000 ;  /* 0x001000000a247836 */ /* 0x000fe20000000000 */
[----:B------:R-:W2:Y:S01]  /*f540*/  LDL.LU.64 R196, [R1+0x300] ;  /* 0x0003000001c47983 */ /* 0x000ea20000300a00 */
[----:B----4-:R-:W-:Y:S01]  /*f550*/  IMAD.WIDE R34, R186, 0x4, R218 ;  /* 0x00000004ba227825 */ /* 0x010fe200078e02da */
[C---:B------:R-:W-:Y:S01]  /*f560*/  IADD3 R51, R10.reuse, 0x100000, RZ ;  /* 0x001000000a337810 */ /* 0x040fe20007ffe0ff */
[----:B------:R-:W3:Y:S01]  /*f570*/  LDC R2, c[0x0][0x230] ;  /* 0x00008c00ff027b82 */ /* 0x000ee20000000800 */
[----:B------:R-:W4:Y:S01]  /*f580*/  LDL.LU.64 R218, [R1+0x2d8] ;  /* 0x0002d80001da7983 */ /* 0x000f220000300a00 */
[----:B------:R-:W-:-:S03]  /*f590*/  VIADD R50, R10, 0x100000 ;  /* 0x001000000a327836 */ /* 0x000fc60000000000 */
[----:B------:R-:W-:Y:S01]  /*f5a0*/  LDGSTS.E [R37+-0x7ff00], desc[UR16][R32.64], P2 ;  /* 0x8010000020257fae */ /* 0x000fe20009121850 */
[----:B------:R-:W-:-:S03]  /*f5b0*/  VIADD R49, R10, 0x100000 ;  /* 0x001000000a317836 */ /* 0x000fc60000000000 */
[----:B------:R1:W-:Y:S01]  /*f5c0*/  LDGSTS.E [R36+-0x7fb00], desc[UR16][R34.64], P2 ;  /* 0x8050000022247fae */ /* 0x0003e20009121850 */
[----:B------:R-:W-:Y:S01]  /*f5d0*/  IADD3 R48, R10, 0x100000, RZ ;  /* 0x001000000a307810 */ /* 0x000fe20007ffe0ff */
[----:B-1----:R-:W-:Y:S02]  /*f5e0*/  IMAD.WIDE R36, R186, 0x4, R224 ;  /* 0x00000004ba247825 */ /* 0x002fe400078e02e0 */
[----:B------:R-:W3:Y:S04]  /*f5f0*/  LDL.LU.64 R224, [R1+0x338] ;  /* 0x0003380001e07983 */ /* 0x000ee80000300a00 */
[----:B------:R-:W-:Y:S04]  /*f600*/  LDGSTS.E [R51+-0x7f700], desc[UR16][R36.64], P2 ;  /* 0x8090000024337fae */ /* 0x000fe80009121850 */
[----:B------:R-:W-:Y:S04]  /*f610*/  LDGSTS.E [R50+-0x7f300], desc[UR16][R38.64], P2 ;  /* 0x80d0000026327fae */ /* 0x000fe80009121850 */
[----:B------:R-:W-:Y:S04]  /*f620*/  LDGSTS.E [R49+-0x7ef00], desc[UR16][R40.64], P2 ;  /* 0x8110000028317fae */ /* 0x000fe80009121850 */
[----:B------:R1:W-:Y:S01]  /*f630*/  LDGSTS.E [R48+-0x7eb00], desc[UR16][R42.64], P2 ;  /* 0x815000002a307fae */ /* 0x0003e20009121850 */
[C---:B------:R-:W-:Y:S01]  /*f640*/  VIADD R55, R10.reuse, 0x100000 ;  /* 0x001000000a377836 */ /* 0x040fe20000000000 */
[----:B------:R-:W-:Y:S01]  /*f650*/  IADD3 R53, R11, 0x100000, RZ ;  /* 0x001000000b357810 */ /* 0x000fe20007ffe0ff */
[----:B------:R-:W-:-:S02]  /*f660*/  VIADD R54, R10, 0x100000 ;  /* 0x001000000a367836 */ /* 0x000fc40000000000 */
[----:B------:R-:W-:Y:S01]  /*f670*/  VIADD R52, R11, 0x100000 ;  /* 0x001000000b347836 */ /* 0x000fe20000000000 */
[----:B------:R-:W-:Y:S04]  /*f680*/  LDGSTS.E [R55+-0x7e700], desc[UR16][R44.64], P2 ;  /* 0x819000002c377fae */ /* 0x000fe80009121850 */
[----:B------:R-:W-:Y:S01]  /*f690*/  LDGSTS.E [R54+-0x7e300], desc[UR16][R46.64], P2 ;  /* 0x81d000002e367fae */ /* 0x000fe20009121850 */
[----:B-1----:R-:W-:-:S03]  /*f6a0*/  IMAD.WIDE R48, R186, 0x4, R222 ;  /* 0x00000004ba307825 */ /* 0x002fc600078e02de */
[----:B------:R-:W3:Y:S04]  /*f6b0*/  LDL.LU.64 R222, [R1+0x330] ;  /* 0x0003300001de7983 */ /* 0x000ee80000300a00 */
[----:B------:R-:W-:Y:S01]  /*f6c0*/  LDGSTS.E [R53+-0x7fe00], desc[UR16][R48.64], P2 ;  /* 0x8020000030357fae */ /* 0x000fe20009121850 */
[----:B------:R-:W-:-:S03]  /*f6d0*/  IMAD.WIDE R50, R186, 0x4, R152 ;  /* 0x00000004ba327825 */ /* 0x000fc600078e0298 */
[----:B------:R-:W3:Y:S04]  /*f6e0*/  LDL.LU.64 R152, [R1+0x328] ;  /* 0x0003280001987983 */ /* 0x000ee80000300a00 */
[----:B------:R2:W-:Y:S02]  /*f6f0*/  LDGSTS.E [R52+-0x7fa00], desc[UR16][R50.64], P2 ;  /* 0x8060000032347fae */ /* 0x0005e40009121850 */
[C---:B--2---:R-:W-:Y:S02]  /*f700*/  IMAD.WIDE R52, R186.reuse, 0x4, R196 ;  /* 0x00000004ba347825 */ /* 0x044fe400078e02c4 */
[----:B------:R-:W2:Y:S02]  /*f710*/  LDL.LU.64 R196, [R1+0x318] ;  /* 0x0003180001c47983 */ /* 0x000ea40000300a00 */
[----:B----4-:R-:W-:-:S02]  /*f720*/  IMAD.WIDE R54, R186, 0x4, R218 ;  /* 0x00000004ba367825 */ /* 0x010fc400078e02da */
[----:B------:R-:W4:Y:S04]  /*f730*/  LDL.LU.64 R218, [R1+0x308] ;  /* 0x0003080001da7983 */ /* 0x000f280000300a00 */
[----:B------:R-:W2:Y:S01]  /*f740*/  LDL.LU.64 R188, [R1+0x2e8] ;  /* 0x0002e80001bc7983 */ /* 0x000ea20000300a00 */
[C---:B------:R-:W-:Y:S01]  /*f750*/  VIADD R67, R11.reuse, 0x100000 ;  /* 0x001000000b437836 */ /* 0x040fe20000000000 */
[C---:B------:R-:W-:Y:S01]  /*f760*/  IADD3 R66, R11.reuse, 0x100000, RZ ;  /* 0x001000000b427810 */ /* 0x040fe20007ffe0ff */
[C---:B------:R-:W-:Y:S02]  /*f770*/  VIADD R65, R11.reuse, 0x100000 ;  /* 0x001000000b417836 */ /* 0x040fe40000000000 */
[C---:B------:R-:W-:Y:S01]  /*f780*/  IMAD.WIDE R56, R186.reuse, 0x4, R74 ;  /* 0x00000004ba387825 */ /* 0x040fe200078e024a */
[----:B------:R-:W-:Y:S03]  /*f790*/  LDGSTS.E [R67+-0x7f600], desc[UR16][R52.64], P2 ;  /* 0x80a0000034437fae */ /* 0x000fe60009121850 */
[C---:B------:R-:W-:Y:S01]  /*f7a0*/  VIADD R64, R11.reuse, 0x100000 ;  /* 0x001000000b407836 */ /* 0x040fe20000000000 */
[----:B------:R-:W-:Y:S01]  /*f7b0*/  LDGSTS.E [R66+-0x7f200], desc[UR16][R54.64], P2 ;  /* 0x80e0000036427fae */ /* 0x000fe20009121850 */
[----:B------:R-:W-:Y:S01]  /*f7c0*/  IADD3 R71, R11, 0x100000, RZ ;  /* 0x001000000b477810 */ /* 0x000fe20007ffe0ff */
[----:B------:R-:W-:-:S02]  /*f7d0*/  IMAD.WIDE R60, R186, 0x4, R60 ;  /* 0x00000004ba3c7825 */ /* 0x000fc400078e023c */
[----:B------:R-:W-:Y:S02]  /*f7e0*/  LDGSTS.E [R65+-0x7ee00], desc[UR16][R56.64], P2 ;  /* 0x8120000038417fae */ /* 0x000fe40009121850 */
[----:B------:R-:W-:Y:S02]  /*f7f0*/  VIADD R70, R11, 0x100000 ;  /* 0x001000000b467836 */ /* 0x000fe40000000000 */
[----:B------:R3:W-:Y:S01]  /*f800*/  LDGSTS.E [R64+-0x7ea00], desc[UR16][R58.64], P2 ;  /* 0x816000003a407fae */ /* 0x0007e20009121850 */
[----:B------:R-:W-:-:S03]  /*f810*/  IMAD.WIDE R62, R186, 0x4, R62 ;  /* 0x00000004ba3e7825 */ /* 0x000fc600078e023e */
[----:B------:R-:W-:Y:S01]  /*f820*/  LDGSTS.E [R71+-0x7e600], desc[UR16][R60.64], P2 ;  /* 0x81a000003c477fae */ /* 0x000fe20009121850 */
[----:B------:R-:W-:-:S03]  /*f830*/  VIADD R69, R12, 0x100000 ;  /* 0x001000000c457836 */ /* 0x000fc60000000000 */
[----:B------:R1:W-:Y:S01]  /*f840*/  LDGSTS.E [R70+-0x7e200], desc[UR16][R62.64], P2 ;  /* 0x81e000003e467fae */ /* 0x0003e20009121850 */
[----:B---3--:R-:W-:-:S03]  /*f850*/  IMAD.WIDE R64, R186, 0x4, R224 ;  /* 0x00000004ba407825 */ /* 0x008fc600078e02e0 */
[----:B------:R3:W-:Y:S01]  /*f860*/  STL.64 [R1+0x4d0], R10 ;  /* 0x0004d00a01007387 */ /* 0x0007e20000100a00 */
[----:B------:R-:W2:Y:S03]  /*f870*/  LDC R225, c[0x0][0x230] ;  /* 0x00008c00ffe17b82 */ /* 0x000ea60000000800 */
[----:B------:R-:W-:Y:S01]  /*f880*/  LDGSTS.E [R69+-0x7fd00], desc[UR16][R64.64], P2 ;  /* 0x8030000040457fae */ /* 0x000fe20009121850 */
[----:B-1----:R-:W-:Y:S02]  /*f890*/  VIADD R70, R12, 0x100000 ;  /* 0x001000000c467836 */ /* 0x002fe40000000000 */
[C---:B------:R-:W-:Y:S02]  /*f8a0*/  IMAD.WIDE R66, R186.reuse, 0x4, R222 ;  /* 0x00000004ba427825 */ /* 0x040fe400078e02de */
[----:B---3--:R-:W1:Y:S03]  /*f8b0*/  LDC R11, c[0x0][0x230] ;  /* 0x00008c00ff0b7b82 */ /* 0x008e660000000800 */
[----:B------:R3:W-:Y:S01]  /*f8c0*/  LDGSTS.E [R68+-0x7f900], desc[UR16][R66.64], P2 ;  /* 0x8070000042447fae */ /* 0x0007e20009121850 */
[----:B----4-:R-:W-:-:S04]  /*f8d0*/  IMAD.WIDE R72, R186, 0x4, R218 ;  /* 0x00000004ba487825 */ /* 0x010fc800078e02da */
[----:B------:R-:W4:Y:S01]  /*f8e0*/  LDC R10, c[0x0][0x230] ;  /* 0x00008c00ff0a7b82 */ /* 0x000f220000000800 */
[----:B---3--:R-:W-:-:S05]  /*f8f0*/  IMAD.WIDE R68, R186, 0x4, R152 ;  /* 0x00000004ba447825 */ /* 0x008fca00078e0298 */
[----:B------:R2:W-:Y:S01]  /*f900*/  LDGSTS.E [R70+-0x7f500], desc[UR16][R68.64], P2 ;  /* 0x80b0000044467fae */ /* 0x0005e20009121850 */
[C---:B------:R-:W-:Y:S01]  /*f910*/  VIADD R224, R12.reuse, 0x100000 ;  /* 0x001000000ce07836 */ /* 0x040fe20000000000 */
[C---:B------:R-:W-:Y:S01]  /*f920*/  IADD3 R223, R12.reuse, 0x100000, RZ ;  /* 0x001000000cdf7810 */ /* 0x040fe20007ffe0ff */
[----:B------:R-:W-:Y:S01]  /*f930*/  VIADD R222, R12, 0x100000 ;  /* 0x001000000cde7836 */ /* 0x000fe20000000000 */
[----:B------:R-:W3:Y:S01]  /*f940*/  LDC R152, c[0x0][0x230] ;  /* 0x00008c00ff987b82 */ /* 0x000ee20000000800 */
[C---:B--2---:R-:W-:Y:S02]  /*f950*/  IMAD.WIDE R70, R186.reuse, 0x4, R196 ;  /* 0x00000004ba467825 */ /* 0x044fe400078e02c4 */
[----:B------:R-:W2:Y:S04]  /*f960*/  LDL.LU.64 R196, [R1+0x540] ;  /* 0x0005400001c47983 */ /* 0x000ea80000300a00 */
[----:B------:R-:W4:Y:S01]  /*f970*/  LDL.LU.64 R218, [R1+0x538] ;  /* 0x0005380001da7983 */ /* 0x000f220000300a00 */
[----:B------:R-:W-:-:S03]  /*f980*/  IMAD.WIDE R74, R186, 0x4, R188 ;  /* 0x00000004ba4a7825 */ /* 0x000fc600078e02bc */
[----:B------:R-:W-:Y:S01]  /*f990*/  LDGSTS.E [R224+-0x7f100], desc[UR16][R70.64], P2 ;  /* 0x80f0000046e07fae */ /* 0x000fe20009121850 */
[----:B------:R-:W-:Y:S02]  /*f9a0*/  VIADD R187, R12, 0x100000 ;  /* 0x001000000cbb7836 */ /* 0x000fe40000000000 */
[C---:B------:R-:W-:Y:S01]  /*f9b0*/  IMAD.WIDE R76, R186.reuse, 0x4, R76 ;  /* 0x00000004ba4c7825 */ /* 0x040fe200078e024c */
[----:B------:R1:W-:Y:S03]  /*f9c0*/  LDGSTS.E [R223+-0x7ed00], desc[UR16][R72.64], P2 ;  /* 0x8130000048df7fae */ /* 0x0003e60009121850 */
[----:B------:R-:W-:Y:S01]  /*f9d0*/  IMAD.WIDE R78, R186, 0x4, R78 ;  /* 0x00000004ba4e7825 */ /* 0x000fe200078e024e */
[----:B------:R3:W-:Y:S04]  /*f9e0*/  LDGSTS.E [R222+-0x7e900], desc[UR16][R74.64], P2 ;  /* 0x817000004ade7fae */ /* 0x0007e80009121850 */
[----:B------:R3:W-:Y:S04]  /*f9f0*/  LDGSTS.E [R187+-0x7e500], desc[UR16][R76.64], P2 ;  /* 0x81b000004cbb7fae */ /* 0x0007e80009121850 */
[----:B------:R3:W-:Y:S04]  /*fa00*/  LDGSTS.E [R185+-0x7e100], desc[UR16][R78.64], P2 ;  /* 0x81f000004eb97fae */ /* 0x0007e80009121850 */
[----:B------:R-:W0:Y:S01]  /*fa10*/  LDGDEPBAR ;  /* 0x00000000000079af */ /* 0x000e220000000000 */
[----:B-1----:R-:W-:-:S05]  /*fa20*/  VIADD R223, R225, 0xfffffebf ;  /* 0xfffffebfe1df7836 */ /* 0x002fca0000000000 */
[----:B------:R-:W-:Y:S01]  /*fa30*/  ISETP.GE.U32.AND P6, PT, R223, 0x7ffffe80, PT ;  /* 0x7ffffe80df00780c */ /* 0x000fe20003fc6070 */
[C---:B--2---:R-:W-:Y:S01]  /*fa40*/  IMAD.WIDE R196, R184.reuse, 0x4, R196 ;  /* 0x00000004b8c47825 */ /* 0x044fe200078e02c4 */
[----:B------:R-:W1:Y:S03]  /*fa50*/  LDC R223, c[0x0][0x230] ;  /* 0x00008c00ffdf7b82 */ /* 0x000e660000000800 */
[----:B----4-:R-:W-:-:S05]  /*fa60*/  IMAD.WIDE R218, R184, 0x4, R218 ;  /* 0x00000004b8da7825 */ /* 0x010fca00078e02da */
[----:B------:R-:W-:Y:S06]  /*fa70*/  BAR.SYNC.DEFER_BLOCKING 0x0 ;  /* 0x0000000000007b1d */ /* 0x000fec0000010000 */
[----:B------:R-:W-:Y:S04]  /*fa80*/  STL.64 [R1+0x4d8], R218 ;  /* 0x0004d8da01007387 */ /* 0x000fe80000100a00 */
[----:B------:R2:W-:Y:S04]  /*fa90*/  STL.64 [R1+0x4e0], R196 ;  /* 0x0004e0c401007387 */ /* 0x0005e80000100a00 */
[----:B------:R-:W-:Y:S01]  /*faa0*/  @!PT LDS RZ, [RZ] ;  /* 0x00000000fffff984 */ /* 0x000fe20000000800 */
[----:B------:R-:W-:Y:S01]  /*fab0*/  @!PT LDS RZ, [RZ] ;  /* 0x00000000fffff984 */ /* 0x000fe20000000800 */
[----:B------:R-:W-:Y:S01]  /*fac0*/  @!PT LDS RZ, [RZ] ;  /* 0x00000000fffff984 */ /* 0x000fe20000000800 */
[----:B------:R4:W-:Y:S04]  /*fad0*/  LDGSTS.E [R244+0x50000], desc[UR16][R218.64], !P6 ;  /* 0x50000000daf47fae */ /* 0x0009e8000f121850 */
[----:B------:R-:W-:Y:S04]  /*fae0*/  LDGSTS.E [R244+0x54000], desc[UR16][R196.64], !P6 ;  /* 0x54000000c4f47fae */ /* 0x000fe8000f121850 */
[----:B--2---:R-:W2:Y:S01]  /*faf0*/  LDL.LU.64 R196, [R1+0x298] ;  /* 0x0002980001c47983 */ /* 0x004ea20000300a00 */
[----:B---3--:R-:W-:Y:S01]  /*fb00*/  VIADD R222, R245, 0xfffffebe ;  /* 0xfffffebef5de7836 */ /* 0x008fe20000000000 */
[----:B------:R-:W-:Y:S01]  /*fb10*/  IADD3 R187, R252, -0x143, RZ ;  /* 0xfffffebdfcbb7810 */ /* 0x000fe20007ffe0ff */
[----:B------:R-:W-:Y:S01]  /*fb20*/  VIADD R185, R152, 0xfffffebc ;  /* 0xfffffebc98b97836 */ /* 0x000fe20000000000 */
[----:B------:R-:W3:Y:S02]  /*fb30*/  LDC R245, c[0x0][0x230] ;  /* 0x00008c00fff57b82 */ /* 0x000ee40000000800 */
[----:B------:R-:W-:-:S06]  /*fb40*/  ISETP.GE.U32.AND P0, PT, R222, 0x7ffffe7f, PT ;  /* 0x7ffffe7fde00780c */ /* 0x000fcc0003f06070 */
[----:B------:R-:W4:Y:S01]  /*fb50*/  LDC R222, c[0x0][0x230] ;  /* 0x00008c00ffde7b82 */ /* 0x000f220000000800 */
[----:B------:R-:W-:Y:S01]  /*fb60*/  ISETP.GE.U32.AND P1, PT, R187, 0x7ffffe7e, PT ;  /* 0x7ffffe7ebb00780c */ /* 0x000fe20003f26070 */
[----:B------:R-:W-:Y:S01]  /*fb70*/  VIADD R187, R11, 0xfffffe9f ;  /* 0xfffffe9f0bbb7836 */ /* 0x000fe20000000000 */
[----:B------:R-:W-:Y:S02]  /*fb80*/  ISETP.GE.U32.AND P2, PT, R185, 0x7ffffe7d, PT ;  /* 0x7ffffe7db900780c */ /* 0x000fe40003f46070 */
[----:B------:R-:W-:Y:S01]  /*fb90*/  IADD3 R185, R10, -0x162, RZ ;  /* 0xfffffe9e0ab97810 */ /* 0x000fe20007ffe0ff */
[C---:B------:R-:W-:Y:S01]  /*fba0*/  IMAD.WIDE R194, R184.reuse, 0x4, R194 ;  /* 0x00000004b8c27825 */ /* 0x040fe200078e02c2 */
[----:B------:R-:W-:Y:S01]  /*fbb0*/  ISETP.GE.U32.AND P4, PT, R187, 0x7ffffe60, PT ;  /* 0x7ffffe60bb00780c */ /* 0x000fe20003f86070 */
[----:B------:R-:W3:Y:S01]  /*fbc0*/  LDC R11, c[0x0][0x230] ;  /* 0x00008c00ff0b7b82 */ /* 0x000ee20000000800 */
[----:B------:R-:W-:Y:S01]  /*fbd0*/  ISETP.GE.U32.AND P5, PT, R185, 0x7ffffe5f, PT ;  /* 0x7ffffe5fb900780c */ /* 0x000fe20003fa6070 */
[----:B------:R-:W-:Y:S01]  /*fbe0*/  IMAD.WIDE R162, R184, 0x4, R162 ;  /* 0x00000004b8a27825 */ /* 0x000fe200078e02a2 */
[----:B------:R4:W-:Y:S03]  /*fbf0*/  LDGSTS.E [R244+0x50004], desc[UR16][R194.64], !P0 ;  /* 0x50004000c2f47fae */ /* 0x0009e6000c121850 */
[----:B------:R-:W-:Y:S01]  /*fc00*/  VIADD R187, R3, 0xfffffe9d ;  /* 0xfffffe9d03bb7836 */ /* 0x000fe20000000000 */
[----:B------:R3:W-:Y:S01]  /*fc10*/  LDGSTS.E [R244+0x54004], desc[UR16][R162.64], !P0 ;  /* 0x54004000a2f47fae */ /* 0x0007e2000c121850 */
[----:B------:R-:W-:Y:S01]  /*fc20*/  VIADD R185, R2, 0xfffffe9c ;  /* 0xfffffe9c02b97836 */ /* 0x000fe20000000000 */
[----:B------:R-:W2:Y:S01]  /*fc30*/  LDC R10, c[0x0][0x230] ;  /* 0x00008c00ff0a7b82 */ /* 0x000ea20000000800 */
[----:B------:R-:W-:Y:S01]  /*fc40*/  IMAD.WIDE R152, R184, 0x4, R138 ;  /* 0x00000004b8987825 */ /* 0x000fe200078e028a */
[----:B------:R-:W-:-:S02]  /*fc50*/  ISETP.GE.U32.AND P6, PT, R187, 0x7ffffe5e, PT ;  /* 0x7ffffe5ebb00780c */ /* 0x000fc40003fc6070 */
[----:B------:R-:W-:Y:S01]  /*fc60*/  ISETP.GE.U32.AND P0, PT, R185, 0x7ffffe5d, PT ;  /* 0x7ffffe5db900780c */ /* 0x000fe20003f06070 */
[----:B-1----:R-:W-:Y:S01]  /*fc70*/  VIADD R185, R223, 0xfffffeba ;  /* 0xfffffebadfb97836 */ /* 0x002fe20000000000 */
[----:B----4-:R-:W-:Y:S01]  /*fc80*/  IADD3 R187, R222, -0x145, RZ ;  /* 0xfffffebbdebb7810 */ /* 0x010fe20007ffe0ff */
[C---:B------:R-:W-:Y:S01]  /*fc90*/  IMAD.WIDE R222, R184.reuse, 0x4, R140 ;  /* 0x00000004b8de7825 */ /* 0x040fe200078e028c */
[----:B------:R1:W-:Y:S01]  /*fca0*/  STL.64 [R1+0x4e8], R194 ;  /* 0x0004e8c201007387 */ /* 0x0003e20000100a00 */
[----:B------:R-:W4:Y:S02]  /*fcb0*/  LDC R252, c[0x0][0x230] ;  /* 0x00008c00fffc7b82 */ /* 0x000f240000000800 */
[C---:B------:R-:W-:Y:S01]  /*fcc0*/  IMAD.WIDE R218, R184.reuse, 0x4, R142 ;  /* 0x00000004b8da7825 */ /* 0x040fe200078e028e */
[----:B------:R3:W-:Y:S03]  /*fcd0*/  STL.64 [R1+0x4f0], R162 ;  /* 0x0004f0a201007387 */ /* 0x0007e60000100a00 */
[C---:B------:R-:W-:Y:S01]  /*fce0*/  IMAD.WIDE R224, R184.reuse, 0x4, R16 ;  /* 0x00000004b8e07825 */ /* 0x040fe200078e0210 */
[----:B------:R4:W-:Y:S01]  /*fcf0*/  STL.64 [R1+0x2f8], R152 ;  /* 0x0002f89801007387 */ /* 0x0009e20000100a00 */
[----:B------:R-:W4:Y:S02]  /*fd00*/  LDC R3, c[0x0][0x230] ;  /* 0x00008c00ff037b82 */ /* 0x000f240000000800 */
[C---:B------:R-:W-:Y:S01]  /*fd10*/  IMAD.WIDE R188, R184.reuse, 0x4, R144 ;  /* 0x00000004b8bc7825 */ /* 0x040fe200078e0290 */
[----:B------:R-:W-:Y:S03]  /*fd20*/  STL.64 [R1+0x368], R222 ;  /* 0x000368de01007387 */ /* 0x000fe60000100a00 */
[C---:B------:R-:W-:Y:S01]  /*fd30*/  IMAD.WIDE R22, R184.reuse, 0x4, R22 ;  /* 0x00000004b8167825 */ /* 0x040fe200078e0216 */
[----:B------:R-:W-:Y:S01]  /*fd40*/  STL.64 [R1+0x3c8], R218 ;  /* 0x0003c8da01007387 */ /* 0x000fe20000100a00 */
[----:B------:R-:W4:Y:S02]  /*fd50*/  LDC R2, c[0x0][0x230] ;  /* 0x00008c00ff027b82 */ /* 0x000f240000000800 */
[C---:B------:R-:W-:Y:S01]  /*fd60*/  IMAD.WIDE R18, R184.reuse, 0x4, R18 ;  /* 0x00000004b8127825 */ /* 0x040fe200078e0212 */
[----:B------:R-:W-:Y:S03]  /*fd70*/  STL.64 [R1+0x3e0], R188 ;  /* 0x0003e0bc01007387 */ /* 0x000fe60000100a00 */
[C---:B-1----:R-:W-:Y:S01]  /*fd80*/  IMAD.WIDE R194, R184.reuse, 0x4, R132 ;  /* 0x00000004b8c27825 */ /* 0x042fe200078e0284 */
[----:B------:R1:W-:Y:S01]  /*fd90*/  STL.64 [R1+0x1c0], R22 ;  /* 0x0001c01601007387 */ /* 0x0003e20000100a00 */
[----:B------:R-:W1:Y:S02]  /*fda0*/  LDC R132, c[0x0][0x230] ;  /* 0x00008c00ff847b82 */ /* 0x000e640000000800 */
[C---:B---3--:R-:W-:Y:S01]  /*fdb0*/  IMAD.WIDE R162, R184.reuse, 0x4, R134 ;  /* 0x00000004b8a27825 */ /* 0x048fe200078e0286 */
[----:B------:R-:W-:Y:S03]  /*fdc0*/  LDGSTS.E [R244+0x50008], desc[UR16][R18.64], !P1 ;  /* 0x5000800012f47fae */ /* 0x000fe6000c921850 */
[----:B------:R-:W-:-:S02]  /*fdd0*/  IMAD.WIDE R20, R184, 0x4, R20 ;  /* 0x00000004b8147825 */ /* 0x000fc400078e0214 */
[----:B------:R-:W3:Y:S02]  /*fde0*/  LDC R133, c[0x0][0x230] ;  /* 0x00008c00ff857b82 */ /* 0x000ee40000000800 */
[----:B------:R-:W-:-:S06]  /*fdf0*/  IMAD.WIDE R154, R184, 0x4, R154 ;  /* 0x00000004b89a7825 */ /* 0x000fcc00078e029a */
[----:B------:R-:W3:Y:S01]  /*fe00*/  LDC R134, c[0x0][0x230] ;  /* 0x00008c00ff867b82 */ /* 0x000ee20000000800 */
[----:B------:R-:W-:-:S07]  /*fe10*/  IMAD.WIDE R156, R184, 0x4, R156 ;  /* 0x00000004b89c7825 */ /* 0x000fce00078e029c */
[----:B------:R-:W3:Y:S01]  /*fe20*/  LDC R135, c[0x0][0x230] ;  /* 0x00008c00ff877b82 */ /* 0x000ee20000000800 */
[----:B------:R-:W-:-:S04]  /*fe30*/  IMAD.WIDE R158, R184, 0x4, R158 ;  /* 0x00000004b89e7825 */ /* 0x000fc800078e029e */
[----:B------:R-:W-:-:S03]  /*fe40*/  IMAD.WIDE R160, R184, 0x4, R160 ;  /* 0x00000004b8a07825 */ /* 0x000fc600078e02a0 */
[----:B------:R-:W3:Y:S01]  /*fe50*/  LDC R138, c[0x0][0x230] ;  /* 0x00008c00ff8a7b82 */ /* 0x000ee20000000800 */
[----:B------:R-:W-:-:S07]  /*fe60*/  IMAD.WIDE R164, R184, 0x4, R164 ;  /* 0x00000004b8a47825 */ /* 0x000fce00078e02a4 */
[----:B------:R-:W3:Y:S01]  /*fe70*/  LDC R139, c[0x0][0x230] ;  /* 0x00008c00ff8b7b82 */ /* 0x000ee20000000800 */
[----:B--2---:R-:W-:-:S04]  /*fe80*/  IMAD.WIDE R16, R184, 0x4, R196 ;  /* 0x00000004b8107825 */ /* 0x004fc800078e02c4 */
[----:B------:R-:W-:Y:S01]  /*fe90*/  IMAD.WIDE R196, R184, 0x4, R130 ;  /* 0x00000004b8c47825 */ /* 0x000fe200078e0282 */
[----:B------:R-:W-:Y:S04]  /*fea0*/  LDGSTS.E [R244+0x54008], desc[UR16][R16.64], !P1 ;  /* 0x5400800010f47fae */ /* 0x000fe8000c921850 */
[----:B------:R-:W-:Y:S04]  /*feb0*/  STL.64 [R1+0x2d0], R196 ;  /* 0x0002d0c401007387 */ /* 0x000fe80000100a00 */
[----:B------:R-:W-:Y:S04]  /*fec0*/  STL.64 [R1+0x4f8], R18 ;  /* 0x0004f81201007387 */ /* 0x000fe80000100a00 */
[----:B------:R-:W-:Y:S04]  /*fed0*/  STL.64 [R1+0x340], R194 ;  /* 0x000340c201007387 */ /* 0x000fe80000100a00 */
[----:B------:R2:W-:Y:S04]  /*fee0*/  STL.64 [R1+0x3b8], R162 ;  /* 0x0003b8a201007387 */ /* 0x0005e80000100a00 */
[----:B------:R-:W-:Y:S04]  /*fef0*/  STL.64 [R1+0x500], R16 ;  /* 0x0005001001007387 */ /* 0x000fe80000100a00 */
[----:B------:R-:W-:Y:S04]  /*ff00*/  LDGSTS.E [R244+0x5000c], desc[UR16][R224.64], !P2 ;  /* 0x5000c000e0f47fae */ /* 0x000fe8000d121850 */
[----:B------:R-:W-:Y:S04]  /*ff10*/  STL.64 [R1+0x508], R224 ;  /* 0x000508e001007387 */ /* 0x000fe80000100a00 */
[----:B------:R-:W-:Y:S04]  /*ff20*/  LDGSTS.E [R244+0x5400c], desc[UR16][R20.64], !P2 ;  /* 0x5400c00014f47fae */ /* 0x000fe8000d121850 */
[----:B------:R-:W-:Y:S04]  /*ff30*/  STL.64 [R1+0x510], R20 ;  /* 0x0005101401007387 */ /* 0x000fe80000100a00 */
[----:B------:R-:W-:Y:S04]  /*ff40*/  LDGSTS.E [R244+0x58000], desc[UR16][R152.64], !P4 ;  /* 0x5800000098f47fae */ /* 0x000fe8000e121850 */
[----:B------:R1:W-:Y:S04]  /*ff50*/  LDGSTS.E [R244+0x5c000], desc[UR16][R22.64], !P4 ;  /* 0x5c00000016f47fae */ /* 0x0003e8000e121850 */
[----:B------:R3:W-:Y:S04]  /*ff60*/  LDGSTS.E [R244+0x58004], desc[UR16][R222.64], !P5 ;  /* 0x58004000def47fae */ /* 0x0007e8000e921850 */
[----:B----4-:R-:W4:Y:S04]  /*ff70*/  LDL.LU.64 R152, [R1+0x530] ;  /* 0x0005300001987983 */ /* 0x010f280000300a00 */
[----:B------:R-:W-:Y:S04]  /*ff80*/  LDGSTS.E [R244+0x5c004], desc[UR16][R196.64], !P5 ;  /* 0x5c004000c4f47fae */ /* 0x000fe8000e921850 */
[----:B------:R-:W-:Y:S01]  /*ff90*/  LDGSTS.E [R244+0x58008], desc[UR16][R218.64], !P6 ;  /* 0x58008000daf47fae */ /* 0x000fe2000f121850 */
[----:B------:R-:W-:-:S03]  /*ffa0*/  VIADD R131, R245, 0xfffffeb9 ;  /* 0xfffffeb9f5837836 */ /* 0x000fc60000000000 */
[----:B------:R-:W-:Y:S01]  /*ffb0*/  LDGSTS.E [R244+0x5c008], desc[UR16][R194.64], !P6 ;  /* 0x5c008000c2f47fae */ /* 0x000fe2000f121850 */
[----:B------:R-:W-:Y:S01]  /*ffc0*/  ISETP.GE.U32.AND P6, PT, R187, 0x7ffffe7c, PT ;  /* 0x7ffffe7cbb00780c */ /* 0x000fe20003fc6070 */
[----:B-1----:R-:W-:Y:S02]  /*ffd0*/  VIADD R23, R11, 0xfffffe9b ;  /* 0xfffffe9b0b177836 */ /* 0x002fe40000000000 */
[----:B------:R1:W-:Y:S01]  /*ffe0*/  LDGSTS.E [R244+0x5800c], desc[UR16][R188.64], !P0 ;  /* 0x5800c000bcf47fae */ /* 0x0003e2000c121850 */
[----:B------:R-:W-:-:S03]  /*fff0*/  VIADD R22, R10, 0xfffffe9a ;  /* 0xfffffe9a0a167836 */ /* 0x000fc60000000000 */
[----:B------:R2:W-:Y:S01]  /*10000*/  LDGSTS.E [R244+0x5c00c], desc[UR16][R162.64], !P0 ;  /* 0x5c00c000a2f47fae */ /* 0x0005e2000c121850 */
[----:B------:R-:W-:Y:S02]  /*10010*/  ISETP.GE.U32.AND P0, PT, R185, 0x7ffffe7b, PT ;  /* 0x7ffffe7bb900780c */ /* 0x000fe40003f06070 */
[----:B------:R-:W-:Y:S02]  /*10020*/  IADD3 R130, R252, -0x148, RZ ;  /* 0xfffffeb8fc827810 */ /* 0x000fe40007ffe0ff */
[----:B------:R-:W-:Y:S02]  /*10030*/  ISETP.GE.U32.AND P1, PT, R131, 0x7ffffe7a, PT ;  /* 0x7ffffe7a8300780c */ /* 0x000fe40003f26070 */
[----:B------:R-:W-:Y:S02]  /*10040*/  ISETP.GE.U32.AND P4, PT, R23, 0x7ffffe5c, PT ;  /* 0x7ffffe5c1700780c */ /* 0x000fe40003f86070 */
[----:B------:R-:W-:Y:S01]  /*10050*/  ISETP.GE.U32.AND P5, PT, R22, 0x7ffffe5b, PT ;  /* 0x7ffffe5b1600780c */ /* 0x000fe20003fa6070 */
[----:B------:R-:W-:Y:S01]  /*10060*/  IMAD.WIDE R22, R184, 0x4, R136 ;  /* 0x00000004b8167825 */ /* 0x000fe200078e0288 */
[----:B------:R-:W-:Y:S01]  /*10070*/  ISETP.GE.U32.AND P2, PT, R130, 0x7ffffe79, PT ;  /* 0x7ffffe798200780c */ /* 0x000fe20003f46070 */
[----:B------:R-:W2:Y:S01]  /*10080*/  LDC R136, c[0x0][0x230] ;  /* 0x00008c00ff887b82 */ /* 0x000ea20000000800 */
[----:B------:R-:W-:Y:S01]  /*10090*/  IADD3 R131, R3, -0x167, RZ ;  /* 0xfffffe9903837810 */ /* 0x000fe20007ffe0ff */
[----:B------:R-:W-:Y:S01]  /*100a0*/  VIADD R130, R2, 0xfffffe98 ;  /* 0xfffffe9802827836 */ /* 0x000fe20000000000 */
[----:B------:R2:W-:Y:S01]  /*100b0*/  LDGSTS.E [R15+0x50000], desc[UR16][R22.64], !P6 ;  /* 0x50000000160f7fae */ /* 0x0005e2000f121850 */
[----:B---3--:R-:W-:-:S04]  /*100c0*/  IMAD.WIDE R222, R184, 0x4, R120 ;  /* 0x00000004b8de7825 */ /* 0x008fc800078e0278 */
[----:B------:R-:W3:Y:S01]  /*100d0*/  LDC R137, c[0x0][0x230] ;  /* 0x00008c00ff897b82 */ /* 0x000ee20000000800 */
[----:B------:R2:W-:Y:S01]  /*100e0*/  STL [R1+0x518], R186 ;  /* 0x000518ba01007387 */ /* 0x0005e20000100800 */
[----:B-1----:R-:W-:-:S04]  /*100f0*/  IMAD.WIDE R188, R184, 0x4, R122 ;  /* 0x00000004b8bc7825 */ /* 0x002fc800078e027a */
[C---:B--2---:R-:W-:Y:S02]  /*10100*/  IMAD.WIDE R162, R184.reuse, 0x4, R124 ;  /* 0x00000004b8a27825 */ /* 0x044fe400078e027c */
[----:B------:R-:W1:Y:S02]  /*10110*/  LDC R120, c[0x0][0x230] ;  /* 0x00008c00ff787b82 */ /* 0x000e640000000800 */
[----:B------:R-:W-:-:S04]  /*10120*/  IMAD.WIDE R186, R184, 0x4, R112 ;  /* 0x00000004b8ba7825 */ /* 0x000fc800078e0270 */
[----:B------:R-:W-:-:S04]  /*10130*/  IMAD.WIDE R20, R184, 0x4, R114 ;  /* 0x00000004b8147825 */ /* 0x000fc800078e0272 */
[----:B------:R-:W-:-:S04]  /*10140*/  IMAD.WIDE R18, R184, 0x4, R126 ;  /* 0x00000004b8127825 */ /* 0x000fc800078e027e */
[----:B------:R-:W-:-:S04]  /*10150*/  IMAD.WIDE R16, R184, 0x4, R116 ;  /* 0x00000004b8107825 */ /* 0x000fc800078e0274 */
[----:B------:R-:W-:-:S04]  /*10160*/  IMAD.WIDE R10, R184, 0x4, R128 ;  /* 0x00000004b80a7825 */ /* 0x000fc800078e0280 */
[----:B------:R-:W-:Y:S01]  /*10170*/  IMAD.WIDE R2, R184, 0x4, R118 ;  /* 0x00000004b8027825 */ /* 0x000fe200078e0276 */
[----:B------:R-:W-:-:S03]  /*10180*/  IADD3 R112, R136, -0x169, RZ ;  /* 0xfffffe9788707810 */ /* 0x000fc60007ffe0ff */
[----:B------:R-:W-:-:S04]  /*10190*/  IMAD.WIDE R180, R184, 0x4, R180 ;  /* 0x00000004b8b47825 */ /* 0x000fc800078e02b4 */
[----:B------:R-:W-:-:S04]  /*101a0*/  IMAD.WIDE R168, R184, 0x4, R168 ;  /* 0x00000004b8a87825 */ /* 0x000fc800078e02a8 */
[----:B------:R-:W-:Y:S01]  /*101b0*/  IMAD.WIDE R166, R184, 0x4, R166 ;  /* 0x00000004b8a67825 */ /* 0x000fe200078e02a6 */
[----:B------:R2:W-:Y:S01]  /*101c0*/  STL.64 [R1+0x520], R22 ;  /* 0x0005201601007387 */ /* 0x0005e20000100a00 */
[----:B------:R-:W1:Y:S02]  /*101d0*/  LDC R115, c[0x0][0x230] ;  /* 0x00008c00ff737b82 */ /* 0x000e640000000800 */
[----:B------:R-:W-:Y:S02]  /*101e0*/  VIADD R114, R134, 0xfffffeb5 ;  /* 0xfffffeb586727836 */ /* 0x000fe40000000000 */
[----:B------:R-:W-:Y:S02]  /*101f0*/  VIADD R113, R135, 0xfffffeb4 ;  /* 0xfffffeb487717836 */ /* 0x000fe40000000000 */
[C---:B------:R-:W-:Y:S02]  /*10200*/  IMAD.WIDE R172, R184.reuse, 0x4, R172 ;  /* 0x00000004b8ac7825 */ /* 0x040fe400078e02ac */
[----:B------:R-:W1:Y:S02]  /*10210*/  LDC R116, c[0x0][0x230] ;  /* 0x00008c00ff747b82 */ /* 0x000e640000000800 */
[----:B------:R-:W-:-:S04]  /*10220*/  IMAD.WIDE R170, R184, 0x4, R170 ;  /* 0x00000004b8aa7825 */ /* 0x000fc800078e02aa */
[C---:B------:R-:W-:Y:S02]  /*10230*/  IMAD.WIDE R176, R184.reuse, 0x4, R176 ;  /* 0x00000004b8b07825 */ /* 0x040fe400078e02b0 */
[----:B------:R-:W1:Y:S02]  /*10240*/  LDC R117, c[0x0][0x230] ;  /* 0x00008c00ff757b82 */ /* 0x000e640000000800 */
[----:B------:R-:W-:-:S04]  /*10250*/  IMAD.WIDE R174, R184, 0x4, R174 ;  /* 0x00000004b8ae7825 */ /* 0x000fc800078e02ae */
[C---:B------:R-:W-:Y:S02]  /*10260*/  IMAD.WIDE R178, R184.reuse, 0x4, R178 ;  /* 0x00000004b8b27825 */ /* 0x040fe400078e02b2 */
[----:B------:R-:W1:Y:S02]  /*10270*/  LDC R118, c[0x0][0x230] ;  /* 0x00008c00ff767b82 */ /* 0x000e640000000800 */
[----:B--2---:R-:W-:-:S06]  /*10280*/  IMAD.WIDE R22, R184, 0x4, R106 ;  /* 0x00000004b8167825 */ /* 0x004fcc00078e026a */
[----:B------:R-:W2:Y:S01]  /*10290*/  LDC R119, c[0x0][0x230] ;  /* 0x00008c00ff777b82 */ /* 0x000ea20000000800 */
[----:B----4-:R-:W-:-:S05]  /*102a0*/  IMAD.WIDE R152, R184, 0x4, R152 ;  /* 0x00000004b8987825 */ /* 0x010fca00078e0298 */
[----:B------:R-:W-:Y:S01]  /*102b0*/  LDGSTS.E [R15+0x54000], desc[UR16][R152.64], !P6 ;  /* 0x54000000980f7fae */ /* 0x000fe2000f121850 */
[----:B------:R-:W-:-:S03]  /*102c0*/  ISETP.GE.U32.AND P6, PT, R131, 0x7ffffe5a, PT ;  /* 0x7ffffe5a8300780c */ /* 0x000fc60003fc6070 */
[----:B------:R-:W-:Y:S04]  /*102d0*/  LDGSTS.E [R15+0x50004], desc[UR16][R154.64], !P0 ;  /* 0x500040009a0f7fae */ /* 0x000fe8000c121850 */
[----:B------:R-:W-:Y:S01]  /*102e0*/  LDGSTS.E [R15+0x54004], desc[UR16][R156.64], !P0 ;  /* 0x540040009c0f7fae */ /* 0x000fe2000c121850 */
[----:B------:R-:W-:-:S03]  /*102f0*/  ISETP.GE.U32.AND P0, PT, R130, 0x7ffffe59, PT ;  /* 0x7ffffe598200780c */ /* 0x000fc60003f06070 */
[----:B------:R-:W-:Y:S04]  /*10300*/  LDGSTS.E [R15+0x50008], desc[UR16][R158.64], !P1 ;  /* 0x500080009e0f7fae */ /* 0x000fe8000c921850 */
[----:B------:R-:W-:Y:S01]  /*10310*/  LDGSTS.E [R15+0x54008], desc[UR16][R160.64], !P1 ;  /* 0x54008000a00f7fae */ /* 0x000fe2000c921850 */
[----:B------:R-:W-:-:S03]  /*10320*/  VIADD R131, R132, 0xfffffeb7 ;  /* 0xfffffeb784837836 */ /* 0x000fc60000000000 */
[----:B------:R-:W-:Y:S04]  /*10330*/  LDGSTS.E [R15+0x5000c], desc[UR16][R222.64], !P2 ;  /* 0x5000c000de0f7fae */ /* 0x000fe8000d121850 */
[----:B------:R-:W-:Y:S04]  /*10340*/  LDGSTS.E [R15+0x5400c], desc[UR16][R164.64], !P2 ;  /* 0x5400c000a40f7fae */ /* 0x000fe8000d121850 */
[----:B------:R-:W-:Y:S01]  /*10350*/  LDGSTS.E [R15+0x58000], desc[UR16][R188.64], !P4 ;  /* 0x58000000bc0f7fae */ /* 0x000fe2000e121850 */
[----:B------:R-:W-:-:S03]  /*10360*/  IADD3 R130, R133, -0x14a, RZ ;  /* 0xfffffeb685827810 */ /* 0x000fc60007ffe0ff */
[----:B------:R-:W-:Y:S04]  /*10370*/  LDGSTS.E [R15+0x5c000], desc[UR16][R186.64], !P4 ;  /* 0x5c000000ba0f7fae */ /* 0x000fe8000e121850 */
[----:B------:R-:W-:Y:S04]  /*10380*/  LDGSTS.E [R15+0x58004], desc[UR16][R162.64], !P5 ;  /* 0x58004000a20f7fae */ /* 0x000fe8000e921850 */
[----:B------:R-:W-:Y:S04]  /*10390*/  LDGSTS.E [R15+0x5c004], desc[UR16][R20.64], !P5 ;  /* 0x5c004000140f7fae */ /* 0x000fe8000e921850 */
[----:B------:R-:W-:Y:S04]  /*103a0*/  LDGSTS.E [R15+0x58008], desc[UR16][R18.64], !P6 ;  /* 0x58008000120f7fae */ /* 0x000fe8000f121850 */
[----:B------:R-:W-:Y:S01]  /*103b0*/  LDGSTS.E [R15+0x5c008], desc[UR16][R16.64], !P6 ;  /* 0x5c008000100f7fae */ /* 0x000fe2000f121850 */
[----:B------:R-:W-:-:S03]  /*103c0*/  ISETP.GE.U32.AND P6, PT, R131, 0x7ffffe78, PT ;  /* 0x7ffffe788300780c */ /* 0x000fc60003fc6070 */
[----:B------:R-:W-:Y:S04]  /*103d0*/  LDGSTS.E [R15+0x5800c], desc[UR16][R10.64], !P0 ;  /* 0x5800c0000a0f7fae */ /* 0x000fe8000c121850 */
[----:B------:R3:W-:Y:S01]  /*103e0*/  LDGSTS.E [R15+0x5c00c], desc[UR16][R2.64], !P0 ;  /* 0x5c00c000020f7fae */ /* 0x0007e2000c121850 */
[----:B------:R-:W-:Y:S02]  /*103f0*/  ISETP.GE.U32.AND P0, PT, R130, 0x7ffffe77, PT ;  /* 0x7ffffe778200780c */ /* 0x000fe40003f06070 */
[----:B------:R-:W-:Y:S02]  /*10400*/  ISETP.GE.U32.AND P1, PT, R114, 0x7ffffe76, PT ;  /* 0x7ffffe767200780c */ /* 0x000fe40003f26070 */
[----:B------:R-:W-:Y:S01]  /*10410*/  ISETP.GE.U32.AND P2, PT, R113, 0x7ffffe75, PT ;  /* 0x7ffffe757100780c */ /* 0x000fe20003f46070 */
[----:B------:R-:W-:Y:S01]  /*10420*/  LDGSTS.E [R14+0x50000], desc[UR16][R180.64], !P6 ;  /* 0x50000000b40e7fae */ /* 0x000fe2000f121850 */
[----:B------:R-:W-:Y:S01]  /*10430*/  ISETP.GE.U32.AND P4, PT, R112, 0x7ffffe58, PT ;  /* 0x7ffffe587000780c */ /* 0x000fe20003f86070 */
[----:B------:R-:W-:Y:S01]  /*10440*/  VIADD R112, R138, 0xfffffe95 ;  /* 0xfffffe958a707836 */ /* 0x000fe20000000000 */
[----:B------:R-:W4:Y:S01]  /*10450*/  LDC R114, c[0x0][0x230] ;  /* 0x00008c00ff727b82 */ /* 0x000f220000000800 */
[----:B------:R-:W-:Y:S01]  /*10460*/  LDGSTS.E [R14+0x54000], desc[UR16][R168.64], !P6 ;  /* 0x54000000a80e7fae */ /* 0x000fe2000f121850 */
[----:B---3--:R-:W-:-:S02]  /*10470*/  VIADD R15, R137, 0xfffffe96 ;  /* 0xfffffe96890f7836 */ /* 0x008fc40000000000 */
[----:B------:R-:W-:Y:S01]  /*10480*/  ISETP.GE.U32.AND P6, PT, R112, 0x7ffffe56, PT ;  /* 0x7ffffe567000780c */ /* 0x000fe20003fc6070 */
[----:B------:R3:W-:Y:S02]  /*10490*/  STL.64 [R1+0x528], R152 ;  /* 0x0005289801007387 */ /* 0x0007e40000100a00 */
[----:B------:R-:W-:Y:S02]  /*104a0*/  ISETP.GE.U32.AND P5, PT, R15, 0x7ffffe57, PT ;  /* 0x7ffffe570f00780c */ /* 0x000fe40003fa6070 */
[----:B------:R-:W-:Y:S01]  /*104b0*/  LDGSTS.E [R14+0x50004], desc[UR16][R166.64], !P0 ;  /* 0x50004000a60e7fae */ /* 0x000fe2000c121850 */
[----:B------:R-:W-:Y:S01]  /*104c0*/  IADD3 R15, R139, -0x16c, RZ ;  /* 0xfffffe948b0f7810 */ /* 0x000fe20007ffe0ff */
[----:B------:R-:W2:Y:S02]  /*104d0*/  LDC R113, c[0x0][0x230] ;  /* 0x00008c00ff717b82 */ /* 0x000ea40000000800 */
[----:B------:R-:W-:Y:S04]  /*104e0*/  STL.64 [R1+0x2c0], R188 ;  /* 0x0002c0bc01007387 */ /* 0x000fe80000100a00 */
[----:B------:R-:W-:Y:S01]  /*104f0*/  LDGSTS.E [R14+0x54004], desc[UR16][R172.64], !P0 ;  /* 0x54004000ac0e7fae */ /* 0x000fe2000c121850 */
[----:B------:R-:W-:-:S03]  /*10500*/  ISETP.GE.U32.AND P0, PT, R15, 0x7ffffe55, PT ;  /* 0x7ffffe550f00780c */ /* 0x000fc60003f06070 */
[----:B------:R1:W-:Y:S01]  /*10510*/  STL.64 [R1+0x338], R162 ;  /* 0x000338a201007387 */ /* 0x0003e20000100a00 */
[----:B---3--:R-:W-:-:S03]  /*10520*/  IMAD.WIDE R152, R184, 0x4, R96 ;  /* 0x00000004b8987825 */ /* 0x008fc600078e0260 */
[----:B------:R3:W-:Y:S04]  /*10530*/  STL.64 [R1+0x3b0], R18 ;  /* 0x0003b01201007387 */ /* 0x0007e80000100a00 */
[----:B------:R3:W-:Y:S01]  /*10540*/  STL.64 [R1+0x3d8], R10 ;  /* 0x0003d80a01007387 */ /* 0x0007e20000100a00 */
[----:B-1----:R-:W-:-:S03]  /*10550*/  IMAD.WIDE R162, R184, 0x4, R104 ;  /* 0x00000004b8a27825 */ /* 0x002fc600078e0268 */
[----:B------:R-:W-:Y:S04]  /*10560*/  STL.64 [R1+0x1a0], R186 ;  /* 0x0001a0ba01007387 */ /* 0x000fe80000100a00 */
[----:B------:R-:W-:Y:S01]  /*10570*/  LDGSTS.E [R14+0x50008], desc[UR16][R170.64], !P1 ;  /* 0x50008000aa0e7fae */ /* 0x000fe2000c921850 */
[----:B---3--:R-:W-:-:S03]  /*10580*/  IMAD.WIDE R18, R184, 0x4, R108 ;  /* 0x00000004b8127825 */ /* 0x008fc600078e026c */
[----:B------:R1:W-:Y:S01]  /*10590*/  STL.64 [R1+0x270], R20 ;  /* 0x0002701401007387 */ /* 0x0003e20000100a00 */
[----:B------:R-:W-:-:S03]  /*105a0*/  IMAD.WIDE R10, R184, 0x4, R110 ;  /* 0x00000004b80a7825 */ /* 0x000fc600078e026e */
[----:B------:R-:W-:Y:S04]  /*105b0*/  LDGSTS.E [R14+0x54008], desc[UR16][R176.64], !P1 ;  /* 0x54008000b00e7fae */ /* 0x000fe8000c921850 */
[----:B------:R-:W-:Y:S01]  /*105c0*/  LDGSTS.E [R14+0x5000c], desc[UR16][R174.64], !P2 ;  /* 0x5000c000ae0e7fae */ /* 0x000fe2000d121850 */
[----:B-1----:R-:W-:-:S03]  /*105d0*/  IMAD.WIDE R20, R184, 0x4, R98 ;  /* 0x00000004b8147825 */ /* 0x002fc600078e0262 */
[----:B------:R1:W-:Y:S01]  /*105e0*/  STL.64 [R1+0x318], R16 ;  /* 0x0003181001007387 */ /* 0x0003e20000100a00 */
[----:B------:R-:W3:Y:S03]  /*105f0*/  LDC R98, c[0x0][0x230] ;  /* 0x00008c00ff627b82 */ /* 0x000ee60000000800 */
[----:B------:R-:W-:Y:S04]  /*10600*/  LDGSTS.E [R14+0x5400c], desc[UR16][R178.64], !P2 ;  /* 0x5400c000b20e7fae */ /* 0x000fe8000d121850 */
[----:B------:R4:W-:Y:S01]  /*10610*/  STL.64 [R1+0x380], R2 ;  /* 0x0003800201007387 */ /* 0x0009e20000100a00 */
[----:B------:R-:W-:Y:S02]  /*10620*/  VIADD R112, R115, 0xfffffeb3 ;  /* 0xfffffeb373707836 */ /* 0x000fe40000000000 */
[----:B------:R-:W-:Y:S01]  /*10630*/  VIADD R15, R116, 0xfffffeb2 ;  /* 0xfffffeb2740f7836 */ /* 0x000fe20000000000 */
[----:B------:R4:W-:Y:S01]  /*10640*/  LDGSTS.E [R14+0x58000], desc[UR16][R162.64], !P4 ;  /* 0x58000000a20e7fae */ /* 0x0009e2000e121850 */
[C---:B-1----:R-:W-:Y:S01]  /*10650*/  IMAD.WIDE R16, R184.reuse, 0x4, R100 ;  /* 0x00000004b8107825 */ /* 0x042fe200078e0264 */
[----:B--2---:R-:W-:Y:S01]  /*10660*/  IADD3 R97, R113, -0x14f, RZ ;  /* 0xfffffeb171617810 */ /* 0x004fe20007ffe0ff */
[----:B------:R-:W1:Y:S01]  /*10670*/  LDC R99, c[0x0][0x230] ;  /* 0x00008c00ff637b82 */ /* 0x000e620000000800 */
[----:B------:R2:W-:Y:S04]  /*10680*/  STL.64 [R1+0x240], R162 ;  /* 0x000240a201007387 */ /* 0x0005e80000100a00 */
[----:B------:R-:W-:Y:S01]  /*10690*/  LDGSTS.E [R14+0x5c000], desc[UR16][R152.64], !P4 ;  /* 0x5c000000980e7fae */ /* 0x000fe2000e121850 */
[----:B----4-:R-:W-:-:S04]  /*106a0*/  IMAD.WIDE R2, R184, 0x4, R102 ;  /* 0x00000004b8027825 */ /* 0x010fc800078e0266 */
[----:B------:R-:W-:Y:S01]  /*106b0*/  VIADD R96, R114, 0xfffffeb0 ;  /* 0xfffffeb072607836 */ /* 0x000fe20000000000 */
[----:B------:R4:W-:Y:S01]  /*106c0*/  STL.64 [R1+0x310], R22 ;  /* 0x0003101601007387 */ /* 0x0009e20000100a00 */
[----:B------:R-:W-:Y:S01]  /*106d0*/  ISETP.GE.U32.AND P1, PT, R97, 0x7ffffe72, PT ;  /* 0x7ffffe726100780c */ /* 0x000fe20003f26070 */
[C---:B--2---:R-:W-:Y:S01]  /*106e0*/  IMAD.WIDE R162, R184.reuse, 0x4, R88 ;  /* 0x00000004b8a27825 */ /* 0x044fe200078e0258 */
[----:B------:R-:W2:Y:S01]  /*106f0*/  LDC R97, c[0x0][0x230] ;  /* 0x00008c00ff617b82 */ /* 0x000ea20000000800 */
[----:B------:R4:W-:Y:S04]  /*10700*/  LDGSTS.E [R14+0x58004], desc[UR16][R22.64], !P5 ;  /* 0x58004000160e7fae */ /* 0x0009e8000e921850 */
[----:B------:R3:W-:Y:S01]  /*10710*/  STL.64 [R1+0x378], R18 ;  /* 0x0003781201007387 */ /* 0x0007e20000100a00 */
[----:B------:R-:W-:-:S02]  /*10720*/  IMAD.WIDE R192, R184, 0x4, R192 ;  /* 0x00000004b8c07825 */ /* 0x000fc400078e02c0 */
[----:B------:R-:W2:Y:S01]  /*10730*/  LDC R100, c[0x0][0x230] ;  /* 0x00008c00ff647b82 */ /* 0x000ea20000000800 */
[----:B------:R-:W-:Y:S04]  /*10740*/  LDGSTS.E [R14+0x5c004], desc[UR16][R20.64], !P5 ;  /* 0x5c004000140e7fae */ /* 0x000fe8000e921850 */
[----:B------:R-:W-:Y:S01]  /*10750*/  STL.64 [R1+0x3d0], R10 ;  /* 0x0003d00a01007387 */ /* 0x000fe20000100a00 */
[C---:B----4-:R-:W-:Y:S02]  /*10760*/  IMAD.WIDE R22, R184.reuse, 0x4, R90 ;  /* 0x00000004b8167825 */ /* 0x050fe400078e025a */
[----:B------:R-:W4:Y:S01]  /*10770*/  LDC R101, c[0x0][0x230] ;  /* 0x00008c00ff657b82 */ /* 0x000f220000000800 */
[----:B------:R3:W-:Y:S04]  /*10780*/  LDGSTS.E [R14+0x58008], desc[UR16][R18.64], !P6 ;  /* 0x58008000120e7fae */ /* 0x0007e8000f121850 */
[----:B------:R1:W-:Y:S01]  /*10790*/  STL.64 [R1+0x180], R152 ;  /* 0x0001809801007387 */ /* 0x0003e20000100a00 */
[----:B------:R-:W-:-:S02]  /*107a0*/  IMAD.WIDE R190, R184, 0x4, R190 ;  /* 0x00000004b8be7825 */ /* 0x000fc400078e02be */
[----:B------:R-:W4:Y:S01]  /*107b0*/  LDC R102, c[0x0][0x230] ;  /* 0x00008c00ff667b82 */ /* 0x000f220000000800 */
[----:B------:R-:W-:Y:S04]  /*107c0*/  LDGSTS.E [R14+0x5c008], desc[UR16][R16.64], !P6 ;  /* 0x5c008000100e7fae */ /* 0x000fe8000f121850 */
[----:B------:R1:W-:Y:S01]  /*107d0*/  STL.64 [R1+0x200], R20 ;  /* 0x0002001401007387 */ /* 0x0003e20000100a00 */
[C---:B---3--:R-:W-:Y:S02]  /*107e0*/  IMAD.WIDE R18, R184.reuse, 0x4, R92 ;  /* 0x00000004b8127825 */ /* 0x048fe400078e025c */
[----:B------:R-:W3:Y:S01]  /*107f0*/  LDC R103, c[0x0][0x230] ;  /* 0x00008c00ff677b82 */ /* 0x000ee20000000800 */
[----:B------:R2:W-:Y:S01]  /*10800*/  LDGSTS.E [R14+0x5800c], desc[UR16][R10.64], !P0 ;  /* 0x5800c0000a0e7fae */ /* 0x0005e2000c121850 */
[----:B-1----:R-:W-:-:S03]  /*10810*/  IMAD.WIDE R152, R184, 0x4, R80 ;  /* 0x00000004b8987825 */ /* 0x002fc600078e0250 */
[----:B------:R1:W-:Y:S01]  /*10820*/  STL.64 [R1+0x2f0], R16 ;  /* 0x0002f01001007387 */ /* 0x0003e20000100a00 */
[----:B------:R-:W-:Y:S02]  /*10830*/  ISETP.GE.U32.AND P6, PT, R112, 0x7ffffe74, PT ;  /* 0x7ffffe747000780c */ /* 0x000fe40003fc6070 */
[----:B------:R-:W-:Y:S01]  /*10840*/  ISETP.GE.U32.AND P2, PT, R96, 0x7ffffe71, PT ;  /* 0x7ffffe716000780c */ /* 0x000fe20003f46070 */
[----:B------:R1:W-:Y:S01]  /*10850*/  STL.64 [R1+0x360], R2 ;  /* 0x0003600201007387 */ /* 0x0003e20000100a00 */
[C---:B------:R-:W-:Y:S01]  /*10860*/  IMAD.WIDE R20, R184.reuse, 0x4, R82 ;  /* 0x00000004b8147825 */ /* 0x040fe200078e0252 */
[----:B------:R-:W4:Y:S03]  /*10870*/  LDC R96, c[0x0][0x230] ;  /* 0x00008c00ff607b82 */ /* 0x000f260000000800 */
[C---:B--2---:R-:W-:Y:S01]  /*10880*/  IMAD.WIDE R10, R184.reuse, 0x4, R94 ;  /* 0x00000004b80a7825 */ /* 0x044fe200078e025e */
[----:B------:R2:W-:Y:S03]  /*10890*/  STL.64 [R1+0x1f0], R162 ;  /* 0x0001f0a201007387 */ /* 0x0005e60000100a00 */
[C---:B-1----:R-:W-:Y:S01]  /*108a0*/  IMAD.WIDE R16, R184.reuse, 0x4, R84 ;  /* 0x00000004b8107825 */ /* 0x042fe200078e0254 */
[----:B------:R1:W-:Y:S01]  /*108b0*/  LDGSTS.E [R14+0x5c00c], desc[UR16][R2.64], !P0 ;  /* 0x5c00c000020e7fae */ /* 0x0003e2000c121850 */
[----:B------:R-:W3:Y:S03]  /*108c0*/  LDC R81, c[0x0][0x230] ;  /* 0x00008c00ff517b82 */ /* 0x000ee60000000800 */
[----:B------:R3:W-:Y:S04]  /*108d0*/  STL.64 [R1+0x2e8], R22 ;  /* 0x0002e81601007387 */ /* 0x0007e80000100a00 */
[----:B------:R3:W-:Y:S01]  /*108e0*/  STL.64 [R1+0x358], R18 ;  /* 0x0003581201007387 */ /* 0x0007e20000100a00 */
[C---:B------:R-:W-:Y:S01]  /*108f0*/  IMAD.WIDE R182, R184.reuse, 0x4, R182 ;  /* 0x00000004b8b67825 */ /* 0x040fe200078e02b6 */
[----:B------:R-:W3:Y:S02]  /*10900*/  LDC R82, c[0x0][0x230] ;  /* 0x00008c00ff527b82 */ /* 0x000ee40000000800 */
[----:B------:R3:W-:Y:S01]  /*10910*/  STL.64 [R1+0x3c0], R10 ;  /* 0x0003c00a01007387 */ /* 0x0007e20000100a00 */
[----:B-1----:R-:W-:-:S03]  /*10920*/  IMAD.WIDE R2, R184, 0x4, R86 ;  /* 0x00000004b8027825 */ /* 0x002fc600078e0256 */
[----:B------:R1:W-:Y:S01]  /*10930*/  STL.64 [R1+0x178], R152 ;  /* 0x0001789801007387 */ /* 0x0003e20000100a00 */
[----:B------:R-:W-:Y:S01]  /*10940*/  ISETP.GE.U32.AND P0, PT, R15, 0x7ffffe73, PT ;  /* 0x7ffffe730f00780c */ /* 0x000fe20003f06070 */
[----:B------:R-:W-:Y:S01]  /*10950*/  IMAD.WIDE R198, R184, 0x4, R198 ;  /* 0x00000004b8c67825 */ /* 0x000fe200078e02c6 */
[----:B------:R-:W-:Y:S01]  /*10960*/  IADD3 R14, R118, -0x16e, RZ ;  /* 0xfffffe92760e7810 */ /* 0x000fe20007ffe0ff */
[----:B------:R1:W-:Y:S01]  /*10970*/  STL.64 [R1+0x1b8], R20 ;  /* 0x0001b81401007387 */ /* 0x0003e20000100a00 */
[----:B------:R-:W1:Y:S03]  /*10980*/  LDC R83, c[0x0][0x230] ;  /* 0x00008c00ff537b82 */ /* 0x000e660000000800 */
[----:B------:R1:W-:Y:S04]  /*10990*/  STL.64 [R1+0x2b8], R16 ;  /* 0x0002b81001007387 */ /* 0x0003e80000100a00 */
[----:B------:R1:W-:Y:S01]  /*109a0*/  STL.64 [R1+0x330], R2 ;  /* 0x0003300201007387 */ /* 0x0003e20000100a00 */
[----:B------:R-:W-:Y:S01]  /*109b0*/  IMAD.WIDE R200, R184, 0x4, R200 ;  /* 0x00000004b8c87825 */ /* 0x000fe200078e02c8 */
[----:B------:R-:W1:Y:S02]  /*109c0*/  LDC R84, c[0x0][0x230] ;  /* 0x00008c00ff547b82 */ /* 0x000e640000000800 */
[----:B------:R-:W3:Y:S01]  /*109d0*/  LDL.LU.64 R188, [R1+0x170] ;  /* 0x0001700001bc7983 */ /* 0x000ee20000300a00 */
[----:B------:R-:W-:Y:S01]  /*109e0*/  VIADD R15, R117, 0xfffffe93 ;  /* 0xfffffe93750f7836 */ /* 0x000fe20000000000 */
[----:B------:R-:W-:-:S02]  /*109f0*/  ISETP.GE.U32.AND P5, PT, R14, 0x7ffffe53, PT ;  /* 0x7ffffe530e00780c */ /* 0x000fc40003fa6070 */
[----:B------:R-:W-:Y:S02]  /*10a00*/  LDGSTS.E [R13+0x50000], desc[UR16][R192.64], !P6 ;  /* 0x50000000c00d7fae */ /* 0x000fe4000f121850 */
[----:B------:R-:W-:Y:S01]  /*10a10*/  ISETP.GE.U32.AND P4, PT, R15, 0x7ffffe54, PT ;  /* 0x7ffffe540f00780c */ /* 0x000fe20003f86070 */
[----:B------:R-:W-:Y:S01]  /*10a20*/  VIADD R15, R119, 0xfffffe91 ;  /* 0xfffffe91770f7836 */ /* 0x000fe20000000000 */
[----:B------:R-:W-:Y:S01]  /*10a30*/  LDGSTS.E [R13+0x54000], desc[UR16][R190.64], !P6 ;  /* 0x54000000be0d7fae */ /* 0x000fe2000f121850 */
[----:B------:R-:W-:Y:S01]  /*10a40*/  VIADD R14, R120, 0xfffffe90 ;  /* 0xfffffe90780e7836 */ /* 0x000fe20000000000 */
[----:B------:R-:W1:Y:S01]  /*10a50*/  LDC R85, c[0x0][0x230] ;  /* 0x00008c00ff557b82 */ /* 0x000e620000000800 */
[C---:B------:R-:W-:Y:S01]  /*10a60*/  IMAD.WIDE R202, R184.reuse, 0x4, R202 ;  /* 0x00000004b8ca7825 */ /* 0x040fe200078e02ca */
[----:B------:R-:W-:Y:S01]  /*10a70*/  ISETP.GE.U32.AND P6, PT, R15, 0x7ffffe52, PT ;  /* 0x7ffffe520f00780c */ /* 0x000fe20003fc6070 */
[----:B------:R-:W-:Y:S02]  /*10a80*/  LDGSTS.E [R13+0x50004], desc[UR16][R182.64], !P0 ;  /* 0x50004000b60d7fae */ /* 0x000fe4000c121850 */
[----:B------:R-:W-:-:S02]  /*10a90*/  IMAD.WIDE R204, R184, 0x4, R204 ;  /* 0x00000004b8cc7825 */ /* 0x000fc400078e02cc */
[----:B------:R-:W-:Y:S01]  /*10aa0*/  LDGSTS.E [R13+0x54004], desc[UR16][R198.64], !P0 ;  /* 0x54004000c60d7fae */ /* 0x000fe2000c121850 */
[----:B------:R-:W-:Y:S01]  /*10ab0*/  ISETP.GE.U32.AND P0, PT, R14, 0x7ffffe51, PT ;  /* 0x7ffffe510e00780c */ /* 0x000fe20003f06070 */
[----:B------:R-:W-:Y:S01]  /*10ac0*/  IMAD.WIDE R206, R184, 0x4, R206 ;  /* 0x00000004b8ce7825 */ /* 0x000fe200078e02ce */
[----:B------:R-:W1:Y:S01]  /*10ad0*/  LDC R86, c[0x0][0x230] ;  /* 0x00008c00ff567b82 */ /* 0x000e620000000800 */
[----:B------:R-:W-:Y:S04]  /*10ae0*/  LDGSTS.E [R13+0x50008], desc[UR16][R200.64], !P1 ;  /* 0x50008000c80d7fae */ /* 0x000fe8000c921850 */
[----:B------:R-:W-:Y:S01]  /*10af0*/  LDGSTS.E [R13+0x54008], desc[UR16][R202.64], !P1 ;  /* 0x54008000ca0d7fae */ /* 0x000fe2000c921850 */
[----:B----4-:R-:W-:Y:S02]  /*10b00*/  VIADD R80, R96, 0xfffffead ;  /* 0xfffffead60507836 */ /* 0x010fe40000000000 */
[----:B------:R-:W-:Y:S01]  /*10b10*/  IMAD.WIDE R208, R184, 0x4, R208 ;  /* 0x00000004b8d07825 */ /* 0x000fe200078e02d0 */
[----:B------:R-:W-:Y:S01]  /*10b20*/  LDGSTS.E [R13+0x5000c], desc[UR16][R204.64], !P2 ;  /* 0x5000c000cc0d7fae */ /* 0x000fe2000d121850 */
[----:B------:R-:W-:Y:S01]  /*10b30*/  IADD3 R15, R98, -0x151, RZ ;  /* 0xfffffeaf620f7810 */ /* 0x000fe20007ffe0ff */
[----:B------:R-:W4:Y:S02]  /*10b40*/  LDC R87, c[0x0][0x230] ;  /* 0x00008c00ff577b82 */ /* 0x000f240000000800 */
[----:B------:R-:W-:Y:S04]  /*10b50*/  LDGSTS.E [R13+0x5400c], desc[UR16][R206.64], !P2 ;  /* 0x5400c000ce0d7fae */ /* 0x000fe8000d121850 */
[----:B------:R-:W-:Y:S04]  /*10b60*/  LDGSTS.E [R13+0x58000], desc[UR16][R162.64], !P4 ;  /* 0x58000000a20d7fae */ /* 0x000fe8000e121850 */
[----:B------:R-:W-:Y:S01]  /*10b70*/  LDGSTS.E [R13+0x5c000], desc[UR16][R152.64], !P4 ;  /* 0x5c000000980d7fae */ /* 0x000fe2000e121850 */
[----:B------:R-:W-:-:S03]  /*10b80*/  VIADD R14, R99, 0xfffffeae ;  /* 0xfffffeae630e7836 */ /* 0x000fc60000000000 */
[----:B------:R-:W-:Y:S04]  /*10b90*/  LDGSTS.E [R13+0x58004], desc[UR16][R22.64], !P5 ;  /* 0x58004000160d7fae */ /* 0x000fe8000e921850 */
[----:B------:R-:W-:Y:S04]  /*10ba0*/  LDGSTS.E [R13+0x5c004], desc[UR16][R20.64], !P5 ;  /* 0x5c004000140d7fae */ /* 0x000fe8000e921850 */
[----:B------:R-:W-:Y:S04]  /*10bb0*/  LDGSTS.E [R13+0x58008], desc[UR16][R18.64], !P6 ;  /* 0x58008000120d7fae */ /* 0x000fe8000f121850 */
[----:B------:R-:W-:Y:S01]  /*10bc0*/  LDGSTS.E [R13+0x5c008], desc[UR16][R16.64], !P6 ;  /* 0x5c008000100d7fae */ /* 0x000fe2000f121850 */
[----:B------:R-:W-:-:S03]  /*10bd0*/  ISETP.GE.U32.AND P6, PT, R15, 0x7ffffe70, PT ;  /* 0x7ffffe700f00780c */ /* 0x000fc60003fc6070 */
[----:B------:R-:W-:Y:S01]  /*10be0*/  LDGSTS.E [R13+0x5800c], desc[UR16][R10.64], !P0 ;  /* 0x5800c0000a0d7fae */ /* 0x000fe2000c121850 */
[----:B------:R-:W-:-:S03]  /*10bf0*/  IADD3 R15, R97, -0x154, RZ ;  /* 0xfffffeac610f7810 */ /* 0x000fc60007ffe0ff */
[----:B------:R2:W-:Y:S01]  /*10c00*/  LDGSTS.E [R13+0x5c00c], desc[UR16][R2.64], !P0 ;  /* 0x5c00c000020d7fae */ /* 0x0005e2000c121850 */
[----:B------:R-:W-:Y:S01]  /*10c10*/  ISETP.GE.U32.AND P0, PT, R14, 0x7ffffe6f, PT ;  /* 0x7ffffe6f0e00780c */ /* 0x000fe20003f06070 */
[----:B------:R-:W-:Y:S01]  /*10c20*/  VIADD R14, R100, 0xfffffe8f ;  /* 0xfffffe8f640e7836 */ /* 0x000fe20000000000 */
[----:B------:R-:W-:Y:S01]  /*10c30*/  ISETP.GE.U32.AND P1, PT, R80, 0x7ffffe6e, PT ;  /* 0x7ffffe6e5000780c */ /* 0x000fe20003f26070 */
[----:B------:R-:W-:Y:S01]  /*10c40*/  IMAD.WIDE R210, R184, 0x4, R210 ;  /* 0x00000004b8d27825 */ /* 0x000fe200078e02d2 */
[----:B------:R-:W-:Y:S01]  /*10c50*/  ISETP.GE.U32.AND P2, PT, R15, 0x7ffffe6d, PT ;  /* 0x7ffffe6d0f00780c */ /* 0x000fe20003f46070 */
[----:B------:R-:W-:Y:S01]  /*10c60*/  LDGSTS.E [R4+0x50000], desc[UR16][R208.64], !P6 ;  /* 0x50000000d0047fae */ /* 0x000fe2000f121850 */
[----:B------:R-:W-:Y:S01]  /*10c70*/  ISETP.GE.U32.AND P4, PT, R14, 0x7ffffe50, PT ;  /* 0x7ffffe500e00780c */ /* 0x000fe20003f86070 */
[----:B------:R-:W-:Y:S01]  /*10c80*/  IMAD.WIDE R212, R184, 0x4, R212 ;  /* 0x00000004b8d47825 */ /* 0x000fe200078e02d4 */
[----:B------:R-:W-:Y:S01]  /*10c90*/  IADD3 R14, R102, -0x173, RZ ;  /* 0xfffffe8d660e7810 */ /* 0x000fe20007ffe0ff */
[----:B------:R-:W-:Y:S01]  /*10ca0*/  LDGSTS.E [R4+0x54000], desc[UR16][R210.64], !P6 ;  /* 0x54000000d2047fae */ /* 0x000fe2000f121850 */
[----:B------:R-:W4:Y:S01]  /*10cb0*/  LDC R15, c[0x0][0x230] ;  /* 0x00008c00ff0f7b82 */ /* 0x000f220000000800 */
[----:B--2---:R-:W-:Y:S01]  /*10cc0*/  VIADD R13, R101, 0xfffffe8e ;  /* 0xfffffe8e650d7836 */ /* 0x004fe20000000000 */
[----:B------:R-:W-:Y:S01]  /*10cd0*/  ISETP.GE.U32.AND P6, PT, R14, 0x7ffffe4e, PT ;  /* 0x7ffffe4e0e00780c */ /* 0x000fe20003fc6070 */
[C---:B------:R-:W-:Y:S01]  /*10ce0*/  IMAD.WIDE R214, R184.reuse, 0x4, R214 ;  /* 0x00000004b8d67825 */ /* 0x040fe200078e02d6 */
[----:B------:R-:W-:Y:S02]  /*10cf0*/  LDGSTS.E [R4+0x50004], desc[UR16][R212.64], !P0 ;  /* 0x50004000d4047fae */ /* 0x000fe4000c121850 */
[----:B------:R-:W-:Y:S01]  /*10d00*/  ISETP.GE.U32.AND P5, PT, R13, 0x7ffffe4f, PT ;  /* 0x7ffffe4f0d00780c */ /* 0x000fe20003fa6070 */
[C---:B------:R-:W-:Y:S01]  /*10d10*/  IMAD.WIDE R216, R184.reuse, 0x4, R216 ;  /* 0x00000004b8d87825 */ /* 0x040fe200078e02d8 */
[----:B------:R-:W-:Y:S01]  /*10d20*/  LDGSTS.E [R4+0x54004], desc[UR16][R214.64], !P0 ;  /* 0x54004000d6047fae */ /* 0x000fe2000c121850 */
[----:B------:R-:W2:Y:S02]  /*10d30*/  LDC R80, c[0x0][0x230] ;  /* 0x00008c00ff507b82 */ /* 0x000ea40000000800 */
[----:B------:R-:W-:Y:S01]  /*10d40*/  IMAD.WIDE R162, R184, 0x4, R220 ;  /* 0x00000004b8a27825 */ /* 0x000fe200078e02dc */
[----:B------:R-:W-:Y:S03]  /*10d50*/  LDGSTS.E [R4+0x50008], desc[UR16][R216.64], !P1 ;  /* 0x50008000d8047fae */ /* 0x000fe6000c921850 */
[----:B---3--:R-:W-:-:S02]  /*10d60*/  VIADD R13, R103, 0xfffffe8c ;  /* 0xfffffe8c670d7836 */ /* 0x008fc40000000000 */
[----:B------:R-:W-:-:S04]  /*10d70*/  IMAD.WIDE R220, R184, 0x4, R228 ;  /* 0x00000004b8dc7825 */ /* 0x000fc800078e02e4 */
[----:B------:R-:W-:-:S04]  /*10d80*/  IMAD.WIDE R226, R184, 0x4, R226 ;  /* 0x00000004b8e27825 */ /* 0x000fc800078e02e2 */
[----:B------:R-:W-:Y:S01]  /*10d90*/  IMAD.WIDE R22, R184, 0x4, R150 ;  /* 0x00000004b8167825 */ /* 0x000fe200078e0296 */
[----:B------:R-:W-:-:S03]  /*10da0*/  ISETP.GE.U32.AND P0, PT, R13, 0x7ffffe4d, PT ;  /* 0x7ffffe4d0d00780c */ /* 0x000fc60003f06070 */
[C---:B------:R-:W-:Y:S01]  /*10db0*/  IMAD.WIDE R18, R184.reuse, 0x4, R148 ;  /* 0x00000004b8127825 */ /* 0x040fe200078e0294 */
[----:B------:R-:W-:Y:S03]  /*10dc0*/  STL.64 [R1+0x1b0], R162 ;  /* 0x0001b0a201007387 */ /* 0x000fe60000100a00 */
[C---:B------:R-:W-:Y:S01]  /*10dd0*/  IMAD.WIDE R10, R184.reuse, 0x4, R146 ;  /* 0x00000004b80a7825 */ /* 0x040fe200078e0292 */
[----:B------:R-:W-:Y:S03]  /*10de0*/  LDGSTS.E [R4+0x54008], desc[UR16][R220.64], !P1 ;  /* 0x54008000dc047fae */ /* 0x000fe6000c921850 */
[C---:B-1----:R-:W-:Y:S01]  /*10df0*/  IMAD.WIDE R152, R184.reuse, 0x4, R236 ;  /* 0x00000004b8987825 */ /* 0x042fe200078e02ec */
[----:B------:R-:W-:Y:S03]  /*10e00*/  STL.64 [R1+0x2b0], R22 ;  /* 0x0002b01601007387 */ /* 0x000fe60000100a00 */
[C---:B------:R-:W-:Y:S01]  /*10e10*/  IMAD.WIDE R20, R184.reuse, 0x4, R234 ;  /* 0x00000004b8147825 */ /* 0x040fe200078e02ea */
[----:B------:R-:W-:Y:S03]  /*10e20*/  LDGSTS.E [R4+0x5000c], desc[UR16][R226.64], !P2 ;  /* 0x5000c000e2047fae */ /* 0x000fe6000d121850 */
[C---:B------:R-:W-:Y:S01]  /*10e30*/  IMAD.WIDE R16, R184.reuse, 0x4, R232 ;  /* 0x00000004b8107825 */ /* 0x040fe200078e02e8 */
[----:B------:R-:W-:Y:S03]  /*10e40*/  STL.64 [R1+0x328], R18 ;  /* 0x0003281201007387 */ /* 0x000fe60000100a00 */
[C---:B------:R-:W-:Y:S01]  /*10e50*/  IMAD.WIDE R2, R184.reuse, 0x4, R230 ;  /* 0x00000004b8027825 */ /* 0x040fe200078e02e6 */
[----:B------:R-:W-:Y:S04]  /*10e60*/  STL.64 [R1+0x3a8], R10 ;  /* 0x0003a80a01007387 */ /* 0x000fe80000100a00 */
[----:B------:R-:W-:Y:S04]  /*10e70*/  STL.64 [R1+0x170], R152 ;  /* 0x0001709801007387 */ /* 0x000fe80000100a00 */
[----:B------:R-:W-:Y:S04]  /*10e80*/  STL.64 [R1+0x188], R20 ;  /* 0x0001881401007387 */ /* 0x000fe80000100a00 */
[----:B------:R1:W-:Y:S04]  /*10e90*/  STL.64 [R1+0x230], R16 ;  /* 0x0002301001007387 */ /* 0x0003e80000100a00 */
[----:B------:R3:W-:Y:S04]  /*10ea0*/  STL.64 [R1+0x308], R2 ;  /* 0x0003080201007387 */ /* 0x0007e80000100a00 */
[----:B------:R-:W2:Y:S01]  /*10eb0*/  LDL.LU.64 R224, [R1+0x120] ;  /* 0x0001200001e07983 */ /* 0x000ea20000300a00 */
[----:B------:R-:W-:-:S05]  /*10ec0*/  IMAD.WIDE R228, R184, 0x4, R188 ;  /* 0x00000004b8e47825 */ /* 0x000fca00078e02bc */
[----:B------:R-:W-:Y:S04]  /*10ed0*/  LDGSTS.E [R4+0x5400c], desc[UR16][R228.64], !P2 ;  /* 0x5400c000e4047fae */ /* 0x000fe8000d121850 */
[----:B------:R-:W-:Y:S04]  /*10ee0*/  LDGSTS.E [R4+0x58000], desc[UR16][R162.64], !P4 ;  /* 0x58000000a2047fae */ /* 0x000fe8000e121850 */
[----:B------:R-:W-:Y:S04]  /*10ef0*/  LDGSTS.E [R4+0x5c000], desc[UR16][R152.64], !P4 ;  /* 0x5c00000098047fae */ /* 0x000fe8000e121850 */
[----:B------:R-:W-:Y:S04]  /*10f00*/  LDGSTS.E [R4+0x58004], desc[UR16][R22.64], !P5 ;  /* 0x5800400016047fae */ /* 0x000fe8000e921850 */
[----:B------:R-:W-:Y:S04]  /*10f10*/  LDGSTS.E [R4+0x5c004], desc[UR16][R20.64], !P5 ;  /* 0x5c00400014047fae */ /* 0x000fe8000e921850 */
[----:B------:R-:W-:Y:S04]  /*10f20*/  LDGSTS.E [R4+0x58008], desc[UR16][R18.64], !P6 ;  /* 0x5800800012047fae */ /* 0x000fe8000f121850 */
[----:B------:R-:W-:Y:S04]  /*10f30*/  LDGSTS.E [R4+0x5c008], desc[UR16][R16.64], !P6 ;  /* 0x5c00800010047fae */ /* 0x000fe8000f121850 */
[----:B------:R-:W-:Y:S04]  /*10f40*/  LDGSTS.E [R4+0x5800c], desc[UR16][R10.64], !P0 ;  /* 0x5800c0000a047fae */ /* 0x000fe8000c121850 */
[----:B------:R4:W-:Y:S04]  /*10f50*/  LDGSTS.E [R4+0x5c00c], desc[UR16][R2.64], !P0 ;  /* 0x5c00c00002047fae */ /* 0x0009e8000c121850 */
[----:B-1----:R-:W2:Y:S04]  /*10f60*/  LDL.LU.64 R16, [R1+0x110] ;  /* 0x0001100001107983 */ /* 0x002ea80000300a00 */
[----:B------:R-:W2:Y:S04]  /*10f70*/  LDL.LU.64 R162, [R1+0x8] ;  /* 0x0000080001a27983 */ /* 0x000ea80000300a00 */
[----:B------:R-:W2:Y:S04]  /*10f80*/  LDL.LU.64 R18, [R1] ;  /* 0x0000000001127983 */ /* 0x000ea80000300a00 */
[----:B------:R-:W2:Y:S04]  /*10f90*/  LDL.LU.64 R194, [R1+0x150] ;  /* 0x0001500001c27983 */ /* 0x000ea80000300a00 */
[----:B------:R-:W2:Y:S04]  /*10fa0*/  LDL.LU.64 R196, [R1+0x168] ;  /* 0x0001680001c47983 */ /* 0x000ea80000300a00 */
[----:B------:R-:W2:Y:S04]  /*10fb0*/  LDL.LU.64 R10, [R1+0x138] ;  /* 0x00013800010a7983 */ /* 0x000ea80000300a00 */
[----:B------:R-:W2:Y:S04]  /*10fc0*/  LDL.LU.64 R218, [R1+0xf0] ;  /* 0x0000f00001da7983 */ /* 0x000ea80000300a00 */
[----:B---3--:R-:W3:Y:S04]  /*10fd0*/  LDL.LU.64 R2, [R1+0x18] ;  /* 0x0000180001027983 */ /* 0x008ee80000300a00 */
[----:B------:R-:W3:Y:S01]  /*10fe0*/  LDL.LU.64 R188, [R1+0x10] ;  /* 0x0000100001bc7983 */ /* 0x000ee20000300a00 */
[----:B------:R-:W-:Y:S01]  /*10ff0*/  VIADD R14, R81, 0xfffffeab ;  /* 0xfffffeab510e7836 */ /* 0x000fe20000000000 */
[----:B------:R-:W-:Y:S01]  /*11000*/  IADD3 R13, R82, -0x156, RZ ;  /* 0xfffffeaa520d7810 */ /* 0x000fe20007ffe0ff */
[----:B----4-:R-:W-:Y:S01]  /*11010*/  VIADD R15, R15, 0xfffffea9 ;  /* 0xfffffea90f0f7836 */ /* 0x010fe20000000000 */
[----:B------:R-:W1:Y:S02]  /*11020*/  LDC R81, c[0x0][0x230] ;  /* 0x00008c00ff517b82 */ /* 0x000e640000000800 */
[----:B------:R-:W-:Y:S01]  /*11030*/  ISETP.GE.U32.AND P6, PT, R14, 0x7ffffe6c, PT ;  /* 0x7ffffe6c0e00780c */ /* 0x000fe20003fc6070 */
[----:B------:R-:W-:Y:S01]  /*11040*/  VIADD R14, R83, 0xfffffea8 ;  /* 0xfffffea8530e7836 */ /* 0x000fe20000000000 */
[----:B------:R-:W-:-:S02]  /*11050*/  ISETP.GE.U32.AND P0, PT, R13, 0x7ffffe6b, PT ;  /* 0x7ffffe6b0d00780c */ /* 0x000fc40003f06070 */
[----:B------:R-:W-:Y:S02]  /*11060*/  IADD3 R13, R84, -0x175, RZ ;  /* 0xfffffe8b540d7810 */ /* 0x000fe40007ffe0ff */
[----:B------:R-:W-:Y:S01]  /*11070*/  ISETP.GE.U32.AND P1, PT, R15, 0x7ffffe6a, PT ;  /* 0x7ffffe6a0f00780c */ /* 0x000fe20003f26070 */
[----:B------:R-:W-:Y:S01]  /*11080*/  IMAD.WIDE R230, R184, 0x4, R238 ;  /* 0x00000004b8e67825 */ /* 0x000fe200078e02ee */
[----:B------:R-:W-:Y:S01]  /*11090*/  ISETP.GE.U32.AND P2, PT, R14, 0x7ffffe69, PT ;  /* 0x7ffffe690e00780c */ /* 0x000fe20003f46070 */
[----:B------:R-:W4:Y:S01]  /*110a0*/  LDC R82, c[0x0][0x230] ;  /* 0x00008c00ff527b82 */ /* 0x000f220000000800 */
[----:B------:R-:W-:Y:S01]  /*110b0*/  ISETP.GE.U32.AND P4, PT, R13, 0x7ffffe4c, PT ;  /* 0x7ffffe4c0d00780c */ /* 0x000fe20003f86070 */
[C---:B------:R-:W-:Y:S02]  /*110c0*/  IMAD.WIDE R232, R184.reuse, 0x4, R240 ;  /* 0x00000004b8e87825 */ /* 0x040fe400078e02f0 */
[----:B------:R-:W-:Y:S02]  /*110d0*/  LDGSTS.E [R6+0x50000], desc[UR16][R230.64], !P6 ;  /* 0x50000000e6067fae */ /* 0x000fe4000f121850 */
[----:B------:R-:W-:-:S02]  /*110e0*/  IMAD.WIDE R234, R184, 0x4, R242 ;  /* 0x00000004b8ea7825 */ /* 0x000fc400078e02f2 */
[----:B------:R-:W-:Y:S01]  /*110f0*/  LDGSTS.E [R6+0x54000], desc[UR16][R232.64], !P6 ;  /* 0x54000000e8067fae */ /* 0x000fe2000f121850 */
[----:B------:R-:W1:Y:S01]  /*11100*/  LDC R14, c[0x0][0x230] ;  /* 0x00008c00ff0e7b82 */ /* 0x000e620000000800 */
[C---:B------:R-:W-:Y:S02]  /*11110*/  IMAD.WIDE R236, R184.reuse, 0x4, R246 ;  /* 0x00000004b8ec7825 */ /* 0x040fe400078e02f6 */
[----:B------:R-:W-:Y:S02]  /*11120*/  LDGSTS.E [R6+0x50004], desc[UR16][R234.64], !P0 ;  /* 0x50004000ea067fae */ /* 0x000fe4000c121850 */
[----:B------:R-:W-:Y:S02]  /*11130*/  IMAD.WIDE R238, R184, 0x4, R248 ;  /* 0x00000004b8ee7825 */ /* 0x000fe400078e02f8 */
[----:B------:R-:W-:Y:S01]  /*11140*/  LDGSTS.E [R6+0x54004], desc[UR16][R236.64], !P0 ;  /* 0x54004000ec067fae */ /* 0x000fe2000c121850 */
[----:B------:R-:W4:Y:S03]  /*11150*/  LDC R83, c[0x0][0x230] ;  /* 0x00008c00ff537b82 */ /* 0x000f260000000800 */
[----:B------:R-:W-:Y:S01]  /*11160*/  LDGSTS.E [R6+0x50008], desc[UR16][R238.64], !P1 ;  /* 0x50008000ee067fae */ /* 0x000fe2000c921850 */
[----:B------:R-:W-:-:S02]  /*11170*/  VIADD R4, R85, 0xfffffe8a ;  /* 0xfffffe8a55047836 */ /* 0x000fc40000000000 */
[C---:B--2---:R-:W-:Y:S02]  /*11180*/  IMAD.WIDE R186, R184.reuse, 0x4, R16 ;  /* 0x00000004b8ba7825 */ /* 0x044fe400078e0210 */
[----:B------:R-:W2:Y:S02]  /*11190*/  LDC R84, c[0x0][0x230] ;  /* 0x00008c00ff547b82 */ /* 0x000ea40000000800 */
[C---:B------:R-:W-:Y:S01]  /*111a0*/  IMAD.WIDE R162, R184.reuse, 0x4, R162 ;  /* 0x00000004b8a27825 */ /* 0x040fe200078e02a2 */
[----:B------:R-:W-:Y:S03]  /*111b0*/  STL.64 [R1+0x190], R186 ;  /* 0x000190ba01007387 */ /* 0x000fe60000100a00 */
[C---:B------:R-:W-:Y:S01]  /*111c0*/  IMAD.WIDE R22, R184.reuse, 0x4, R18 ;  /* 0x00000004b8167825 */ /* 0x040fe200078e0212 */
[----:B------:R-:W-:Y:S01]  /*111d0*/  STL.64 [R1+0x208], R162 ;  /* 0x000208a201007387 */ /* 0x000fe20000100a00 */
[----:B------:R-:W2:Y:S02]  /*111e0*/  LDC R15, c[0x0][0x230] ;  /* 0x00008c00ff0f7b82 */ /* 0x000ea40000000800 */
[C---:B------:R-:W-:Y:S01]  /*111f0*/  IMAD.WIDE R16, R184.reuse, 0x4, R250 ;  /* 0x00000004b8107825 */ /* 0x040fe200078e02fa */
[----:B------:R-:W-:Y:S03]  /*11200*/  STL.64 [R1+0x300], R22 ;  /* 0x0003001601007387 */ /* 0x000fe60000100a00 */
[----:B------:R-:W-:-:S04]  /*11210*/  IMAD.WIDE R240, R184, 0x4, R194 ;  /* 0x00000004b8f07825 */ /* 0x000fc800078e02c2 */
[C---:B------:R-:W-:Y:S01]  /*11220*/  IMAD.WIDE R10, R184.reuse, 0x4, R10 ;  /* 0x00000004b80a7825 */ /* 0x040fe200078e020a */
[----:B------:R-:W-:Y:S03]  /*11230*/  STL.64 [R1+0x370], R16 ;  /* 0x0003701001007387 */ /* 0x000fe60000100a00 */
[C---:B------:R-:W-:Y:S01]  /*11240*/  IMAD.WIDE R242, R184.reuse, 0x4, R224 ;  /* 0x00000004b8f27825 */ /* 0x040fe200078e02e0 */
[----:B------:R4:W-:Y:S03]  /*11250*/  STL.64 [R1+0x198], R10 ;  /* 0x0001980a01007387 */ /* 0x0009e60000100a00 */
[C---:B------:R-:W-:Y:S01]  /*11260*/  IMAD.WIDE R152, R184.reuse, 0x4, R218 ;  /* 0x00000004b8987825 */ /* 0x040fe200078e02da */
[----:B------:R-:W2:Y:S03]  /*11270*/  LDL.LU.64 R18, [R1+0x20] ;  /* 0x0000200001127983 */ /* 0x000ea60000300a00 */
[C---:B------:R-:W-:Y:S01]  /*11280*/  IMAD.WIDE R244, R184.reuse, 0x4, R196 ;  /* 0x00000004b8f47825 */ /* 0x040fe200078e02c4 */
[----:B------:R-:W-:Y:S03]  /*11290*/  LDGSTS.E [R6+0x54008], desc[UR16][R240.64], !P1 ;  /* 0x54008000f0067fae */ /* 0x000fe6000c921850 */
[----:B---3--:R-:W-:Y:S01]  /*112a0*/  IMAD.WIDE R20, R184, 0x4, R2 ;  /* 0x00000004b8147825 */ /* 0x008fe200078e0202 */
[----:B------:R-:W-:Y:S03]  /*112b0*/  STL.64 [R1+0x1a8], R152 ;  /* 0x0001a89801007387 */ /* 0x000fe60000100a00 */
[----:B------:R-:W-:Y:S01]  /*112c0*/  VIADD R13, R86, 0xfffffe89 ;  /* 0xfffffe89560d7836 */ /* 0x000fe20000000000 */
[----:B------:R-:W-:Y:S01]  /*112d0*/  LDGSTS.E [R6+0x5000c], desc[UR16][R242.64], !P2 ;  /* 0x5000c000f2067fae */ /* 0x000fe2000d121850 */
[----:B------:R-:W-:Y:S01]  /*112e0*/  IMAD.WIDE R2, R184, 0x4, R188 ;  /* 0x00000004b8027825 */ /* 0x000fe200078e02bc */
[----:B------:R-:W-:Y:S01]  /*112f0*/  ISETP.GE.U32.AND P5, PT, R4, 0x7ffffe4b, PT ;  /* 0x7ffffe4b0400780c */ /* 0x000fe20003fa6070 */
[----:B------:R-:W3:Y:S01]  /*11300*/  LDC R85, c[0x0][0x230] ;  /* 0x00008c00ff557b82 */ /* 0x000ee20000000800 */
[----:B------:R-:W3:Y:S04]  /*11310*/  LDL.LU.64 R194, [R1+0x28] ;  /* 0x0000280001c27983 */ /* 0x000ee80000300a00 */
[----:B------:R-:W-:Y:S01]  /*11320*/  LDGSTS.E [R6+0x5400c], desc[UR16][R244.64], !P2 ;  /* 0x5400c000f4067fae */ /* 0x000fe2000d121850 */
[----:B-1----:R-:W-:-:S02]  /*11330*/  IADD3 R14, R14, -0x15b, RZ ;  /* 0xfffffea50e0e7810 */ /* 0x002fc40007ffe0ff */
[----:B------:R-:W1:Y:S01]  /*11340*/  LDC R86, c[0x0][0x230] ;  /* 0x00008c00ff567b82 */ /* 0x000e620000000800 */
[----:B------:R-:W-:Y:S04]  /*11350*/  STL.64 [R1+0x1c8], R20 ;  /* 0x0001c81401007387 */ /* 0x000fe80000100a00 */
[----:B------:R-:W-:Y:S04]  /*11360*/  LDGSTS.E [R6+0x58000], desc[UR16][R186.64], !P4 ;  /* 0x58000000ba067fae */ /* 0x000fe8000e121850 */
[----:B------:R1:W-:Y:S04]  /*11370*/  STL.64 [R1+0x2e0], R2 ;  /* 0x0002e00201007387 */ /* 0x0003e80000100a00 */
[----:B------:R-:W-:Y:S01]  /*11380*/  LDGSTS.E [R6+0x5c000], desc[UR16][R10.64], !P4 ;  /* 0x5c0000000a067fae */ /* 0x000fe2000e121850 */
[----:B------:R-:W-:-:S02]  /*11390*/  IADD3 R4, R87, -0x178, RZ ;  /* 0xfffffe8857047810 */ /* 0x000fc40007ffe0ff */
[----:B------:R-:W-:Y:S01]  /*113a0*/  ISETP.GE.U32.AND P6, PT, R13, 0x7ffffe4a, PT ;  /* 0x7ffffe4a0d00780c */ /* 0x000fe20003fc6070 */
[----:B------:R-:W-:Y:S04]  /*113b0*/  LDGSTS.E [R6+0x58004], desc[UR16][R162.64], !P5 ;  /* 0x58004000a2067fae */ /* 0x000fe8000e921850 */
[----:B----4-:R-:W4:Y:S04]  /*113c0*/  LDL.LU.64 R10, [R1+0x30] ;  /* 0x00003000010a7983 */ /* 0x010f280000300a00 */
[----:B------:R-:W4:Y:S01]  /*113d0*/  LDL.LU.64 R218, [R1+0xd8] ;  /* 0x0000d80001da7983 */ /* 0x000f220000300a00 */
[----:B------:R-:W-:-:S03]  /*113e0*/  ISETP.GE.U32.AND P0, PT, R4, 0x7ffffe49, PT ;  /* 0x7ffffe490400780c */ /* 0x000fc60003f06070 */
[----:B------:R-:W-:Y:S04]  /*113f0*/  LDGSTS.E [R6+0x5c004], desc[UR16][R152.64], !P5 ;  /* 0x5c00400098067fae */ /* 0x000fe8000e921850 */
[----:B------:R4:W-:Y:S04]  /*11400*/  LDGSTS.E [R6+0x58008], desc[UR16][R22.64], !P6 ;  /* 0x5800800016067fae */ /* 0x0009e8000f121850 */
[----:B------:R-:W-:Y:S04]  /*11410*/  LDGSTS.E [R6+0x5c008], desc[UR16][R20.64], !P6 ;  /* 0x5c00800014067fae */ /* 0x000fe8000f121850 */
[----:B------:R-:W-:Y:S04]  /*11420*/  LDGSTS.E [R6+0x5800c], desc[UR16][R16.64], !P0 ;  /* 0x5800c00010067fae */ /* 0x000fe8000c121850 */
[----:B------:R-:W4:Y:S04]  /*11430*/  LDL.LU.64 R196, [R1+0x100] ;  /* 0x0001000001c47983 */ /* 0x000f280000300a00 */
[----:B------:R4:W-:Y:S04]  /*11440*/  LDGSTS.E [R6+0x5c00c], desc[UR16][R2.64], !P0 ;  /* 0x5c00c00002067fae */ /* 0x0009e8000c121850 */
[----:B------:R-:W4:Y:S04]  /*11450*/  LDL.LU.64 R188, [R1+0x118] ;  /* 0x0001180001bc7983 */ /* 0x000f280000300a00 */
[----:B-1----:R-:W4:Y:S04]  /*11460*/  LDL.LU.64 R2, [R1+0x108] ;  /* 0x0001080001027983 */ /* 0x002f280000300a00 */
[----:B------:R-:W4:Y:S04]  /*11470*/  LDL.LU.64 R162, [R1+0xc0] ;  /* 0x0000c00001a27983 */ /* 0x000f280000300a00 */
[----:B------:R-:W4:Y:S01]  /*11480*/  LDL.LU.64 R186, [R1+0x60] ;  /* 0x0000600001ba7983 */ /* 0x000f220000300a00 */
[----:B--2---:R-:W-:-:S03]  /*11490*/  IMAD.WIDE R246, R184, 0x4, R18 ;  /* 0x00000004b8f67825 */ /* 0x004fc600078e0212 */
[----:B------:R-:W2:Y:S01]  /*114a0*/  LDL.LU.64 R18, [R1+0x40] ;  /* 0x0000400001127983 */ /* 0x000ea20000300a00 */
[----:B---3--:R-:W-:-:S03]  /*114b0*/  IMAD.WIDE R248, R184, 0x4, R194 ;  /* 0x00000004b8f87825 */ /* 0x008fc600078e02c2 */
[----:B------:R-:W3:Y:S01]  /*114c0*/  LDL.LU.64 R194, [R1+0x148] ;  /* 0x0001480001c27983 */ /* 0x000ee20000300a00 */
[----:B----4-:R-:W-:-:S03]  /*114d0*/  IMAD.WIDE R250, R184, 0x4, R10 ;  /* 0x00000004b8fa7825 */ /* 0x010fc600078e020a */
[----:B------:R-:W4:Y:S01]  /*114e0*/  LDL.LU.64 R10, [R1+0x160] ;  /* 0x00016000010a7983 */ /* 0x000f220000300a00 */
[----:B------:R-:W-:-:S03]  /*114f0*/  IMAD.WIDE R22, R184, 0x4, R218 ;  /* 0x00000004b8167825 */ /* 0x000fc600078e02da */
[----:B------:R-:W4:Y:S04]  /*11500*/  LDL.LU.64 R20, [R1+0x130] ;  /* 0x0001300001147983 */ /* 0x000f280000300a00 */
[----:B------:R-:W4:Y:S04]  /*11510*/  LDL.LU.64 R224, [R1+0xe8] ;  /* 0x0000e80001e07983 */ /* 0x000f280000300a00 */
[----:B------:R-:W4:Y:S04]  /*11520*/  LDL.LU.64 R16, [R1+0x80] ;  /* 0x0000800001107983 */ /* 0x000f280000300a00 */
[----:B------:R1:W-:Y:S04]  /*11530*/  STL.64 [R1], R22 ;  /* 0x0000001601007387 */ /* 0x0003e80000100a00 */
[----:B------:R-:W4:Y:S01]  /*11540*/  LDL.LU.64 R218, [R1+0x48] ;  /* 0x0000480001da7983 */ /* 0x000f220000300a00 */
[----:B------:R-:W-:-:S02]  /*11550*/  VIADD R13, R80, 0xfffffea7 ;  /* 0xfffffea7500d7836 */ /* 0x000fc40000000000 */
[----:B------:R-:W-:Y:S01]  /*11560*/  VIADD R4, R81, 0xfffffea6 ;  /* 0xfffffea651047836 */ /* 0x000fe20000000000 */
[----:B------:R-:W-:Y:S01]  /*11570*/  ISETP.GE.U32.AND P1, PT, R14, 0x7ffffe66, PT ;  /* 0x7ffffe660e00780c */ /* 0x000fe20003f26070 */
[----:B------:R-:W-:Y:S01]  /*11580*/  VIADD R6, R83, 0xfffffe87 ;  /* 0xfffffe8753067836 */ /* 0x000fe20000000000 */
[----:B------:R-:W-:Y:S01]  /*11590*/  ISETP.GE.U32.AND P6, PT, R13, 0x7ffffe68, PT ;  /* 0x7ffffe680d00780c */ /* 0x000fe20003fc6070 */
[----:B------:R-:W-:Y:S01]  /*115a0*/  IMAD.WIDE R196, R184, 0x4, R196 ;  /* 0x00000004b8c47825 */ /* 0x000fe200078e02c4 */
[----:B------:R-:W-:Y:S01]  /*115b0*/  ISETP.GE.U32.AND P0, PT, R4, 0x7ffffe67, PT ;  /* 0x7ffffe670400780c */ /* 0x000fe20003f06070 */
[----:B------:R-:W1:Y:S02]  /*115c0*/  LDC R14, c[0x0][0x230] ;  /* 0x00008c00ff0e7b82 */ /* 0x000e640000000800 */
[----:B------:R-:W-:Y:S02]  /*115d0*/  VIADD R13, R82, 0xfffffea4 ;  /* 0xfffffea4520d7836 */ /* 0x000fe40000000000 */
[----:B------:R-:W-:-:S03]  /*115e0*/  IMAD.WIDE R188, R184, 0x4, R188 ;  /* 0x00000004b8bc7825 */ /* 0x000fc600078e02bc */
[----:B------:R-:W-:Y:S01]  /*115f0*/  ISETP.GE.U32.AND P2, PT, R13, 0x7ffffe65, PT ;  /* 0x7ffffe650d00780c */ /* 0x000fe20003f46070 */
[----:B------:R-:W1:Y:S02]  /*11600*/  LDC R81, c[0x0][0x230] ;  /* 0x00008c00ff517b82 */ /* 0x000e640000000800 */
[----:B------:R-:W-:Y:S01]  /*11610*/  LDGSTS.E [R7+0x50000], desc[UR16][R246.64], !P6 ;  /* 0x50000000f6077fae */ /* 0x000fe2000f121850 */
[----:B------:R-:W-:-:S03]  /*11620*/  IMAD.WIDE R2, R184, 0x4, R2 ;  /* 0x00000004b8027825 */ /* 0x000fc600078e0202 */
[----:B------:R-:W-:Y:S01]  /*11630*/  LDGSTS.E [R7+0x54000], desc[UR16][R248.64], !P6 ;  /* 0x54000000f8077fae */ /* 0x000fe2000f121850 */
[----:B------:R-:W-:Y:S01]  /*11640*/  IMAD.WIDE R162, R184, 0x4, R162 ;  /* 0x00000004b8a27825 */ /* 0x000fe200078e02a2 */
[----:B------:R-:W-:Y:S01]  /*11650*/  ISETP.GE.U32.AND P4, PT, R6, 0x7ffffe48, PT ;  /* 0x7ffffe480600780c */ /* 0x000fe20003f86070 */
[----:B------:R-:W1:Y:S01]  /*11660*/  LDC R80, c[0x0][0x230] ;  /* 0x00008c00ff507b82 */ /* 0x000e620000000800 */
[----:B------:R-:W-:Y:S04]  /*11670*/  LDGSTS.E [R7+0x50004], desc[UR16][R250.64], !P0 ;  /* 0x50004000fa077fae */ /* 0x000fe8000c121850 */
[----:B------:R1:W-:Y:S03]  /*11680*/  LDGSTS.E [R7+0x54004], desc[UR16][R22.64], !P0 ;  /* 0x5400400016077fae */ /* 0x0003e6000c121850 */
[----:B------:R-:W1:Y:S01]  /*11690*/  LDC R83, c[0x0][0x230] ;  /* 0x00008c00ff537b82 */ /* 0x000e620000000800 */
[----:B------:R-:W-:Y:S04]  /*116a0*/  STL.64 [R1+0x8], R196 ;  /* 0x000008c401007387 */ /* 0x000fe80000100a00 */
[----:B------:R-:W-:Y:S01]  /*116b0*/  STL.64 [R1+0x18], R188 ;  /* 0x000018bc01007387 */ /* 0x000fe20000100a00 */
[----:B--2---:R-:W-:-:S03]  /*116c0*/  IMAD.WIDE R18, R184, 0x4, R18 ;  /* 0x00000004b8127825 */ /* 0x004fc600078e0212 */
[----:B------:R-:W-:Y:S01]  /*116d0*/  STL.64 [R1+0x1d0], R2 ;  /* 0x0001d00201007387 */ /* 0x000fe20000100a00 */
[----:B---3--:R-:W-:-:S04]  /*116e0*/  IMAD.WIDE R194, R184, 0x4, R194 ;  /* 0x00000004b8c27825 */ /* 0x008fc800078e02c2 */
[----:B----4-:R-:W-:-:S04]  /*116f0*/  IMAD.WIDE R10, R184, 0x4, R10 ;  /* 0x00000004b80a7825 */ /* 0x010fc800078e020a */
[----:B------:R-:W-:Y:S01]  /*11700*/  IMAD.WIDE R152, R184, 0x4, R224 ;  /* 0x00000004b8987825 */ /* 0x000fe200078e02e0 */
[----:B------:R-:W-:Y:S01]  /*11710*/  IADD3 R4, R84, -0x17a, RZ ;  /* 0xfffffe8654047810 */ /* 0x000fe20007ffe0ff */
[----:B------:R-:W2:Y:S02]  /*11720*/  LDC R13, c[0x0][0x230] ;  /* 0x00008c00ff0d7b82 */ /* 0x000ea40000000800 */
[C---:B-1----:R-:W-:Y:S01]  /*11730*/  IMAD.WIDE R22, R184.reuse, 0x4, R186 ;  /* 0x00000004b8167825 */ /* 0x042fe200078e02ba */
[----:B------:R-:W-:Y:S03]  /*11740*/  STL.64 [R1+0x1e0], R162 ;  /* 0x0001e0a201007387 */ /* 0x000fe60000100a00 */
[C---:B------:R-:W-:Y:S01]  /*11750*/  IMAD.WIDE R186, R184.reuse, 0x4, R20 ;  /* 0x00000004b8ba7825 */ /* 0x040fe200078e0214 */
[----:B------:R-:W-:Y:S01]  /*11760*/  STL.64 [R1+0x2d8], R22 ;  /* 0x0002d81601007387 */ /* 0x000fe20000100a00 */
[----:B------:R-:W1:Y:S02]  /*11770*/  LDC R82, c[0x0][0x230] ;  /* 0x00008c00ff527b82 */ /* 0x000e640000000800 */
[C---:B------:R-:W-:Y:S01]  /*11780*/  IMAD.WIDE R20, R184.reuse, 0x4, R16 ;  /* 0x00000004b8147825 */ /* 0x040fe200078e0210 */
[----:B------:R-:W-:Y:S03]  /*11790*/  STL.64 [R1+0x10], R194 ;  /* 0x000010c201007387 */ /* 0x000fe60000100a00 */
[----:B------:R-:W-:Y:S01]  /*117a0*/  IMAD.WIDE R16, R184, 0x4, R218 ;  /* 0x00000004b8107825 */ /* 0x000fe200078e02da */
[----:B------:R-:W-:Y:S01]  /*117b0*/  STL.64 [R1+0x350], R18 ;  /* 0x0003501201007387 */ /* 0x000fe20000100a00 */
[----:B------:R-:W3:Y:S03]  /*117c0*/  LDC R84, c[0x0][0x230] ;  /* 0x00008c00ff547b82 */ /* 0x000ee60000000800 */
[----:B------:R4:W-:Y:S04]  /*117d0*/  STL.64 [R1+0x20], R10 ;  /* 0x0000200a01007387 */ /* 0x0009e80000100a00 */
[----:B------:R2:W-:Y:S04]  /*117e0*/  STL.64 [R1+0x1d8], R186 ;  /* 0x0001d8ba01007387 */ /* 0x0005e80000100a00 */
[----:B------:R-:W-:Y:S04]  /*117f0*/  LDGSTS.E [R7+0x50008], desc[UR16][R196.64], !P1 ;  /* 0x50008000c4077fae */ /* 0x000fe8000c921850 */
[----:B------:R-:W-:Y:S04]  /*11800*/  STL.64 [R1+0x1e8], R152 ;  /* 0x0001e89801007387 */ /* 0x000fe80000100a00 */
[----:B------:R-:W-:Y:S04]  /*11810*/  LDGSTS.E [R7+0x54008], desc[UR16][R194.64], !P1 ;  /* 0x54008000c2077fae */ /* 0x000fe8000c921850 */
[----:B------:R1:W-:Y:S04]  /*11820*/  STL.64 [R1+0x1f8], R20 ;  /* 0x0001f81401007387 */ /* 0x0003e80000100a00 */
[----:B------:R-:W-:Y:S04]  /*11830*/  LDGSTS.E [R7+0x5000c], desc[UR16][R188.64], !P2 ;  /* 0x5000c000bc077fae */ /* 0x000fe8000d121850 */
[----:B------:R3:W-:Y:S04]  /*11840*/  STL.64 [R1+0x298], R16 ;  /* 0x0002981001007387 */ /* 0x0007e80000100a00 */
[----:B------:R-:W-:Y:S04]  /*11850*/  LDGSTS.E [R7+0x5400c], desc[UR16][R10.64], !P2 ;  /* 0x5400c0000a077fae */ /* 0x000fe8000d121850 */
[----:B------:R-:W-:Y:S01]  /*11860*/  LDGSTS.E [R7+0x58000], desc[UR16][R2.64], !P4 ;  /* 0x5800000002077fae */ /* 0x000fe2000e121850 */
[----:B------:R-:W-:Y:S01]  /*11870*/  VIADD R6, R85, 0xfffffe85 ;  /* 0xfffffe8555067836 */ /* 0x000fe20000000000 */
[----:B------:R-:W-:-:S02]  /*11880*/  ISETP.GE.U32.AND P5, PT, R4, 0x7ffffe47, PT ;  /* 0x7ffffe470400780c */ /* 0x000fc40003fa6070 */
[----:B----4-:R-:W4:Y:S04]  /*11890*/  LDL.LU.64 R10, [R1+0x50] ;  /* 0x00005000010a7983 */ /* 0x010f280000300a00 */
[----:B------:R-:W4:Y:S01]  /*118a0*/  LDL.LU.64 R2, [R1+0x68] ;  /* 0x0000680001027983 */ /* 0x000f220000300a00 */
[----:B------:R-:W-:Y:S01]  /*118b0*/  VIADD R4, R86, 0xfffffe84 ;  /* 0xfffffe8456047836 */ /* 0x000fe20000000000 */
[----:B------:R-:W-:Y:S02]  /*118c0*/  ISETP.GE.U32.AND P6, PT, R6, 0x7ffffe46, PT ;  /* 0x7ffffe460600780c */ /* 0x000fe40003fc6070 */
[----:B------:R-:W-:Y:S02]  /*118d0*/  LDGSTS.E [R7+0x5c000], desc[UR16][R186.64], !P4 ;  /* 0x5c000000ba077fae */ /* 0x000fe4000e121850 */
[----:B------:R-:W-:-:S02]  /*118e0*/  ISETP.GE.U32.AND P0, PT, R4, 0x7ffffe45, PT ;  /* 0x7ffffe450400780c */ /* 0x000fc40003f06070 */
[----:B------:R-:W-:Y:S04]  /*118f0*/  LDGSTS.E [R7+0x58004], desc[UR16][R162.64], !P5 ;  /* 0x58004000a2077fae */ /* 0x000fe8000e921850 */
[----:B------:R-:W-:Y:S04]  /*11900*/  LDGSTS.E [R7+0x5c004], desc[UR16][R152.64], !P5 ;  /* 0x5c00400098077fae */ /* 0x000fe8000e921850 */
[----:B------:R-:W-:Y:S04]  /*11910*/  LDGSTS.E [R7+0x58008], desc[UR16][R22.64], !P6 ;  /* 0x5800800016077fae */ /* 0x000fe8000f121850 */
[----:B------:R-:W-:Y:S04]  /*11920*/  LDGSTS.E [R7+0x5c008], desc[UR16][R20.64], !P6 ;  /* 0x5c00800014077fae */ /* 0x000fe8000f121850 */
[----:B------:R-:W-:Y:S04]  /*11930*/  LDGSTS.E [R7+0x5800c], desc[UR16][R18.64], !P0 ;  /* 0x5800c00012077fae */ /* 0x000fe8000c121850 */
[----:B------:R-:W4:Y:S04]  /*11940*/  LDL.LU.64 R22, [R1+0x90] ;  /* 0x0000900001167983 */ /* 0x000f280000300a00 */
[----:B--2---:R-:W2:Y:S04]  /*11950*/  LDL.LU.64 R186, [R1+0xf8] ;  /* 0x0000f80001ba7983 */ /* 0x004ea80000300a00 */
[----:B------:R-:W2:Y:S04]  /*11960*/  LDL.LU.64 R224, [R1+0xc8] ;  /* 0x0000c80001e07983 */ /* 0x000ea80000300a00 */
[----:B------:R-:W2:Y:S04]  /*11970*/  LDL.LU.64 R18, [R1+0xe0] ;  /* 0x0000e00001127983 */ /* 0x000ea80000300a00 */
[----:B------:R-:W2:Y:S01]  /*11980*/  LDL.LU.64 R194, [R1+0xb0] ;  /* 0x0000b00001c27983 */ /* 0x000ea20000300a00 */
[----:B------:R-:W-:-:S03]  /*11990*/  IADD3 R6, R15, -0x15d, RZ ;  /* 0xfffffea30f067810 */ /* 0x000fc60007ffe0ff */
[----:B------:R-:W2:Y:S04]  /*119a0*/  LDL.LU.64 R218, [R1+0x78] ;  /* 0x0000780001da7983 */ /* 0x000ea80000300a00 */
[----:B------:R-:W2:Y:S04]  /*119b0*/  LDL.LU.64 R188, [R1+0x58] ;  /* 0x0000580001bc7983 */ /* 0x000ea80000300a00 */
[----:B------:R3:W-:Y:S04]  /*119c0*/  LDGSTS.E [R7+0x5c00c], desc[UR16][R16.64], !P0 ;  /* 0x5c00c00010077fae */ /* 0x0007e8000c121850 */
[----:B-1----:R-:W2:Y:S04]  /*119d0*/  LDL.LU.64 R20, [R1+0x140] ;  /* 0x0001400001147983 */ /* 0x002ea80000300a00 */
[----:B---3--:R-:W3:Y:S01]  /*119e0*/  LDL.LU.64 R16, [R1+0x88] ;  /* 0x0000880001107983 */ /* 0x008ee20000300a00 */
[----:B------:R-:W-:-:S03]  /*119f0*/  IADD3 R7, R14, -0x160, RZ ;  /* 0xfffffea00e077810 */ /* 0x000fc60007ffe0ff */
[----:B------:R-:W3:Y:S04]  /*11a00*/  LDL.LU.64 R14, [R1+0xd0] ;  /* 0x0000d000010e7983 */ /* 0x000ee80000300a00 */
[----:B------:R-:W3:Y:S01]  /*11a10*/  LDL.LU.64 R162, [R1+0xb8] ;  /* 0x0000b80001a27983 */ /* 0x000ee20000300a00 */
[----:B------:R-:W-:Y:S01]  /*11a20*/  ISETP.GE.U32.AND P6, PT, R6, 0x7ffffe64, PT ;  /* 0x7ffffe640600780c */ /* 0x000fe20003fc6070 */
[----:B------:R-:W-:Y:S02]  /*11a30*/  VIADD R6, R81, 0xfffffe83 ;  /* 0xfffffe8351067836 */ /* 0x000fe40000000000 */
[----:B------:R-:W3:Y:S01]  /*11a40*/  LDL.LU.64 R196, [R1+0xa8] ;  /* 0x0000a80001c47983 */ /* 0x000ee20000300a00 */
[----:B------:R-:W-:Y:S02]  /*11a50*/  ISETP.GE.U32.AND P2, PT, R7, 0x7ffffe61, PT ;  /* 0x7ffffe610700780c */ /* 0x000fe40003f46070 */
[----:B------:R-:W-:Y:S01]  /*11a60*/  ISETP.GE.U32.AND P4, PT, R6, 0x7ffffe44, PT ;  /* 0x7ffffe440600780c */ /* 0x000fe20003f86070 */
[----:B----4-:R-:W-:-:S04]  /*11a70*/  IMAD.WIDE R152, R184, 0x4, R10 ;  /* 0x00000004b8987825 */ /* 0x010fc800078e020a */
[----:B------:R-:W-:Y:S01]  /*11a80*/  IMAD.WIDE R2, R184, 0x4, R2 ;  /* 0x00000004b8027825 */ /* 0x000fe200078e0202 */
[----:B------:R1:W-:Y:S04]  /*11a90*/  STL.64 [R1+0x28], R152 ;  /* 0x0000289801007387 */ /* 0x0003e80000100a00 */
[----:B------:R-:W4:Y:S04]  /*11aa0*/  LDL.LU.64 R10, [R1+0xa0] ;  /* 0x0000a000010a7983 */ /* 0x000f280000300a00 */
[----:B------:R2:W-:Y:S04]  /*11ab0*/  STL.64 [R1+0x30], R2 ;  /* 0x0000300201007387 */ /* 0x0005e80000100a00 */
[----:B------:R-:W4:Y:S01]  /*11ac0*/  LDL.LU.64 R6, [R1+0x98] ;  /* 0x0000980001067983 */ /* 0x000f220000300a00 */
[----:B------:R-:W-:-:S02]  /*11ad0*/  VIADD R4, R80, 0xfffffea2 ;  /* 0xfffffea250047836 */ /* 0x000fc40000000000 */
[----:B------:R-:W-:Y:S01]  /*11ae0*/  VIADD R13, R13, 0xfffffea1 ;  /* 0xfffffea10d0d7836 */ /* 0x000fe20000000000 */
[----:B------:R-:W-:Y:S02]  /*11af0*/  LDGSTS.E [R8+0x50000], desc[UR16][R152.64], !P6 ;  /* 0x5000000098087fae */ /* 0x000fe4000f121850 */
[----:B------:R-:W-:Y:S02]  /*11b00*/  ISETP.GE.U32.AND P0, PT, R4, 0x7ffffe63, PT ;  /* 0x7ffffe630400780c */ /* 0x000fe40003f06070 */
[----:B------:R-:W-:Y:S01]  /*11b10*/  ISETP.GE.U32.AND P1, PT, R13, 0x7ffffe62, PT ;  /* 0x7ffffe620d00780c */ /* 0x000fe20003f26070 */
[----:B------:R4:W-:Y:S01]  /*11b20*/  LDGSTS.E [R8+0x54000], desc[UR16][R2.64], !P6 ;  /* 0x5400000002087fae */ /* 0x0009e2000f121850 */
[----:B------:R-:W-:-:S03]  /*11b30*/  IMAD.WIDE R22, R184, 0x4, R22 ;  /* 0x00000004b8167825 */ /* 0x000fc600078e0216 */
[----:B-1----:R-:W5:Y:S01]  /*11b40*/  LDL.LU.64 R152, [R1+0x528] ;  /* 0x0005280001987983 */ /* 0x002f620000300a00 */
[----:B--2---:R-:W-:-:S03]  /*11b50*/  IMAD.WIDE R186, R184, 0x4, R186 ;  /* 0x00000004b8ba7825 */ /* 0x004fc600078e02ba */
[----:B------:R1:W-:Y:S01]  /*11b60*/  STL.64 [R1+0x40], R22 ;  /* 0x0000401601007387 */ /* 0x0003e20000100a00 */
[----:B------:R-:W-:-:S03]  /*11b70*/  IMAD.WIDE R224, R184, 0x4, R224 ;  /* 0x00000004b8e07825 */ /* 0x000fc600078e02e0 */
[----:B------:R-:W2:Y:S01]  /*11b80*/  LDL.LU.64 R2, [R1+0x158] ;  /* 0x0001580001027983 */ /* 0x000ea20000300a00 */
[----:B------:R-:W-:-:S03]  /*11b90*/  IMAD.WIDE R18, R184, 0x4, R18 ;  /* 0x00000004b8127825 */ /* 0x000fc600078e0212 */
[----:B------:R-:W-:Y:S01]  /*11ba0*/  LDGSTS.E [R8+0x50004], desc[UR16][R22.64], !P0 ;  /* 0x5000400016087fae */ /* 0x000fe2000c121850 */
[----:B------:R-:W-:-:S04]  /*11bb0*/  IMAD.WIDE R194, R184, 0x4, R194 ;  /* 0x00000004b8c27825 */ /* 0x000fc800078e02c2 */
[----:B------:R-:W-:-:S04]  /*11bc0*/  IMAD.WIDE R218, R184, 0x4, R218 ;  /* 0x00000004b8da7825 */ /* 0x000fc800078e02da */
[----:B------:R-:W-:-:S04]  /*11bd0*/  IMAD.WIDE R188, R184, 0x4, R188 ;  /* 0x00000004b8bc7825 */ /* 0x000fc800078e02bc */
[----:B------:R-:W-:-:S04]  /*11be0*/  IMAD.WIDE R20, R184, 0x4, R20 ;  /* 0x00000004b8147825 */ /* 0x000fc800078e0214 */
[----:B---3--:R-:W-:-:S05]  /*11bf0*/  IMAD.WIDE R14, R184, 0x4, R14 ;  /* 0x00000004b80e7825 */ /* 0x008fca00078e020e */
[----:B------:R3:W-:Y:S04]  /*11c00*/  STL.64 [R1+0x48], R14 ;  /* 0x0000480e01007387 */ /* 0x0007e80000100a00 */
[----:B-1----:R-:W5:Y:S04]  /*11c10*/  LDL.LU.64 R22, [R1+0x520] ;  /* 0x0005200001167983 */ /* 0x002f680000300a00 */
[----:B------:R1:W-:Y:S01]  /*11c20*/  LDGSTS.E [R8+0x54004], desc[UR16][R14.64], !P0 ;  /* 0x540040000e087fae */ /* 0x0003e2000c121850 */
[----:B------:R-:W-:-:S03]  /*11c30*/  IMAD.WIDE R16, R184, 0x4, R16 ;  /* 0x00000004b8107825 */ /* 0x000fc600078e0210 */
[----:B------:R-:W-:Y:S01]  /*11c40*/  LDGSTS.E [R8+0x50008], desc[UR16][R186.64], !P1 ;  /* 0x50008000ba087fae */ /* 0x000fe2000c921850 */
[----:B------:R-:W-:-:S03]  /*11c50*/  IMAD.WIDE R162, R184, 0x4, R162 ;  /* 0x00000004b8a27825 */ /* 0x000fc600078e02a2 */
[----:B------:R-:W-:Y:S04]  /*11c60*/  LDGSTS.E [R8+0x54008], desc[UR16][R20.64], !P1 ;  /* 0x5400800014087fae */ /* 0x000fe8000c921850 */
[----:B---3--:R-:W1:Y:S04]  /*11c70*/  LDL.LU.64 R14, [R1+0x70] ;  /* 0x00007000010e7983 */ /* 0x008e680000300a00 */
[----:B------:R3:W-:Y:S04]  /*11c80*/  STL.64 [R1+0x50], R186 ;  /* 0x000050ba01007387 */ /* 0x0007e80000100a00 */
[----:B------:R-:W-:Y:S04]  /*11c90*/  STL.64 [R1+0x60], R224 ;  /* 0x000060e001007387 */ /* 0x000fe80000100a00 */
[----:B------:R-:W-:Y:S04]  /*11ca0*/  STL.64 [R1+0x210], R18 ;  /* 0x0002101201007387 */ /* 0x000fe80000100a00 */
[----:B------:R-:W-:Y:S04]  /*11cb0*/  STL.64 [R1+0x220], R194 ;  /* 0x000220c201007387 */ /* 0x000fe80000100a00 */
[----:B------:R-:W-:Y:S04]  /*11cc0*/  STL.64 [R1+0x290], R218 ;  /* 0x000290da01007387 */ /* 0x000fe80000100a00 */
[----:B------:R3:W-:Y:S04]  /*11cd0*/  STL.64 [R1+0x58], R20 ;  /* 0x0000581401007387 */ /* 0x0007e80000100a00 */
[----:B------:R-:W-:Y:S04]  /*11ce0*/  STL.64 [R1+0x320], R188 ;  /* 0x000320bc01007387 */ /* 0x000fe80000100a00 */
[----:B------:R4:W-:Y:S04]  /*11cf0*/  STL.64 [R1+0x68], R16 ;  /* 0x0000681001007387 */ /* 0x0009e80000100a00 */
[----:B------:R4:W-:Y:S04]  /*11d00*/  STL.64 [R1+0x218], R162 ;  /* 0x000218a201007387 */ /* 0x0009e80000100a00 */
[----:B---3--:R-:W2:Y:S01]  /*11d10*/  LDL.LU R186, [R1+0x518] ;  /* 0x0005180001ba7983 */ /* 0x008ea20000300800 */
[----:B------:R-:W-:-:S02]  /*11d20*/  VIADD R4, R82, 0xfffffe82 ;  /* 0xfffffe8252047836 */ /* 0x000fc40000000000 */
[----:B------:R-:W-:Y:S01]  /*11d30*/  VIADD R13, R84, 0xfffffe80 ;  /* 0xfffffe80540d7836 */ /* 0x000fe20000000000 */
[----:B------:R-:W-:Y:S02]  /*11d40*/  LDGSTS.E [R8+0x5000c], desc[UR16][R224.64], !P2 ;  /* 0x5000c000e0087fae */ /* 0x000fe4000d121850 */
[----:B------:R-:W-:Y:S02]  /*11d50*/  ISETP.GE.U32.AND P5, PT, R4, 0x7ffffe43, PT ;  /* 0x7ffffe430400780c */ /* 0x000fe40003fa6070 */
[----:B------:R-:W-:Y:S01]  /*11d60*/  IADD3 R4, R83, -0x17f, RZ ;  /* 0xfffffe8153047810 */ /* 0x000fe20007ffe0ff */
[----:B------:R-:W-:Y:S01]  /*11d70*/  IMAD.WIDE R196, R184, 0x4, R196 ;  /* 0x00000004b8c47825 */ /* 0x000fe200078e02c4 */
[----:B------:R-:W-:Y:S01]  /*11d80*/  ISETP.GE.U32.AND P0, PT, R13, 0x7ffffe41, PT ;  /* 0x7ffffe410d00780c */ /* 0x000fe20003f06070 */
[----:B------:R-:W-:Y:S01]  /*11d90*/  LDGSTS.E [R8+0x5400c], desc[UR16][R16.64], !P2 ;  /* 0x5400c00010087fae */ /* 0x000fe2000d121850 */
[----:B------:R-:W-:-:S03]  /*11da0*/  ISETP.GE.U32.AND P6, PT, R4, 0x7ffffe42, PT ;  /* 0x7ffffe420400780c */ /* 0x000fc60003fc6070 */
[----:B------:R3:W-:Y:S04]  /*11db0*/  STL.64 [R1+0x228], R196 ;  /* 0x000228c401007387 */ /* 0x0007e80000100a00 */
[----:B------:R-:W5:Y:S04]  /*11dc0*/  LDL.LU.64 R20, [R1+0x510] ;  /* 0x0005100001147983 */ /* 0x000f680000300a00 */
[----:B------:R-:W-:Y:S04]  /*11dd0*/  LDGSTS.E [R8+0x58000], desc[UR16][R18.64], !P4 ;  /* 0x5800000012087fae */ /* 0x000fe8000e121850 */
[----:B------:R-:W-:Y:S04]  /*11de0*/  LDGSTS.E [R8+0x5c000], desc[UR16][R162.64], !P4 ;  /* 0x5c000000a2087fae */ /* 0x000fe8000e121850 */
[----:B------:R-:W-:Y:S04]  /*11df0*/  LDGSTS.E [R8+0x58004], desc[UR16][R194.64], !P5 ;  /* 0x58004000c2087fae */ /* 0x000fe8000e921850 */
[----:B------:R-:W-:Y:S04]  /*11e00*/  LDGSTS.E [R8+0x5c004], desc[UR16][R196.64], !P5 ;  /* 0x5c004000c4087fae */ /* 0x000fe8000e921850 */
[----:B------:R-:W-:Y:S01]  /*11e10*/  LDGSTS.E [R8+0x58008], desc[UR16][R218.64], !P6 ;  /* 0x58008000da087fae */ /* 0x000fe2000f121850 */
[----:B----4-:R-:W-:-:S05]  /*11e20*/  IMAD.WIDE R10, R184, 0x4, R10 ;  /* 0x00000004b80a7825 */ /* 0x010fca00078e020a */
[----:B------:R4:W-:Y:S01]  /*11e30*/  STL.64 [R1+0x238], R10 ;  /* 0x0002380a01007387 */ /* 0x0009e20000100a00 */
[----:B------:R-:W-:-:S03]  /*11e40*/  IMAD.WIDE R6, R184, 0x4, R6 ;  /* 0x00000004b8067825 */ /* 0x000fc600078e0206 */
[----:B------:R-:W5:Y:S04]  /*11e50*/  LDL.LU.64 R224, [R1+0x508] ;  /* 0x0005080001e07983 */ /* 0x000f680000300a00 */
[----:B------:R-:W-:Y:S04]  /*11e60*/  STL.64 [R1+0x248], R6 ;  /* 0x0002480601007387 */ /* 0x000fe80000100a00 */
[----:B------:R-:W5:Y:S04]  /*11e70*/  LDL.LU.64 R16, [R1+0x500] ;  /* 0x0005000001107983 */ /* 0x000f680000300a00 */
[----:B------:R-:W5:Y:S04]  /*11e80*/  LDL.LU.64 R18, [R1+0x4f8] ;  /* 0x0004f80001127983 */ /* 0x000f680000300a00 */
[----:B------:R-:W5:Y:S04]  /*11e90*/  LDL.LU.64 R162, [R1+0x4f0] ;  /* 0x0004f00001a27983 */ /* 0x000f680000300a00 */
[----:B------:R-:W5:Y:S04]  /*11ea0*/  LDL.LU.64 R194, [R1+0x4e8] ;  /* 0x0004e80001c27983 */ /* 0x000f680000300a00 */
[----:B---3--:R-:W5:Y:S04]  /*11eb0*/  LDL.LU.64 R196, [R1+0x4e0] ;  /* 0x0004e00001c47983 */ /* 0x008f680000300a00 */
[----:B------:R-:W5:Y:S04]  /*11ec0*/  LDL.LU.64 R218, [R1+0x4d8] ;  /* 0x0004d80001da7983 */ /* 0x000f680000300a00 */
[----:B------:R-:W-:Y:S04]  /*11ed0*/  LDGSTS.E [R8+0x5c008], desc[UR16][R10.64], !P6 ;  /* 0x5c0080000a087fae */ /* 0x000fe8000f121850 */
[----:B------:R3:W-:Y:S01]  /*11ee0*/  LDGSTS.E [R8+0x5800c], desc[UR16][R188.64], !P0 ;  /* 0x5800c000bc087fae */ /* 0x0007e2000c121850 */
[----:B------:R-:W-:-:S03]  /*11ef0*/  VIADD R4, R9, 0x100000 ;  /* 0x0010000009047836 */ /* 0x000fc60000000000 */
[----:B------:R3:W-:Y:S04]  /*11f00*/  LDGSTS.E [R8+0x5c00c], desc[UR16][R6.64], !P0 ;  /* 0x5c00c00006087fae */ /* 0x0007e8000c121850 */
[----:B----4-:R-:W4:Y:S04]  /*11f10*/  LDL.LU.64 R10, [R1+0x4d0] ;  /* 0x0004d000010a7983 */ /* 0x010f280000300a00 */
[----:B------:R-:W3:Y:S04]  /*11f20*/  LDL.LU.64 R188, [R1+0x4c8] ;  /* 0x0004c80001bc7983 */ /* 0x000ee80000300a00 */
[----:B------:R-:W0:Y:S01]  /*11f30*/  LDGDEPBAR ;  /* 0x00000000000079af */ /* 0x000e220000000000 */
[----:B--2---:R-:W-:-:S05]  /*11f40*/  IMAD.WIDE R2, R186, 0x4, R2 ;  /* 0x00000004ba027825 */ /* 0x004fca00078e0202 */
[----:B------:R2:W-:Y:S04]  /*11f50*/  STL.64 [R1+0x250], R2 ;  /* 0x0002500201007387 */ /* 0x0005e80000100a00 */
[----:B------:R-:W-:Y:S04]  /*11f60*/  LDGSTS.E [R4+-0x7c000], desc[UR16][R2.64], P3 ;  /* 0x8400000002047fae */ /* 0x000fe80009921850 */
[----:B--2---:R-:W2:Y:S01]  /*11f70*/  LDL.LU.64 R2, [R1+0x4c0] ;  /* 0x0004c00001027983 */ /* 0x004ea20000300a00 */
[----:B-1----:R-:W-:-:S04]  /*11f80*/  IMAD.WIDE R14, R186, 0x4, R14 ;  /* 0x00000004ba0e7825 */ /* 0x002fc800078e020e */
[----:B---3--:R-:W-:-:S05]  /*11f90*/  IMAD.WIDE R188, R186, 0x4, R188 ;  /* 0x00000004babc7825 */ /* 0x008fca00078e02bc */
[----:B------:R1:W-:Y:S04]  /*11fa0*/  STL.64 [R1+0x3a0], R188 ;  /* 0x0003a0bc01007387 */ /* 0x0003e80000100a00 */
[----:B------:R3:W-:Y:S04]  /*11fb0*/  STL.64 [R1+0x400], R14 ;  /* 0x0004000e01007387 */ /* 0x0007e80000100a00 */
[----:B------:R-:W4:Y:S01]  /*11fc0*/  LDL R185, [R1+0x478] ;  /* 0x0004780001b97983 */ /* 0x000f220000100800 */
[C---:B------:R-:W-:Y:S01]  /*11fd0*/  IADD3 R13, R9.reuse, 0x100000, RZ ;  /* 0x00100000090d7810 */ /* 0x040fe20007ffe0ff */
[----:B------:R-:W-:-:S02]  /*11fe0*/  VIADD R6, R9, 0x100000 ;  /* 0x0010000009067836 */ /* 0x000fc40000000000 */
[C---:B------:R-:W-:Y:S02]  /*11ff0*/  VIADD R7, R9.reuse, 0x100000 ;  /* 0x0010000009077836 */ /* 0x040fe40000000000 */
[----:B------:R1:W-:Y:S04]  /*12000*/  LDGSTS.E [R13+-0x7bc00], desc[UR16][R188.64], P3 ;  /* 0x84400000bc0d7fae */ /* 0x0003e80009921850 */
[----:B------:R3:W-:Y:S01]  /*12010*/  LDGSTS.E [R6+-0x7b800], desc[UR16][R14.64], P3 ;  /* 0x848000000e067fae */ /* 0x0007e20009921850 */
[----:B------:R-:W-:Y:S01]  /*12020*/  IADD3 R9, R9, 0x100000, RZ ;  /* 0x0010000009097810 */ /* 0x000fe20007ffe0ff */
[----:B-1----:R-:W-:-:S04]  /*12030*/  IMAD.WIDE R188, R186, 0x4, R24 ;  /* 0x00000004babc7825 */ /* 0x002fc800078e0218 */
[----:B---3--:R-:W-:-:S04]  /*12040*/  IMAD.WIDE R14, R186, 0x4, R28 ;  /* 0x00000004ba0e7825 */ /* 0x008fc800078e021c */
[----:B--2---:R-:W-:-:S05]  /*12050*/  IMAD.WIDE R2, R186, 0x4, R2 ;  /* 0x00000004ba027825 */ /* 0x004fca00078e0202 */
[----:B------:R1:W-:Y:S04]  /*12060*/  STL.64 [R1+0x420], R2 ;  /* 0x0004200201007387 */ /* 0x0003e80000100a00 */
[----:B------:R1:W-:Y:S04]  /*12070*/  LDGSTS.E [R4+-0x7b400], desc[UR16][R2.64], P3 ;  /* 0x84c0000002047fae */ /* 0x0003e80009921850 */
[----:B------:R2:W-:Y:S04]  /*12080*/  STL.64 [R1+0x440], R188 ;  /* 0x000440bc01007387 */ /* 0x0005e80000100a00 */
[----:B------:R2:W-:Y:S01]  /*12090*/  LDGSTS.E [R7+-0x7b000], desc[UR16][R188.64], P3 ;  /* 0x85000000bc077fae */ /* 0x0005e20009921850 */
[----:B-1----:R-:W-:-:S05]  /*120a0*/  IMAD.WIDE R2, R186, 0x4, R26 ;  /* 0x00000004ba027825 */ /* 0x002fca00078e021a */
[----:B------:R1:W-:Y:S01]  /*120b0*/  STL.64 [R1+0x458], R2 ;  /* 0x0004580201007387 */ /* 0x0003e20000100a00 */
[----:B--2---:R-:W-:-:S03]  /*120c0*/  IMAD.WIDE R188, R186, 0x4, R30 ;  /* 0x00000004babc7825 */ /* 0x004fc600078e021e */
[----:B------:R2:W-:Y:S04]  /*120d0*/  LDGSTS.E [R6+-0x7ac00], desc[UR16][R2.64], P3 ;  /* 0x8540000002067fae */ /* 0x0005e80009921850 */
[----:B------:R3:W-:Y:S01]  /*120e0*/  STL.64 [R1+0x468], R14 ;  /* 0x0004680e01007387 */ /* 0x0007e20000100a00 */
[----:B----4-:R-:W-:-:S03]  /*120f0*/  VIADD R7, R10, 0x100000 ;  /* 0x001000000a077836 */ /* 0x010fc60000000000 */
[----:B------:R4:W-:Y:S04]  /*12100*/  LDGSTS.E [R4+-0x7a800], desc[UR16][R14.64], P3 ;  /* 0x858000000e047fae */ /* 0x0009e80009921850 */
[----:B------:R3:W-:Y:S01]  /*12110*/  LDGSTS.E [R9+-0x7a400], desc[UR16][R188.64], P3 ;  /* 0x85c00000bc097fae */ /* 0x0007e20009921850 */
[----:B--2---:R-:W-:-:S03]  /*12120*/  IADD3 R6, R10, 0x100000, RZ ;  /* 0x001000000a067810 */ /* 0x004fc60007ffe0ff */
[----:B-1----:R-:W5:Y:S01]  /*12130*/  LDL.LU.64 R2, [R1+0x4b8] ;  /* 0x0004b80001027983 */ /* 0x002f620000300a00 */
[----:B----4-:R-:W-:Y:S02]  /*12140*/  VIADD R4, R10, 0x100000 ;  /* 0x001000000a047836 */ /* 0x010fe40000000000 */
[C---:B---3--:R-:W-:Y:S01]  /*12150*/  IMAD.WIDE R14, R186.reuse, 0x4, R32 ;  /* 0x00000004ba0e7825 */ /* 0x048fe200078e0220 */
[----:B------:R1:W-:Y:S03]  /*12160*/  STL.64 [R1+0x470], R188 ;  /* 0x000470bc01007387 */ /* 0x0003e60000100a00 */
[C---:B------:R-:W-:Y:S01]  /*12170*/  IMAD.WIDE R8, R186.reuse, 0x4, R34 ;  /* 0x00000004ba087825 */ /* 0x040fe200078e0222 */
[----:B------:R2:W-:Y:S04]  /*12180*/  STL.64 [R1+0x258], R14 ;  /* 0x0002580e01007387 */ /* 0x0005e80000100a00 */
[----:B------:R2:W-:Y:S01]  /*12190*/  LDGSTS.E [R4+-0x7bf00], desc[UR16][R14.64], P3 ;  /* 0x841000000e047fae */ /* 0x0005e20009921850 */
[----:B-1----:R-:W-:-:S03]  /*121a0*/  IMAD.WIDE R188, R186, 0x4, R36 ;  /* 0x00000004babc7825 */ /* 0x002fc600078e0224 */
[----:B------:R1:W-:Y:S04]  /*121b0*/  STL.64 [R1+0x278], R8 ;  /* 0x0002780801007387 */ /* 0x0003e80000100a00 */
[----:B------:R1:W-:Y:S01]  /*121c0*/  LDGSTS.E [R7+-0x7bb00], desc[UR16][R8.64], P3 ;  /* 0x8450000008077fae */ /* 0x0003e20009921850 */
[----:B--2---:R-:W-:-:S03]  /*121d0*/  IMAD.WIDE R14, R186, 0x4, R38 ;  /* 0x00000004ba0e7825 */ /* 0x004fc600078e0226 */
[----:B------:R2:W-:Y:S04]  /*121e0*/  STL.64 [R1+0x398], R188 ;  /* 0x000398bc01007387 */ /* 0x0005e80000100a00 */
[----:B------:R2:W-:Y:S01]  /*121f0*/  LDGSTS.E [R6+-0x7b700], desc[UR16][R188.64], P3 ;  /* 0x84900000bc067fae */ /* 0x0005e20009921850 */
[----:B-1----:R-:W-:-:S03]  /*12200*/  IMAD.WIDE R8, R186, 0x4, R40 ;  /* 0x00000004ba087825 */ /* 0x002fc600078e0228 */
[----:B------:R1:W-:Y:S04]  /*12210*/  STL.64 [R1+0x3f8], R14 ;  /* 0x0003f80e01007387 */ /* 0x0003e80000100a00 */
[----:B------:R1:W-:Y:S01]  /*12220*/  LDGSTS.E [R4+-0x7b300], desc[UR16][R14.64], P3 ;  /* 0x84d000000e047fae */ /* 0x0003e20009921850 */
[----:B--2---:R-:W-:-:S03]  /*12230*/  IMAD.WIDE R188, R186, 0x4, R42 ;  /* 0x00000004babc7825 */ /* 0x004fc600078e022a */
[----:B------:R2:W-:Y:S01]  /*12240*/  STL.64 [R1+0x418], R8 ;  /* 0x0004180801007387 */ /* 0x0005e20000100a00 */
[----:B------:R-:W-:-:S03]  /*12250*/  VIADD R10, R10, 0x100000 ;  /* 0x001000000a0a7836 */ /* 0x000fc60000000000 */
[----:B------:R2:W-:Y:S01]  /*12260*/  LDGSTS.E [R7+-0x7af00], desc[UR16][R8.64], P3 ;  /* 0x8510000008077fae */ /* 0x0005e20009921850 */
[----:B-1----:R-:W-:-:S03]  /*12270*/  IMAD.WIDE R14, R186, 0x4, R44 ;  /* 0x00000004ba0e7825 */ /* 0x002fc600078e022c */
[----:B------:R1:W-:Y:S04]  /*12280*/  STL.64 [R1+0x438], R188 ;  /* 0x000438bc01007387 */ /* 0x0003e80000100a00 */
[----:B------:R1:W-:Y:S01]  /*12290*/  LDGSTS.E [R6+-0x7ab00], desc[UR16][R188.64], P3 ;  /* 0x85500000bc067fae */ /* 0x0003e20009921850 */
[----:B--2---:R-:W-:-:S03]  /*122a0*/  IMAD.WIDE R8, R186, 0x4, R46 ;  /* 0x00000004ba087825 */ /* 0x004fc600078e022e */
[----:B------:R2:W-:Y:S01]  /*122b0*/  STL.64 [R1+0x450], R14 ;  /* 0x0004500e01007387 */ /* 0x0005e20000100a00 */
[----:B------:R-:W-:-:S03]  /*122c0*/  IADD3 R7, R11, 0x100000, RZ ;  /* 0x001000000b077810 */ /* 0x000fc60007ffe0ff */
[----:B------:R3:W-:Y:S04]  /*122d0*/  LDGSTS.E [R4+-0x7a700], desc[UR16][R14.64], P3 ;  /* 0x859000000e047fae */ /* 0x0007e80009921850 */
[----:B------:R4:W-:Y:S01]  /*122e0*/  STL.64 [R1+0x460], R8 ;  /* 0x0004600801007387 */ /* 0x0009e20000100a00 */
[----:B-1----:R-:W-:-:S03]  /*122f0*/  IMAD.WIDE R188, R186, 0x4, R50 ;  /* 0x00000004babc7825 */ /* 0x002fc600078e0232 */
[----:B------:R4:W-:Y:S01]  /*12300*/  LDGSTS.E [R10+-0x7a300], desc[UR16][R8.64], P3 ;  /* 0x85d00000080a7fae */ /* 0x0009e20009921850 */
[C---:B------:R-:W-:Y:S02]  /*12310*/  VIADD R6, R11.reuse, 0x100000 ;  /* 0x001000000b067836 */ /* 0x040fe40000000000 */
[----:B---3--:R-:W-:Y:S02]  /*12320*/  VIADD R4, R11, 0x100000 ;  /* 0x001000000b047836 */ /* 0x008fe40000000000 */
[----:B--2---:R-:W-:-:S04]  /*12330*/  IMAD.WIDE R14, R186, 0x4, R48 ;  /* 0x00000004ba0e7825 */ /* 0x004fc800078e0230 */
[C---:B----4-:R-:W-:Y:S01]  /*12340*/  IMAD.WIDE R8, R186.reuse, 0x4, R52 ;  /* 0x00000004ba087825 */ /* 0x050fe200078e0234 */
[----:B------:R1:W-:Y:S04]  /*12350*/  STL.64 [R1+0x260], R14 ;  /* 0x0002600e01007387 */ /* 0x0003e80000100a00 */
[----:B------:R1:W-:Y:S04]  /*12360*/  LDGSTS.E [R4+-0x7be00], desc[UR16][R14.64], P3 ;  /* 0x842000000e047fae */ /* 0x0003e80009921850 */
        /* <DEDUP_REMOVED lines=8> */
[----:B-1----:R-:W-:-:S04]  /*123f0*/  IMAD.WIDE R8, R186, 0x4, R56 ;  /* 0x00000004ba087825 */ /* 0x002fc800078e0238 */
[----:B------:R-:W-:Y:S01]  /*12400*/  VIADD R11, R11, 0x100000 ;  /* 0x001000000b0b7836 */ /* 0x000fe20000000000 */
[----:B------:R1:W-:Y:S01]  /*12410*/  STL.64 [R1+0x3f0], R8 ;  /* 0x0003f00801007387 */ /* 0x0003e20000100a00 */
[----:B--2---:R-:W-:-:S03]  /*12420*/  IMAD.WIDE R14, R186, 0x4, R60 ;  /* 0x00000004ba0e7825 */ /* 0x004fc600078e023c */
[----:B------:R1:W-:Y:S04]  /*12430*/  LDGSTS.E [R7+-0x7ae00], desc[UR16][R8.64], P3 ;  /* 0x8520000008077fae */ /* 0x0003e80009921850 */
[----:B------:R2:W-:Y:S04]  /*12440*/  LDGSTS.E [R6+-0x7aa00], desc[UR16][R188.64], P3 ;  /* 0x85600000bc067fae */ /* 0x0005e80009921850 */
[----:B------:R3:W-:Y:S01]  /*12450*/  STL.64 [R1+0x410], R188 ;  /* 0x000410bc01007387 */ /* 0x0007e20000100a00 */
[----:B-1----:R-:W-:-:S03]  /*12460*/  IMAD.WIDE R8, R186, 0x4, R62 ;  /* 0x00000004ba087825 */ /* 0x002fc600078e023e */
[----:B------:R1:W-:Y:S01]  /*12470*/  STL.64 [R1+0x430], R14 ;  /* 0x0004300e01007387 */ /* 0x0003e20000100a00 */
[----:B--2---:R-:W-:-:S03]  /*12480*/  IMAD.WIDE R6, R186, 0x4, R64 ;  /* 0x00000004ba067825 */ /* 0x004fc600078e0240 */
[----:B------:R2:W-:Y:S04]  /*12490*/  LDGSTS.E [R4+-0x7a600], desc[UR16][R14.64], P3 ;  /* 0x85a000000e047fae */ /* 0x0005e80009921850 */
[----:B---3--:R-:W5:Y:S01]  /*124a0*/  LDL.LU.64 R188, [R1+0x4b0] ;  /* 0x0004b00001bc7983 */ /* 0x008f620000300a00 */
[----:B------:R-:W-:-:S03]  /*124b0*/  IMAD.MOV.U32 R10, RZ, RZ, R6 ;  /* 0x000000ffff0a7224 */ /* 0x000fc600078e0006 */
[----:B------:R3:W-:Y:S04]  /*124c0*/  STL.64 [R1+0x448], R8 ;  /* 0x0004480801007387 */ /* 0x0007e80000100a00 */
[----:B------:R4:W-:Y:S01]  /*124d0*/  LDGSTS.E [R11+-0x7a200], desc[UR16][R8.64], P3 ;  /* 0x85e00000080b7fae */ /* 0x0009e20009921850 */
[----:B--2---:R-:W-:Y:S01]  /*124e0*/  IADD3 R4, R12, 0x100000, RZ ;  /* 0x001000000c047810 */ /* 0x004fe20007ffe0ff */
[----:B-1----:R-:W-:Y:S02]  /*124f0*/  IMAD.WIDE R14, R186, 0x4, R66 ;  /* 0x00000004ba0e7825 */ /* 0x002fe400078e0242 */
[----:B------:R1:W-:Y:S02]  /*12500*/  STL.64 [R1+0x268], R6 ;  /* 0x0002680601007387 */ /* 0x0003e40000100a00 */
[----:B----4-:R-:W-:-:S02]  /*12510*/  IMAD.MOV.U32 R11, RZ, RZ, R7 ;  /* 0x000000ffff0b7224 */ /* 0x010fc400078e0007 */
[----:B---3--:R-:W-:Y:S01]  /*12520*/  IMAD.WIDE R8, R186, 0x4, R68 ;  /* 0x00000004ba087825 */ /* 0x008fe200078e0244 */
[C---:B-1----:R-:W-:Y:S02]  /*12530*/  IADD3 R7, R12.reuse, 0x100000, RZ ;  /* 0x001000000c077810 */ /* 0x042fe40007ffe0ff */
[----:B------:R1:W-:Y:S01]  /*12540*/  LDGSTS.E [R4+-0x7bd00], desc[UR16][R10.64], P3 ;  /* 0x843000000a047fae */ /* 0x0003e20009921850 */
[----:B------:R-:W-:-:S03]  /*12550*/  VIADD R6, R12, 0x100000 ;  /* 0x001000000c067836 */ /* 0x000fc60000000000 */
        /* <DEDUP_REMOVED lines=8> */
[----:B-1----:R-:W-:-:S05]  /*125e0*/  IMAD.WIDE R8, R186, 0x4, R72 ;  /* 0x00000004ba087825 */ /* 0x002fca00078e0248 */
[----:B------:R1:W-:Y:S01]  /*125f0*/  STL.64 [R1+0x388], R8 ;  /* 0x0003880801007387 */ /* 0x0003e20000100a00 */
[----:B--2---:R-:W-:-:S03]  /*12600*/  IMAD.WIDE R10, R186, 0x4, R76 ;  /* 0x00000004ba0a7825 */ /* 0x004fc600078e024c */
[----:B------:R1:W-:Y:S04]  /*12610*/  LDGSTS.E [R7+-0x7ad00], desc[UR16][R8.64], P3 ;  /* 0x8530000008077fae */ /* 0x0003e80009921850 */
[----:B------:R2:W-:Y:S04]  /*12620*/  STL.64 [R1+0x3e8], R14 ;  /* 0x0003e80e01007387 */ /* 0x0005e80000100a00 */
[----:B------:R2:W-:Y:S01]  /*12630*/  STL.64 [R1+0x408], R10 ;  /* 0x0004080a01007387 */ /* 0x0005e20000100a00 */
[----:B-1----:R-:W-:Y:S01]  /*12640*/  IMAD.WIDE R8, R186, 0x4, R78 ;  /* 0x00000004ba087825 */ /* 0x002fe200078e024e */
[----:B------:R-:W-:-:S02]  /*12650*/  ISETP.GE.AND P0, PT, R185, 0x40, PT ;  /* 0x00000040b900780c */ /* 0x000fc40003f06270 */
[----:B------:R2:W-:Y:S04]  /*12660*/  LDGSTS.E [R6+-0x7a900], desc[UR16][R14.64], P3 ;  /* 0x857000000e067fae */ /* 0x0005e80009921850 */
[----:B------:R2:W-:Y:S01]  /*12670*/  STL.64 [R1+0x428], R8 ;  /* 0x0004280801007387 */ /* 0x0005e20000100a00 */
[----:B------:R-:W-:-:S03]  /*12680*/  VIADD R12, R12, 0x100000 ;  /* 0x001000000c0c7836 */ /* 0x000fc60000000000 */
[----:B------:R2:W-:Y:S04]  /*12690*/  LDGSTS.E [R4+-0x7a500], desc[UR16][R10.64], P3 ;  /* 0x85b000000a047fae */ /* 0x0005e80009921850 */
[----:B------:R2:W-:Y:S01]  /*126a0*/  LDGSTS.E [R12+-0x7a100], desc[UR16][R8.64], P3 ;  /* 0x85f00000080c7fae */ /* 0x0005e20009921850 */
[----:B------:R-:W-:-:S03]  /*126b0*/  CS2R R120, SRZ ;  /* 0x0000000000787805 */ /* 0x000fc6000001ff00 */
[----:B------:R-:W0:Y:S01]  /*126c0*/  LDGDEPBAR ;  /* 0x00000000000079af */ /* 0x000e220000000000 */
[----:B------:R-:W-:Y:S02]  /*126d0*/  CS2R R122, SRZ ;  /* 0x00000000007a7805 */ /* 0x000fe4000001ff00 */
[----:B------:R-:W-:Y:S02]  /*126e0*/  CS2R R124, SRZ ;  /* 0x00000000007c7805 */ /* 0x000fe4000001ff00 */
[----:B------:R-:W-:Y:S02]  /*126f0*/  CS2R R126, SRZ ;  /* 0x00000000007e7805 */ /* 0x000fe4000001ff00 */
[----:B------:R-:W-:Y:S02]  /*12700*/  CS2R R128, SRZ ;  /* 0x0000000000807805 */ /* 0x000fe4000001ff00 */
[----:B------:R-:W-:Y:S02]  /*12710*/  CS2R R130, SRZ ;  /* 0x0000000000827805 */ /* 0x000fe4000001ff00 */
[----:B------:R-:W-:-:S02]  /*12720*/  CS2R R132, SRZ ;  /* 0x0000000000847805 */ /* 0x000fc4000001ff00 */
        /* <DEDUP_REMOVED lines=56> */
[----:B------:R-:W-:Y:S01]  /*12ab0*/  CS2R R54, SRZ ;  /* 0x0000000000367805 */ /* 0x000fe2000001ff00 */
[----:B--2---:R-:W-:Y:S06]  /*12ac0*/  @!P0 BRA `(.L_x_0) ;  /* 0x0000008c003c8947 */ /* 0x004fec0003800000 */
[----:B------:R1:W-:Y:S01]  /*12ad0*/  STL.64 [R1+0x4c0], R184 ;  /* 0x0004c0b801007387 */ /* 0x0003e20000100a00 */
[----:B-----5:R-:W-:-:S03]  /*12ae0*/  MOV R4, R218 ;  /* 0x000000da00047202 */ /* 0x020fc60000000f00 */
[----:B-1----:R-:W2:Y:S04]  /*12af0*/  LDL.LU.64 R184, [R1+0x10] ;  /* 0x0000100001b87983 */ /* 0x002ea80000300a00 */
[----:B------:R1:W-:Y:S04]  /*12b00*/  STL.64 [R1+0x4b8], R188 ;  /* 0x0004b8bc01007387 */ /* 0x0003e80000100a00 */
[----:B-1----:R-:W3:Y:S04]  /*12b10*/  LDL.LU.64 R188, [R1+0x8] ;  /* 0x0000080001bc7983 */ /* 0x002ee80000300a00 */
[----:B------:R1:W-:Y:S04]  /*12b20*/  STL.64 [R1+0x4b0], R2 ;  /* 0x0004b00201007387 */ /* 0x0003e80000100a00 */
[----:B-1----:R-:W4:Y:S04]  /*12b30*/  LDL.LU.64 R2, [R1+0x18] ;  /* 0x0000180001027983 */ /* 0x002f280000300a00 */
[----:B------:R1:W-:Y:S04]  /*12b40*/  STL.64 [R1+0x4c8], R4 ;  /* 0x0004c80401007387 */ /* 0x0003e80000100a00 */
[----:B-1----:R-:W4:Y:S01]  /*12b50*/  LDL.LU.64 R4, [R1] ;  /* 0x0000000001047983 */ /* 0x002f220000300a00 */
[----:B------:R-:W-:-:S02]  /*12b60*/  IMAD.MOV.U32 R6, RZ, RZ, R219 ;  /* 0x000000ffff067224 */ /* 0x000fc400078e00db */
[----:B------:R-:W-:Y:S01]  /*12b70*/  IMAD.MOV.U32 R7, RZ, RZ, R196 ;  /* 0x000000ffff077224 */ /* 0x000fe200078e00c4 */
[----:B------:R-:W-:Y:S01]  /*12b80*/  MOV R8, R197 ;  /* 0x000000c500087202 */ /* 0x000fe20000000f00 */
[----:B------:R-:W-:Y:S01]  /*12b90*/  IMAD.MOV.U32 R9, RZ, RZ, R194 ;  /* 0x000000ffff097224 */ /* 0x000fe200078e00c2 */
[----:B------:R-:W-:Y:S01]  /*12ba0*/  MOV R11, R162 ;  /* 0x000000a2000b7202 */ /* 0x000fe20000000f00 */
[----:B------:R-:W-:Y:S01]  /*12bb0*/  IMAD.MOV.U32 R10, RZ, RZ, R195 ;  /* 0x000000ffff0a7224 */ /* 0x000fe200078e00c3 */
[----:B------:R1:W-:Y:S01]  /*12bc0*/  STL.64 [R1+0x4d0], R6 ;  /* 0x0004d00601007387 */ /* 0x0003e20000100a00 */
[----:B------:R-:W-:Y:S02]  /*12bd0*/  IMAD.MOV.U32 R12, RZ, RZ, R163 ;  /* 0x000000ffff0c7224 */ /* 0x000fe400078e00a3 */
[----:B------:R-:W-:Y:S01]  /*12be0*/  IMAD.MOV.U32 R13, RZ, RZ, R18 ;  /* 0x000000ffff0d7224 */ /* 0x000fe200078e0012 */
[----:B------:R-:W-:Y:S01]  /*12bf0*/  MOV R14, R19 ;  /* 0x00000013000e7202 */ /* 0x000fe20000000f00 */
[----:B------:R-:W-:Y:S01]  /*12c00*/  IMAD.MOV.U32 R15, RZ, RZ, R16 ;  /* 0x000000ffff0f7224 */ /* 0x000fe200078e0010 */
[----:B-1----:R-:W4:Y:S04]  /*12c10*/  LDL.LU.64 R6, [R1+0x48] ;  /* 0x0000480001067983 */ /* 0x002f280000300a00 */
[----:B------:R1:W-:Y:S04]  /*12c20*/  STL.64 [R1+0x4d8], R8 ;  /* 0x0004d80801007387 */ /* 0x0003e80000100a00 */
[----:B-1----:R-:W4:Y:S04]  /*12c30*/  LDL.LU.64 R8, [R1+0x40] ;  /* 0x0000400001087983 */ /* 0x002f280000300a00 */
[----:B------:R1:W-:Y:S04]  /*12c40*/  STL.64 [R1+0x4e0], R10 ;  /* 0x0004e00a01007387 */ /* 0x0003e80000100a00 */
[----:B-1----:R-:W4:Y:S04]  /*12c50*/  LDL.LU.64 R10, [R1+0x30] ;  /* 0x00003000010a7983 */ /* 0x002f280000300a00 */
[----:B------:R1:W-:Y:S04]  /*12c60*/  STL.64 [R1+0x4e8], R12 ;  /* 0x0004e80c01007387 */ /* 0x0003e80000100a00 */
[----:B-1----:R-:W4:Y:S04]  /*12c70*/  LDL.LU.64 R12, [R1+0x28] ;  /* 0x00002800010c7983 */ /* 0x002f280000300a00 */
[----:B------:R1:W-:Y:S04]  /*12c80*/  STL.64 [R1+0x4f0], R14 ;  /* 0x0004f00e01007387 */ /* 0x0003e80000100a00 */
[----:B-1----:R-:W4:Y:S01]  /*12c90*/  LDL.LU.64 R14, [R1+0x20] ;  /* 0x00002000010e7983 */ /* 0x002f220000300a00 */
[----:B------:R-:W-:Y:S01]  /*12ca0*/  IMAD.MOV.U32 R16, RZ, RZ, R17 ;  /* 0x000000ffff107224 */ /* 0x000fe200078e0011 */
[----:B------:R-:W-:Y:S01]  /*12cb0*/  MOV R17, R224 ;  /* 0x000000e000117202 */ /* 0x000fe20000000f00 */
[----:B------:R-:W-:-:S02]  /*12cc0*/  IMAD.MOV.U32 R18, RZ, RZ, R225 ;  /* 0x000000ffff127224 */ /* 0x000fc400078e00e1 */
[----:B------:R-:W-:Y:S02]  /*12cd0*/  IMAD.MOV.U32 R19, RZ, RZ, R20 ;  /* 0x000000ffff137224 */ /* 0x000fe400078e0014 */
[----:B------:R1:W-:Y:S01]  /*12ce0*/  STL.64 [R1+0x4f8], R16 ;  /* 0x0004f81001007387 */ /* 0x0003e20000100a00 */
[----:B------:R-:W-:Y:S02]  /*12cf0*/  IMAD.MOV.U32 R197, RZ, RZ, R199 ;  /* 0x000000ffffc57224 */ /* 0x000fe400078e00c7 */
[----:B------:R-:W-:Y:S01]  /*12d00*/  IMAD.MOV.U32 R199, RZ, RZ, R201 ;  /* 0x000000ffffc77224 */ /* 0x000fe200078e00c9 */
[----:B-1----:R-:W4:Y:S04]  /*12d10*/  LDL.LU.64 R16, [R1+0x58] ;  /* 0x0000580001107983 */ /* 0x002f280000300a00 */
[----:B------:R1:W-:Y:S01]  /*12d20*/  STL.64 [R1+0x500], R18 ;  /* 0x0005001201007387 */ /* 0x0003e20000100a00 */
[----:B------:R-:W-:Y:S01]  /*12d30*/  MOV R201, R203 ;  /* 0x000000cb00c97202 */ /* 0x000fe20000000f00 */
[----:B------:R-:W-:-:S02]  /*12d40*/  IMAD.MOV.U32 R203, RZ, RZ, R205 ;  /* 0x000000ffffcb7224 */ /* 0x000fc400078e00cd */
[----:B-1----:R-:W4:Y:S01]  /*12d50*/  LDL.LU.64 R18, [R1+0x50] ;  /* 0x0000500001127983 */ /* 0x002f220000300a00 */
[----:B------:R-:W-:Y:S01]  /*12d60*/  IMAD.MOV.U32 R205, RZ, RZ, R207 ;  /* 0x000000ffffcd7224 */ /* 0x000fe200078e00cf */
[----:B------:R-:W-:Y:S01]  /*12d70*/  MOV R20, R21 ;  /* 0x0000001500147202 */ /* 0x000fe20000000f00 */
        /* <DEDUP_REMOVED lines=9> */
[----:B------:R-:W-:Y:S01]  /*12e10*/  STL.64 [R1+0x508], R20 ;  /* 0x0005081401007387 */ /* 0x000fe20000100a00 */
[----:B------:R-:W-:Y:S01]  /*12e20*/  IMAD.MOV.U32 R215, RZ, RZ, R217 ;  /* 0x000000ffffd77224 */ /* 0x000fe200078e00d9 */
[----:B------:R-:W-:Y:S01]  /*12e30*/  MOV R217, R221 ;  /* 0x000000dd00d97202 */ /* 0x000fe20000000f00 */
[----:B------:R-:W-:Y:S01]  /*12e40*/  IMAD.MOV.U32 R153, RZ, RZ, R154 ;  /* 0x000000ffff997224 */ /* 0x000fe200078e009a */
[----:B------:R-:W-:Y:S01]  /*12e50*/  STL.64 [R1+0x510], R22 ;  /* 0x0005101601007387 */ /* 0x000fe20000100a00 */
        /* <DEDUP_REMOVED lines=24> */
[----:B------:R-:W-:-:S02]  /*12fe0*/  IMAD.MOV.U32 R227, RZ, RZ, R232 ;  /* 0x000000ffffe37224 */ /* 0x000fc400078e00e8 */
[----:B------:R-:W-:Y:S02]  /*12ff0*/  IMAD.MOV.U32 R226, RZ, RZ, R233 ;  /* 0x000000ffffe27224 */ /* 0x000fe400078e00e9 */
[----:B------:R-:W-:Y:S02]  /*13000*/  IMAD.MOV.U32 R233, RZ, RZ, R238 ;  /* 0x000000ffffe97224 */ /* 0x000fe400078e00ee */
[----:B------:R-:W-:Y:S02]  /*13010*/  IMAD.MOV.U32 R232, RZ, RZ, R239 ;  /* 0x000000ffffe87224 */ /* 0x000fe400078e00ef */
[----:B------:R-:W-:Y:S02]  /*13020*/  IMAD.MOV.U32 R239, RZ, RZ, R244 ;  /* 0x000000ffffef7224 */ /* 0x000fe400078e00f4 */
[----:B------:R-:W-:Y:S02]  /*13030*/  IMAD.MOV.U32 R238, RZ, RZ, R245 ;  /* 0x000000ffffee7224 */ /* 0x000fe400078e00f5 */
[----:B------:R-:W-:-:S02]  /*13040*/  IMAD.MOV.U32 R245, RZ, RZ, R250 ;  /* 0x000000fffff57224 */ /* 0x000fc400078e00fa */
[----:B------:R-:W-:Y:S02]  /*13050*/  IMAD.MOV.U32 R244, RZ, RZ, R251 ;  /* 0x000000fffff47224 */ /* 0x000fe400078e00fb */
[----:B------:R-:W-:Y:S02]  /*13060*/  IMAD.MOV.U32 R187, RZ, RZ, R180 ;  /* 0x000000ffffbb7224 */ /* 0x000fe400078e00b4 */
[----:B------:R-:W-:Y:S02]  /*13070*/  IMAD.MOV.U32 R180, RZ, RZ, R168 ;  /* 0x000000ffffb47224 */ /* 0x000fe400078e00a8 */
[----:B------:R-:W-:Y:S01]  /*13080*/  IMAD.MOV.U32 R168, RZ, RZ, R169 ;  /* 0x000000ffffa87224 */ /* 0x000fe200078e00a9 */
[----:B------:R-:W-:Y:S01]  /*13090*/  MOV R169, R172 ;  /* 0x000000ac00a97202 */ /* 0x000fe20000000f00 */
[----:B------:R-:W-:Y:S02]  /*130a0*/  IMAD.MOV.U32 R172, RZ, RZ, R173 ;  /* 0x000000ffffac7224 */ /* 0x000fe400078e00ad */
[----:B------:R-:W-:Y:S01]  /*130b0*/  IMAD.MOV.U32 R173, RZ, RZ, R176 ;  /* 0x000000ffffad7224 */ /* 0x000fe200078e00b0 */
[----:B------:R-:W-:Y:S01]  /*130c0*/  MOV R176, R177 ;  /* 0x000000b100b07202 */ /* 0x000fe20000000f00 */
[----:B------:R-:W-:-:S02]  /*130d0*/  IMAD.MOV.U32 R177, RZ, RZ, R178 ;  /* 0x000000ffffb17224 */ /* 0x000fc400078e00b2 */
[----:B------:R-:W-:Y:S02]  /*130e0*/  IMAD.MOV.U32 R178, RZ, RZ, R193 ;  /* 0x000000ffffb27224 */ /* 0x000fe400078e00c1 */
[----:B------:R-:W-:Y:S02]  /*130f0*/  IMAD.MOV.U32 R193, RZ, RZ, R191 ;  /* 0x000000ffffc17224 */ /* 0x000fe400078e00bf */
[----:B------:R-:W-:Y:S01]  /*13100*/  IMAD.MOV.U32 R164, RZ, RZ, R165 ;  /* 0x000000ffffa47224 */ /* 0x000fe200078e00a5 */
[----:B------:R-:W-:Y:S01]  /*13110*/  MOV R165, R181 ;  /* 0x000000b500a57202 */ /* 0x000fe20000000f00 */
[----:B------:R-:W-:Y:S02]  /*13120*/  IMAD.MOV.U32 R196, RZ, RZ, R182 ;  /* 0x000000ffffc47224 */ /* 0x000fe400078e00b6 */
[----:B------:R-:W-:Y:S02]  /*13130*/  IMAD.MOV.U32 R155, RZ, RZ, R156 ;  /* 0x000000ffff9b7224 */ /* 0x000fe400078e009c */
[----:B------:R-:W-:Y:S01]  /*13140*/  IMAD.MOV.U32 R156, RZ, RZ, R157 ;  /* 0x000000ffff9c7224 */ /* 0x000fe200078e009d */
[----:B------:R-:W-:Y:S01]  /*13150*/  MOV R157, R158 ;  /* 0x0000009e009d7202 */ /* 0x000fe20000000f00 */
[----:B------:R-:W-:-:S02]  /*13160*/  IMAD.MOV.U32 R158, RZ, RZ, R159 ;  /* 0x000000ffff9e7224 */ /* 0x000fc400078e009f */
[----:B------:R-:W-:Y:S01]  /*13170*/  IMAD.MOV.U32 R159, RZ, RZ, R160 ;  /* 0x000000ffff9f7224 */ /* 0x000fe200078e00a0 */
[----:B------:R-:W-:Y:S01]  /*13180*/  MOV R160, R161 ;  /* 0x000000a100a07202 */ /* 0x000fe20000000f00 */
[----:B------:R-:W-:Y:S02]  /*13190*/  IMAD.MOV.U32 R161, RZ, RZ, R222 ;  /* 0x000000ffffa17224 */ /* 0x000fe400078e00de */
[----:B--2---:R-:W-:Y:S02]  /*131a0*/  IMAD.MOV.U32 R251, RZ, RZ, R184 ;  /* 0x000000fffffb7224 */ /* 0x004fe400078e00b8 */
[----:B------:R-:W-:Y:S02]  /*131b0*/  IMAD.MOV.U32 R250, RZ, RZ, R185 ;  /* 0x000000fffffa7224 */ /* 0x000fe400078e00b9 */
[----:B---3--:R-:W-:Y:S01]  /*131c0*/  IMAD.MOV.U32 R249, RZ, RZ, R188 ;  /* 0x000000fffff97224 */ /* 0x008fe200078e00bc */
[----:B------:R-:W-:Y:S02]  /*131d0*/  MOV R248, R189 ;  /* 0x000000bd00f87202 */ /* 0x000fe40000000f00 */
[----:B----4-:R-:W-:Y:S01]  /*131e0*/  MOV R247, R4 ;  /* 0x0000000400f77202 */ /* 0x010fe20000000f00 */
[----:B------:R-:W-:-:S02]  /*131f0*/  IMAD.MOV.U32 R246, RZ, RZ, R5 ;  /* 0x000000fffff67224 */ /* 0x000fc400078e0005 */
[----:B------:R-:W2:Y:S04]  /*13200*/  LDL.LU.64 R4, [R1+0x60] ;  /* 0x0000600001047983 */ /* 0x000ea80000300a00 */
[----:B------:R-:W3:Y:S04]  /*13210*/  LDL.LU.64 R188, [R1+0x68] ;  /* 0x0000680001bc7983 */ /* 0x000ee80000300a00 */
[----:B------:R-:W4:Y:S01]  /*13220*/  LDL.LU.64 R184, [R1+0x2f8] ;  /* 0x0002f80001b87983 */ /* 0x000f220000300a00 */
[----:B------:R-:W-:-:S03]  /*13230*/  MOV R252, R3 ;  /* 0x0000000300fc7202 */ /* 0x000fc60000000f00 */
[----:B------:R1:W-:Y:S04]  /*13240*/  STL [R1], R2 ;  /* 0x0000000201007387 */ /* 0x0003e80000100800 */
[----:B-1----:R-:W4:Y:S04]  /*13250*/  LDL.LU.64 R2, [R1+0x1c0] ;  /* 0x0001c00001027983 */ /* 0x002f280000300a00 */
[----:B------:R1:W-:Y:S01]  /*13260*/  STL [R1+0x8], R14 ;  /* 0x0000080e01007387 */ /* 0x0003e20000100800 */
[----:B------:R-:W-:-:S03]  /*13270*/  IMAD.MOV.U32 R20, RZ, RZ, R15 ;  /* 0x000000ffff147224 */ /* 0x000fc600078e000f */
[----:B-1----:R-:W4:Y:S04]  /*13280*/  LDL.LU.64 R14, [R1+0x368] ;  /* 0x00036800010e7983 */ /* 0x002f280000300a00 */
[----:B------:R1:W-:Y:S04]  /*13290*/  STL [R1+0x4], R20 ;  /* 0x0000041401007387 */ /* 0x0003e80000100800 */
[----:B------:R1:W-:Y:S02]  /*132a0*/  STL [R1+0x10], R12 ;  /* 0x0000100c01007387 */ /* 0x0003e40000100800 */
[----:B-1----:R-:W-:-:S02]  /*132b0*/  IMAD.MOV.U32 R20, RZ, RZ, R13 ;  /* 0x000000ffff147224 */ /* 0x002fc400078e000d */
[----:B------:R-:W4:Y:S04]  /*132c0*/  LDL.LU.64 R12, [R1+0x2d0] ;  /* 0x0002d000010c7983 */ /* 0x000f280000300a00 */
[----:B------:R1:W-:Y:S04]  /*132d0*/  STL [R1+0xc], R20 ;  /* 0x00000c1401007387 */ /* 0x0003e80000100800 */
[----:B------:R1:W-:Y:S02]  /*132e0*/  STL [R1+0x18], R10 ;  /* 0x0000180a01007387 */ /* 0x0003e40000100800 */
[----:B-1----:R-:W-:-:S02]  /*132f0*/  MOV R20, R11 ;  /* 0x0000000b00147202 */ /* 0x002fc40000000f00 */
[----:B------:R-:W4:Y:S04]  /*13300*/  LDL.LU.64 R10, [R1+0x3c8] ;  /* 0x0003c800010a7983 */ /* 0x000f280000300a00 */
[----:B------:R1:W-:Y:S04]  /*13310*/  STL [R1+0x14], R20 ;  /* 0x0000141401007387 */ /* 0x0003e80000100800 */
[----:B------:R1:W-:Y:S02]  /*13320*/  STL [R1+0x20], R8 ;  /* 0x0000200801007387 */ /* 0x0003e40000100800 */
[----:B-1----:R-:W-:-:S02]  /*13330*/  IMAD.MOV.U32 R20, RZ, RZ, R9 ;  /* 0x000000ffff147224 */ /* 0x002fc400078e0009 */
[----:B------:R-:W4:Y:S04]  /*13340*/  LDL.LU.64 R8, [R1+0x340] ;  /* 0x0003400001087983 */ /* 0x000f280000300a00 */
        /* <DEDUP_REMOVED lines=13> */
[----:B--2---:R2:W-:Y:S01]  /*13420*/  STL [R1+0x40], R4 ;  /* 0x0000400401007387 */ /* 0x0045e20000100800 */
[----:B-1----:R-:W-:-:S03]  /*13430*/  IMAD.MOV.U32 R20, RZ, RZ, R5 ;  /* 0x000000ffff147224 */ /* 0x002fc600078e0005 */
[----:B--2---:R-:W2:Y:S04]  /*13440*/  LDL.LU.64 R4, [R1+0x1a0] ;  /* 0x0001a00001047983 */ /* 0x004ea80000300a00 */
[----:B------:R1:W-:Y:S04]  /*13450*/  STL [R1+0x3c], R20 ;  /* 0x00003c1401007387 */ /* 0x0003e80000100800 */
[----:B---3--:R3:W-:Y:S01]  /*13460*/  STL [R1+0x48], R188 ;  /* 0x000048bc01007387 */ /* 0x0087e20000100800 */
[----:B-1----:R-:W-:-:S03]  /*13470*/  MOV R20, R189 ;  /* 0x000000bd00147202 */ /* 0x002fc60000000f00 */
[----:B---3--:R-:W3:Y:S04]  /*13480*/  LDL.LU.64 R188, [R1+0x338] ;  /* 0x0003380001bc7983 */ /* 0x008ee80000300a00 */
[----:B------:R1:W-:Y:S04]  /*13490*/  STL [R1+0x44], R20 ;  /* 0x0000441401007387 */ /* 0x0003e80000100800 */
[----:B----4-:R4:W-:Y:S01]  /*134a0*/  STL [R1+0x50], R184 ;  /* 0x000050b801007387 */ /* 0x0109e20000100800 */
[----:B-1----:R-:W-:-:S03]  /*134b0*/  IMAD.MOV.U32 R20, RZ, RZ, R185 ;  /* 0x000000ffff147224 */ /* 0x002fc600078e00b9 */
[----:B----4-:R-:W4:Y:S04]  /*134c0*/  LDL.LU.64 R184, [R1+0x270] ;  /* 0x0002700001b87983 */ /* 0x010f280000300a00 */
        /* <DEDUP_REMOVED lines=33> */
[----:B--2---:R2:W-:Y:S01]  /*136e0*/  STL [R1+0x98], R4 ;  /* 0x0000980401007387 */ /* 0x0045e20000100800 */
[----:B-1----:R-:W-:-:S03]  /*136f0*/  IMAD.MOV.U32 R20, RZ, RZ, R5 ;  /* 0x000000ffff147224 */ /* 0x002fc600078e0005 */
[----:B--2---:R-:W2:Y:S04]  /*13700*/  LDL.LU.64 R4, [R1+0x378] ;  /* 0x0003780001047983 */ /* 0x004ea80000300a00 */
[----:B------:R1:W-:Y:S04]  /*13710*/  STL [R1+0x94], R20 ;  /* 0x0000941401007387 */ /* 0x0003e80000100800 */
[----:B---3--:R3:W-:Y:S01]  /*13720*/  STL [R1+0xa0], R188 ;  /* 0x0000a0bc01007387 */ /* 0x0087e20000100800 */
[----:B-1----:R-:W-:-:S03]  /*13730*/  IMAD.MOV.U32 R20, RZ, RZ, R189 ;  /* 0x000000ffff147224 */ /* 0x002fc600078e00bd */
[----:B---3--:R-:W3:Y:S04]  /*13740*/  LDL.LU.64 R188, [R1+0x2f0] ;  /* 0x0002f00001bc7983 */ /* 0x008ee80000300a00 */
[----:B------:R1:W-:Y:S04]  /*13750*/  STL [R1+0x9c], R20 ;  /* 0x00009c1401007387 */ /* 0x0003e80000100800 */
[----:B----4-:R4:W-:Y:S01]  /*13760*/  STL [R1+0xa8], R184 ;  /* 0x0000a8b801007387 */ /* 0x0109e20000100800 */
[----:B-1----:R-:W-:-:S03]  /*13770*/  MOV R20, R185 ;  /* 0x000000b900147202 */ /* 0x002fc60000000f00 */
[----:B----4-:R-:W4:Y:S04]  /*13780*/  LDL.LU.64 R184, [R1+0x3d0] ;  /* 0x0003d00001b87983 */ /* 0x010f280000300a00 */
        /* <DEDUP_REMOVED lines=33> */
[----:B--2---:R2:W-:Y:S01]  /*139a0*/  STL [R1+0xf0], R4 ;  /* 0x0000f00401007387 */ /* 0x0045e20000100800 */
[----:B-1----:R-:W-:-:S03]  /*139b0*/  MOV R20, R5 ;  /* 0x0000000500147202 */ /* 0x002fc60000000f00 */
[----:B--2---:R-:W2:Y:S04]  /*139c0*/  LDL.LU.64 R4, [R1+0x330] ;  /* 0x0003300001047983 */ /* 0x004ea80000300a00 */
[----:B------:R1:W-:Y:S04]  /*139d0*/  STL [R1+0xec], R20 ;  /* 0x0000ec1401007387 */ /* 0x0003e80000100800 */
[----:B---3--:R3:W-:Y:S01]  /*139e0*/  STL [R1+0xf8], R188 ;  /* 0x0000f8bc01007387 */ /* 0x0087e20000100800 */
[----:B-1----:R-:W-:-:S03]  /*139f0*/  IMAD.MOV.U32 R20, RZ, RZ, R189 ;  /* 0x000000ffff147224 */ /* 0x002fc600078e00bd */
[----:B---3--:R-:W3:Y:S04]  /*13a00*/  LDL.LU.64 R188, [R1+0x1b0] ;  /* 0x0001b00001bc7983 */ /* 0x008ee80000300a00 */
[----:B------:R1:W-:Y:S04]  /*13a10*/  STL [R1+0xf4], R20 ;  /* 0x0000f41401007387 */ /* 0x0003e80000100800 */
[----:B----4-:R4:W-:Y:S01]  /*13a20*/  STL [R1+0x100], R184 ;  /* 0x000100b801007387 */ /* 0x0109e20000100800 */
[----:B-1----:R-:W-:-:S03]  /*13a30*/  IMAD.MOV.U32 R20, RZ, RZ, R185 ;  /* 0x000000ffff147224 */ /* 0x002fc600078e00b9 */
[----:B----4-:R-:W4:Y:S04]  /*13a40*/  LDL.LU.64 R184, [R1+0x170] ;  /* 0x0001700001b87983 */ /* 0x010f280000300a00 */
        /* <DEDUP_REMOVED lines=29> */
[----:B------:R1:W-:Y:S04]  /*13c20*/  STL [R1+0x140], R16 ;  /* 0x0001401001007387 */ /* 0x0003e80000100800 */
[----:B-1----:R-:W4:Y:S01]  /*13c30*/  LDL.LU.64 R20, [R1+0x198] ;  /* 0x0001980001147983 */ /* 0x002f220000300a00 */
[----:B------:R-:W-:-:S05]  /*13c40*/  IMAD.MOV.U32 R16, RZ, RZ, R17 ;  /* 0x000000ffff107224 */ /* 0x000fca00078e0011 */
        /* <DEDUP_REMOVED lines=17> */
[----:B------:R1:W-:Y:S04]  /*13d60*/  STL [R1+0x168], R14 ;  /* 0x0001680e01007387 */ /* 0x0003e80000100800 */
[----:B-1----:R-:W4:Y:S01]  /*13d70*/  LDL.LU.64 R16, [R1+0x370] ;  /* 0x0003700001107983 */ /* 0x002f220000300a00 */
[----:B------:R-:W-:-:S05]  /*13d80*/  MOV R14, R15 ;  /* 0x0000000f000e7202 */ /* 0x000fca0000000f00 */
[----:B------:R1:W-:Y:S04]  /*13d90*/  STL [R1+0x164], R14 ;  /* 0x0001640e01007387 */ /* 0x0003e80000100800 */
[----:B------:R1:W-:Y:S04]  /*13da0*/  STL [R1+0x170], R12 ;  /* 0x0001700c01007387 */ /* 0x0003e80000100800 */
[----:B-1----:R-:W4:Y:S01]  /*13db0*/  LDL.LU.64 R14, [R1+0x2e0] ;  /* 0x0002e000010e7983 */ /* 0x002f220000300a00 */
[----:B------:R-:W-:-:S05]  /*13dc0*/  IMAD.MOV.U32 R12, RZ, RZ, R13 ;  /* 0x000000ffff0c7224 */ /* 0x000fca00078e000d */
[----:B------:R1:W-:Y:S04]  /*13dd0*/  STL [R1+0x16c], R12 ;  /* 0x00016c0c01007387 */ /* 0x0003e80000100800 */
[----:B------:R1:W-:Y:S04]  /*13de0*/  STL [R1+0x178], R10 ;  /* 0x0001780a01007387 */ /* 0x0003e80000100800 */
[----:B-1----:R-:W4:Y:S01]  /*13df0*/  LDL.LU.64 R12, [R1+0x1d0] ;  /* 0x0001d000010c7983 */ /* 0x002f220000300a00 */
[----:B------:R-:W-:-:S03]  /*13e00*/  IMAD.MOV.U32 R10, RZ, RZ, R11 ;  /* 0x000000ffff0a7224 */ /* 0x000fc600078e000b */
[----:B------:R1:W-:Y:S04]  /*13e10*/  STL [R1+0x180], R8 ;  /* 0x0001800801007387 */ /* 0x0003e80000100800 */
[----:B------:R1:W-:Y:S02]  /*13e20*/  STL [R1+0x174], R10 ;  /* 0x0001740a01007387 */ /* 0x0003e40000100800 */
[----:B-1----:R-:W-:Y:S02]  /*13e30*/  MOV R8, R9 ;  /* 0x0000000900087202 */ /* 0x002fe40000000f00 */
        /* <DEDUP_REMOVED lines=9> */
[----:B------:R-:W-:Y:S04]  /*13ed0*/  STL [R1+0x198], R20 ;  /* 0x0001981401007387 */ /* 0x000fe80000100800 */
[----:B------:R1:W-:Y:S04]  /*13ee0*/  STL [R1+0x18c], R18 ;  /* 0x00018c1201007387 */ /* 0x0003e80000100800 */
[----:B-1----:R-:W4:Y:S01]  /*13ef0*/  LDL.LU.64 R18, [R1+0x2d8] ;  /* 0x0002d80001127983 */ /* 0x002f220000300a00 */
[----:B------:R-:W-:-:S03]  /*13f00*/  MOV R20, R21 ;  /* 0x0000001500147202 */ /* 0x000fc60000000f00 */
[----:B--2---:R-:W-:Y:S04]  /*13f10*/  STL [R1+0x1a0], R4 ;  /* 0x0001a00401007387 */ /* 0x004fe80000100800 */
[----:B------:R1:W-:Y:S02]  /*13f20*/  STL [R1+0x194], R20 ;  /* 0x0001941401007387 */ /* 0x0003e40000100800 */
[----:B-1----:R-:W-:Y:S02]  /*13f30*/  IMAD.MOV.U32 R20, RZ, RZ, R5 ;  /* 0x000000ffff147224 */ /* 0x002fe400078e0005 */
[----:B------:R-:W2:Y:S04]  /*13f40*/  LDL.LU.64 R4, [R1+0x1f8] ;  /* 0x0001f80001047983 */ /* 0x000ea80000300a00 */
        /* <DEDUP_REMOVED lines=17> */
[----:B------:R1:W-:Y:S02]  /*14060*/  STL [R1+0x1c8], R14 ;  /* 0x0001c80e01007387 */ /* 0x0003e40000100800 */
[----:B-1----:R-:W-:-:S02]  /*14070*/  MOV R14, R15 ;  /* 0x0000000f000e7202 */ /* 0x002fc40000000f00 */
[----:B------:R1:W-:Y:S04]  /*14080*/  STL [R1+0x1d0], R12 ;  /* 0x0001d00c01007387 */ /* 0x0003e80000100800 */
[----:B------:R1:W-:Y:S02]  /*14090*/  STL [R1+0x1c4], R14 ;  /* 0x0001c40e01007387 */ /* 0x0003e40000100800 */
[----:B-1----:R-:W-:Y:S02]  /*140a0*/  IMAD.MOV.U32 R12, RZ, RZ, R13 ;  /* 0x000000ffff0c7224 */ /* 0x002fe400078e000d */
        /* <DEDUP_REMOVED lines=13> */
[----:B------:R-:W-:Y:S04]  /*14180*/  STL [R1+0x1f0], R18 ;  /* 0x0001f01201007387 */ /* 0x000fe80000100800 */
[----:B------:R1:W-:Y:S04]  /*14190*/  STL [R1+0x1e4], R6 ;  /* 0x0001e40601007387 */ /* 0x0003e80000100800 */
[----:B-1----:R-:W4:Y:S04]  /*141a0*/  LDL.LU.64 R6, [R1+0x320] ;  /* 0x0003200001067983 */ /* 0x002f280000300a00 */
[----:B------:R-:W4:Y:S01]  /*141b0*/  LDL.LU.64 R20, [R1+0x248] ;  /* 0x0002480001147983 */ /* 0x000f220000300a00 */
[----:B------:R-:W-:-:S05]  /*141c0*/  IMAD.MOV.U32 R18, RZ, RZ, R19 ;  /* 0x000000ffff127224 */ /* 0x000fca00078e0013 */
        /* <DEDUP_REMOVED lines=10> */
[----:B------:R-:W-:-:S03]  /*14270*/  IMAD.MOV.U32 R22, RZ, RZ, R185 ;  /* 0x000000ffff167224 */ /* 0x000fc600078e00b9 */
[----:B-1----:R-:W3:Y:S04]  /*14280*/  LDL.LU.64 R18, [R1+0x260] ;  /* 0x0002600001127983 */ /* 0x002ee80000300a00 */
[----:B------:R1:W-:Y:S04]  /*14290*/  STL [R1+0x210], R2 ;  /* 0x0002100201007387 */ /* 0x0003e80000100800 */
[----:B------:R1:W-:Y:S04]  /*142a0*/  STL [R1+0x204], R22 ;  /* 0x0002041601007387 */ /* 0x0003e80000100800 */
[----:B----4-:R-:W4:Y:S01]  /*142b0*/  LDL.LU.64 R184, [R1+0x268] ;  /* 0x0002680001b87983 */ /* 0x010f220000300a00 */
[----:B-1----:R-:W-:-:S03]  /*142c0*/  MOV R2, R3 ;  /* 0x0000000300027202 */ /* 0x002fc60000000f00 */
[----:B------:R-:W-:Y:S01]  /*142d0*/  STL [R1+0x218], R16 ;  /* 0x0002181001007387 */ /* 0x000fe20000100800 */
[----:B------:R-:W-:-:S03]  /*142e0*/  IMAD.MOV.U32 R22, RZ, RZ, R17 ;  /* 0x000000ffff167224 */ /* 0x000fc600078e0011 */
[----:B------:R1:W-:Y:S04]  /*142f0*/  STL [R1+0x20c], R2 ;  /* 0x00020c0201007387 */ /* 0x0003e80000100800 */
[----:B-1----:R-:W4:Y:S04]  /*14300*/  LDL.LU.64 R2, [R1+0x3a0] ;  /* 0x0003a00001027983 */ /* 0x002f280000300a00 */
        /* <DEDUP_REMOVED lines=19> */
[----:B------:R1:W-:Y:S02]  /*14440*/  STL [R1+0x248], R20 ;  /* 0x0002481401007387 */ /* 0x0003e40000100800 */
[----:B-1----:R-:W-:-:S05]  /*14450*/  MOV R6, R7 ;  /* 0x0000000700067202 */ /* 0x002fca0000000f00 */
[----:B------:R1:W-:Y:S01]  /*14460*/  STL [R1+0x23c], R6 ;  /* 0x00023c0601007387 */ /* 0x0003e20000100800 */
[----:B------:R-:W-:-:S03]  /*14470*/  IMAD.MOV.U32 R20, RZ, RZ, R21 ;  /* 0x000000ffff147224 */ /* 0x000fc600078e0015 */
[----:B-1----:R-:W4:Y:S04]  /*14480*/  LDL.LU.64 R6, [R1+0x2a0] ;  /* 0x0002a00001067983 */ /* 0x002f280000300a00 */
[----:B--2---:R-:W-:Y:S04]  /*14490*/  STL [R1+0x250], R4 ;  /* 0x0002500401007387 */ /* 0x004fe80000100800 */
[----:B------:R1:W-:Y:S02]  /*144a0*/  STL [R1+0x244], R20 ;  /* 0x0002441401007387 */ /* 0x0003e40000100800 */
[----:B-1----:R-:W-:-:S02]  /*144b0*/  IMAD.MOV.U32 R20, RZ, RZ, R5 ;  /* 0x000000ffff147224 */ /* 0x002fc400078e0005 */
[----:B------:R-:W2:Y:S04]  /*144c0*/  LDL.LU.64 R4, [R1+0x2a8] ;  /* 0x0002a80001047983 */ /* 0x000ea80000300a00 */
[----:B------:R1:W-:Y:S04]  /*144d0*/  STL [R1+0x24c], R20 ;  /* 0x00024c1401007387 */ /* 0x0003e80000100800 */
[----:B---3--:R3:W-:Y:S01]  /*144e0*/  STL [R1+0x258], R188 ;  /* 0x000258bc01007387 */ /* 0x0087e20000100800 */
[----:B-1----:R-:W-:-:S03]  /*144f0*/  MOV R20, R189 ;  /* 0x000000bd00147202 */ /* 0x002fc60000000f00 */
[----:B------:R1:W-:Y:S04]  /*14500*/  STL [R1+0x260], R18 ;  /* 0x0002601201007387 */ /* 0x0003e80000100800 */
[----:B------:R-:W-:Y:S04]  /*14510*/  STL [R1+0x254], R20 ;  /* 0x0002541401007387 */ /* 0x000fe80000100800 */
[----:B---3--:R-:W3:Y:S01]  /*14520*/  LDL.LU.64 R188, [R1+0x420] ;  /* 0x0004200001bc7983 */ /* 0x008ee20000300a00 */
[----:B-1----:R-:W-:-:S03]  /*14530*/  IMAD.MOV.U32 R18, RZ, RZ, R19 ;  /* 0x000000ffff127224 */ /* 0x002fc600078e0013 */
[----:B----4-:R-:W-:Y:S04]  /*14540*/  STL [R1+0x268], R184 ;  /* 0x000268b801007387 */ /* 0x010fe80000100800 */
[----:B------:R1:W-:Y:S02]  /*14550*/  STL [R1+0x25c], R18 ;  /* 0x00025c1201007387 */ /* 0x0003e40000100800 */
[----:B-1----:R-:W-:Y:S02]  /*14560*/  IMAD.MOV.U32 R18, RZ, RZ, R185 ;  /* 0x000000ffff127224 */ /* 0x002fe400078e00b9 */
[----:B------:R-:W4:Y:S04]  /*14570*/  LDL.LU.64 R184, [R1+0x3f8] ;  /* 0x0003f80001b87983 */ /* 0x000f280000300a00 */
[----:B------:R-:W-:Y:S04]  /*14580*/  STL [R1+0x264], R18 ;  /* 0x0002641201007387 */ /* 0x000fe80000100800 */
[----:B------:R1:W-:Y:S04]  /*14590*/  STL [R1+0x270], R2 ;  /* 0x0002700201007387 */ /* 0x0003e80000100800 */
[----:B------:R1:W-:Y:S02]  /*145a0*/  STL [R1+0x278], R16 ;  /* 0x0002781001007387 */ /* 0x0003e40000100800 */
[----:B-1----:R-:W-:Y:S01]  /*145b0*/  MOV R2, R3 ;  /* 0x0000000300027202 */ /* 0x002fe20000000f00 */
[----:B------:R-:W-:-:S04]  /*145c0*/  IMAD.MOV.U32 R16, RZ, RZ, R17 ;  /* 0x000000ffff107224 */ /* 0x000fc800078e0011 */
[----:B------:R1:W-:Y:S04]  /*145d0*/  STL [R1+0x26c], R2 ;  /* 0x00026c0201007387 */ /* 0x0003e80000100800 */
[----:B-1----:R-:W4:Y:S04]  /*145e0*/  LDL.LU.64 R2, [R1+0x390] ;  /* 0x0003900001027983 */ /* 0x002f280000300a00 */
[----:B------:R1:W-:Y:S04]  /*145f0*/  STL [R1+0x280], R14 ;  /* 0x0002800e01007387 */ /* 0x0003e80000100800 */
[----:B------:R-:W-:Y:S04]  /*14600*/  STL [R1+0x274], R16 ;  /* 0x0002741001007387 */ /* 0x000fe80000100800 */
[----:B------:R-:W4:Y:S01]  /*14610*/  LDL.LU.64 R190, [R1+0x2c8] ;  /* 0x0002c80001be7983 */ /* 0x000f220000300a00 */
[----:B-1----:R-:W-:-:S05]  /*14620*/  IMAD.MOV.U32 R14, RZ, RZ, R15 ;  /* 0x000000ffff0e7224 */ /* 0x002fca00078e000f */
[----:B------:R-:W-:Y:S04]  /*14630*/  STL [R1+0x27c], R14 ;  /* 0x00027c0e01007387 */ /* 0x000fe80000100800 */
[----:B------:R1:W-:Y:S04]  /*14640*/  STL [R1+0x288], R12 ;  /* 0x0002880c01007387 */ /* 0x0003e80000100800 */
[----:B------:R-:W4:Y:S01]  /*14650*/  LDL.LU.64 R152, [R1+0x440] ;  /* 0x0004400001987983 */ /* 0x000f220000300a00 */
[----:B-1----:R-:W-:-:S05]  /*14660*/  MOV R12, R13 ;  /* 0x0000000d000c7202 */ /* 0x002fca0000000f00 */
[----:B------:R-:W-:Y:S04]  /*14670*/  STL [R1+0x284], R12 ;  /* 0x0002840c01007387 */ /* 0x000fe80000100800 */
[----:B------:R1:W-:Y:S04]  /*14680*/  STL [R1+0x290], R10 ;  /* 0x0002900a01007387 */ /* 0x0003e80000100800 */
[----:B------:R-:W4:Y:S01]  /*14690*/  LDL.LU.64 R22, [R1+0x418] ;  /* 0x0004180001167983 */ /* 0x000f220000300a00 */
[----:B-1----:R-:W-:-:S05]  /*146a0*/  IMAD.MOV.U32 R10, RZ, RZ, R11 ;  /* 0x000000ffff0a7224 */ /* 0x002fca00078e000b */
[----:B------:R-:W-:Y:S04]  /*146b0*/  STL [R1+0x28c], R10 ;  /* 0x00028c0a01007387 */ /* 0x000fe80000100800 */
[----:B------:R1:W-:Y:S04]  /*146c0*/  STL [R1+0x298], R8 ;  /* 0x0002980801007387 */ /* 0x0003e80000100800 */
[----:B------:R-:W4:Y:S04]  /*146d0*/  LDL.LU.64 R20, [R1+0x3f0] ;  /* 0x0003f00001147983 */ /* 0x000f280000300a00 */
[----:B------:R-:W4:Y:S01]  /*146e0*/  LDL.LU.64 R18, [R1+0x388] ;  /* 0x0003880001127983 */ /* 0x000f220000300a00 */
[----:B-1----:R-:W-:-:S05]  /*146f0*/  IMAD.MOV.U32 R8, RZ, RZ, R9 ;  /* 0x000000ffff087224 */ /* 0x002fca00078e0009 */
[----:B------:R-:W-:Y:S04]  /*14700*/  STL [R1+0x294], R8 ;  /* 0x0002940801007387 */ /* 0x000fe80000100800 */
[----:B------:R1:W-:Y:S04]  /*14710*/  STL [R1+0x2a0], R6 ;  /* 0x0002a00601007387 */ /* 0x0003e80000100800 */
[----:B------:R-:W4:Y:S04]  /*14720*/  LDL.LU.64 R16, [R1+0x458] ;  /* 0x0004580001107983 */ /* 0x000f280000300a00 */
[----:B------:R-:W4:Y:S01]  /*14730*/  LDL.LU.64 R14, [R1+0x438] ;  /* 0x00043800010e7983 */ /* 0x000f220000300a00 */
[----:B-1----:R-:W-:-:S05]  /*14740*/  MOV R6, R7 ;  /* 0x0000000700067202 */ /* 0x002fca0000000f00 */
[----:B------:R-:W-:Y:S04]  /*14750*/  STL [R1+0x29c], R6 ;  /* 0x00029c0601007387 */ /* 0x000fe80000100800 */
[----:B--2---:R1:W-:Y:S04]  /*14760*/  STL [R1+0x2a8], R4 ;  /* 0x0002a80401007387 */ /* 0x0043e80000100800 */
[----:B------:R-:W2:Y:S04]  /*14770*/  LDL.LU.64 R12, [R1+0x410] ;  /* 0x00041000010c7983 */ /* 0x000ea80000300a00 */
[----:B------:R-:W2:Y:S01]  /*14780*/  LDL.LU.64 R10, [R1+0x3e8] ;  /* 0x0003e800010a7983 */ /* 0x000ea20000300a00 */
[----:B-1----:R-:W-:-:S05]  /*14790*/  IMAD.MOV.U32 R4, RZ, RZ, R5 ;  /* 0x000000ffff047224 */ /* 0x002fca00078e0005 */
[----:B------:R1:W-:Y:S04]  /*147a0*/  STL [R1+0x2a4], R4 ;  /* 0x0002a40401007387 */ /* 0x0003e80000100800 */
[----:B---3--:R-:W-:Y:S04]  /*147b0*/  STL [R1+0x2b0], R188 ;  /* 0x0002b0bc01007387 */ /* 0x008fe80000100800 */
[----:B------:R-:W3:Y:S01]  /*147c0*/  LDL.LU.64 R8, [R1+0x468] ;  /* 0x0004680001087983 */ /* 0x000ee20000300a00 */
[----:B-1----:R-:W-:-:S03]  /*147d0*/  IMAD.MOV.U32 R4, RZ, RZ, R189 ;  /* 0x000000ffff047224 */ /* 0x002fc600078e00bd */
[----:B------:R-:W3:Y:S04]  /*147e0*/  LDL.LU.64 R6, [R1+0x450] ;  /* 0x0004500001067983 */ /* 0x000ee80000300a00 */
[----:B------:R1:W-:Y:S04]  /*147f0*/  STL [R1+0x2ac], R4 ;  /* 0x0002ac0401007387 */ /* 0x0003e80000100800 */
[----:B----4-:R4:W-:Y:S04]  /*14800*/  STL [R1+0x2b8], R184 ;  /* 0x0002b8b801007387 */ /* 0x0109e80000100800 */
[----:B-1----:R-:W3:Y:S01]  /*14810*/  LDL.LU.64 R4, [R1+0x430] ;  /* 0x0004300001047983 */ /* 0x002ee20000300a00 */
[----:B------:R-:W-:-:S03]  /*14820*/  MOV R181, R185 ;  /* 0x000000b900b57202 */ /* 0x000fc60000000f00 */
[----:B----4-:R-:W4:Y:S04]  /*14830*/  LDL.LU.64 R184, [R1+0x408] ;  /* 0x0004080001b87983 */ /* 0x010f280000300a00 */
[----:B------:R1:W-:Y:S02]  /*14840*/  STL [R1+0x2b4], R181 ;  /* 0x0002b4b501007387 */ /* 0x0003e40000100800 */
[----:B-1----:R-:W-:Y:S02]  /*14850*/  IMAD.MOV.U32 R181, RZ, RZ, R3 ;  /* 0x000000ffffb57224 */ /* 0x002fe400078e0003 */
[----:B------:R1:W-:Y:S04]  /*14860*/  STL [R1+0x2c0], R2 ;  /* 0x0002c00201007387 */ /* 0x0003e80000100800 */
[----:B------:R-:W4:Y:S04]  /*14870*/  LDL.LU.64 R188, [R1+0x470] ;  /* 0x0004700001bc7983 */ /* 0x000f280000300a00 */
[----:B-1----:R-:W4:Y:S04]  /*14880*/  LDL.LU.64 R2, [R1+0x460] ;  /* 0x0004600001027983 */ /* 0x002f280000300a00 */
[----:B------:R1:W-:Y:S04]  /*14890*/  STL [R1+0x2bc], R181 ;  /* 0x0002bcb501007387 */ /* 0x0003e80000100800 */
[----:B------:R1:W-:Y:S02]  /*148a0*/  STL [R1+0x2c8], R190 ;  /* 0x0002c8be01007387 */ /* 0x0003e40000100800 */
[----:B-1----:R-:W-:-:S02]  /*148b0*/  IMAD.MOV.U32 R181, RZ, RZ, R191 ;  /* 0x000000ffffb57224 */ /* 0x002fc400078e00bf */
[----:B------:R-:W4:Y:S04]  /*148c0*/  LDL.LU.64 R182, [R1+0x448] ;  /* 0x0004480001b67983 */ /* 0x000f280000300a00 */
[----:B------:R-:W-:Y:S04]  /*148d0*/  STL [R1+0x2d0], R152 ;  /* 0x0002d09801007387 */ /* 0x000fe80000100800 */
[----:B------:R1:W-:Y:S04]  /*148e0*/  STL [R1+0x2c4], R181 ;  /* 0x0002c4b501007387 */ /* 0x0003e80000100800 */
[----:B------:R-:W4:Y:S01]  /*148f0*/  LDL.LU.64 R190, [R1+0x428] ;  /* 0x0004280001be7983 */ /* 0x000f220000300a00 */
[----:B-1----:R-:W-:-:S03]  /*14900*/  MOV R181, R153 ;  /* 0x0000009900b57202 */ /* 0x002fc60000000f00 */
[----:B------:R1:W5:Y:S04]  /*14910*/  LDL.LU.64 R152, [R1+0x518] ;  /* 0x0005180001987983 */ /* 0x0003680000300a00 */
[----:B------:R-:W-:Y:S04]  /*14920*/  STL [R1+0x2d8], R22 ;  /* 0x0002d81601007387 */ /* 0x000fe80000100800 */
[----:B------:R1:W-:Y:S02]  /*14930*/  STL [R1+0x2cc], R181 ;  /* 0x0002ccb501007387 */ /* 0x0003e40000100800 */
[----:B-1----:R-:W-:-:S02]  /*14940*/  IMAD.MOV.U32 R181, RZ, RZ, R23 ;  /* 0x000000ffffb57224 */ /* 0x002fc400078e0017 */
[----:B------:R1:W5:Y:S04]  /*14950*/  LDL.LU.64 R22, [R1+0x510] ;  /* 0x0005100001167983 */ /* 0x0003680000300a00 */
[----:B------:R-:W-:Y:S04]  /*14960*/  STL [R1+0x2e0], R20 ;  /* 0x0002e01401007387 */ /* 0x000fe80000100800 */
[----:B------:R1:W-:Y:S02]  /*14970*/  STL [R1+0x2d4], R181 ;  /* 0x0002d4b501007387 */ /* 0x0003e40000100800 */
[----:B-1----:R-:W-:-:S02]  /*14980*/  IMAD.MOV.U32 R181, RZ, RZ, R21 ;  /* 0x000000ffffb57224 */ /* 0x002fc400078e0015 */
[----:B------:R1:W5:Y:S04]  /*14990*/  LDL.LU.64 R20, [R1+0x508] ;  /* 0x0005080001147983 */ /* 0x0003680000300a00 */
[----:B------:R-:W-:Y:S04]  /*149a0*/  STL [R1+0x2e8], R18 ;  /* 0x0002e81201007387 */ /* 0x000fe80000100800 */
[----:B------:R1:W-:Y:S02]  /*149b0*/  STL [R1+0x2dc], R181 ;  /* 0x0002dcb501007387 */ /* 0x0003e40000100800 */
[----:B-1----:R-:W-:-:S02]  /*149c0*/  MOV R181, R19 ;  /* 0x0000001300b57202 */ /* 0x002fc40000000f00 */
        /* <DEDUP_REMOVED lines=9> */
[----:B--2---:R-:W-:Y:S04]  /*14a60*/  STL [R1+0x300], R12 ;  /* 0x0003000c01007387 */ /* 0x004fe80000100800 */
[----:B------:R2:W-:Y:S02]  /*14a70*/  STL [R1+0x2f4], R181 ;  /* 0x0002f4b501007387 */ /* 0x0005e40000100800 */
[----:B--2---:R-:W-:-:S02]  /*14a80*/  IMAD.MOV.U32 R181, RZ, RZ, R13 ;  /* 0x000000ffffb57224 */ /* 0x004fc400078e000d */
[----:B------:R1:W5:Y:S04]  /*14a90*/  LDL.LU.64 R12, [R1+0x4e8] ;  /* 0x0004e800010c7983 */ /* 0x0003680000300a00 */
[----:B------:R-:W-:Y:S04]  /*14aa0*/  STL [R1+0x308], R10 ;  /* 0x0003080a01007387 */ /* 0x000fe80000100800 */
[----:B------:R2:W-:Y:S02]  /*14ab0*/  STL [R1+0x2fc], R181 ;  /* 0x0002fcb501007387 */ /* 0x0005e40000100800 */
[----:B--2---:R-:W-:-:S02]  /*14ac0*/  MOV R181, R11 ;  /* 0x0000000b00b57202 */ /* 0x004fc40000000f00 */
[----:B------:R1:W5:Y:S04]  /*14ad0*/  LDL.LU.64 R10, [R1+0x4e0] ;  /* 0x0004e000010a7983 */ /* 0x0003680000300a00 */
[----:B---3--:R-:W-:Y:S04]  /*14ae0*/  STL [R1+0x310], R8 ;  /* 0x0003100801007387 */ /* 0x008fe80000100800 */
[----:B------:R2:W-:Y:S02]  /*14af0*/  STL [R1+0x304], R181 ;  /* 0x000304b501007387 */ /* 0x0005e40000100800 */
[----:B--2---:R-:W-:-:S02]  /*14b00*/  IMAD.MOV.U32 R181, RZ, RZ, R9 ;  /* 0x000000ffffb57224 */ /* 0x004fc400078e0009 */
[----:B------:R1:W5:Y:S04]  /*14b10*/  LDL.LU.64 R8, [R1+0x4d8] ;  /* 0x0004d80001087983 */ /* 0x0003680000300a00 */
[----:B------:R-:W-:Y:S04]  /*14b20*/  STL [R1+0x318], R6 ;  /* 0x0003180601007387 */ /* 0x000fe80000100800 */
[----:B------:R2:W-:Y:S02]  /*14b30*/  STL [R1+0x30c], R181 ;  /* 0x00030cb501007387 */ /* 0x0005e40000100800 */
[----:B--2---:R-:W-:-:S02]  /*14b40*/  MOV R181, R7 ;  /* 0x0000000700b57202 */ /* 0x004fc40000000f00 */
[----:B------:R1:W5:Y:S04]  /*14b50*/  LDL.LU.64 R6, [R1+0x4d0] ;  /* 0x0004d00001067983 */ /* 0x0003680000300a00 */
[----:B------:R-:W-:Y:S04]  /*14b60*/  STL [R1+0x320], R4 ;  /* 0x0003200401007387 */ /* 0x000fe80000100800 */
[----:B------:R2:W-:Y:S02]  /*14b70*/  STL [R1+0x314], R181 ;  /* 0x000314b501007387 */ /* 0x0005e40000100800 */
[----:B--2---:R-:W-:-:S02]  /*14b80*/  IMAD.MOV.U32 R181, RZ, RZ, R5 ;  /* 0x000000ffffb57224 */ /* 0x004fc400078e0005 */
[----:B------:R1:W5:Y:S04]  /*14b90*/  LDL.LU.64 R4, [R1+0x4c8] ;  /* 0x0004c80001047983 */ /* 0x0003680000300a00 */
[----:B----4-:R-:W-:Y:S04]  /*14ba0*/  STL [R1+0x328], R184 ;  /* 0x000328b801007387 */ /* 0x010fe80000100800 */
[----:B------:R2:W-:Y:S02]  /*14bb0*/  STL [R1+0x31c], R181 ;  /* 0x00031cb501007387 */ /* 0x0005e40000100800 */
[----:B--2---:R-:W-:-:S02]  /*14bc0*/  MOV R181, R185 ;  /* 0x000000b900b57202 */ /* 0x004fc40000000f00 */
[----:B------:R-:W2:Y:S04]  /*14bd0*/  LDL.LU.64 R184, [R1+0x4c0] ;  /* 0x0004c00001b87983 */ /* 0x000ea80000300a00 */
[----:B------:R-:W-:Y:S04]  /*14be0*/  STL [R1+0x330], R188 ;  /* 0x000330bc01007387 */ /* 0x000fe80000100800 */
[----:B------:R3:W-:Y:S02]  /*14bf0*/  STL [R1+0x324], R181 ;  /* 0x000324b501007387 */ /* 0x0007e40000100800 */
[----:B---3--:R-:W-:-:S02]  /*14c00*/  IMAD.MOV.U32 R181, RZ, RZ, R189 ;  /* 0x000000ffffb57224 */ /* 0x008fc400078e00bd */
[----:B------:R1:W5:Y:S04]  /*14c10*/  LDL.LU.64 R188, [R1+0x4b8] ;  /* 0x0004b80001bc7983 */ /* 0x0003680000300a00 */
[----:B------:R-:W-:Y:S04]  /*14c20*/  STL [R1+0x338], R2 ;  /* 0x0003380201007387 */ /* 0x000fe80000100800 */
[----:B------:R3:W-:Y:S02]  /*14c30*/  STL [R1+0x32c], R181 ;  /* 0x00032cb501007387 */ /* 0x0007e40000100800 */
[----:B---3--:R-:W-:-:S02]  /*14c40*/  MOV R181, R3 ;  /* 0x0000000300b57202 */ /* 0x008fc40000000f00 */
[----:B------:R1:W5:Y:S04]  /*14c50*/  LDL.LU.64 R2, [R1+0x4b0] ;  /* 0x0004b00001027983 */ /* 0x0003680000300a00 */
[----:B------:R-:W-:Y:S04]  /*14c60*/  STL [R1+0x340], R182 ;  /* 0x000340b601007387 */ /* 0x000fe80000100800 */
[----:B------:R3:W-:Y:S02]  /*14c70*/  STL [R1+0x334], R181 ;  /* 0x000334b501007387 */ /* 0x0007e40000100800 */
[----:B---3--:R-:W-:-:S05]  /*14c80*/  IMAD.MOV.U32 R181, RZ, RZ, R183 ;  /* 0x000000ffffb57224 */ /* 0x008fca00078e00b7 */
[----:B------:R3:W-:Y:S04]  /*14c90*/  STL [R1+0x33c], R181 ;  /* 0x00033cb501007387 */ /* 0x0007e80000100800 */
[----:B------:R-:W-:Y:S01]  /*14ca0*/  STL [R1+0x348], R190 ;  /* 0x000348be01007387 */ /* 0x000fe20000100800 */
[----:B---3--:R-:W-:-:S05]  /*14cb0*/  MOV R181, R191 ;  /* 0x000000bf00b57202 */ /* 0x008fca0000000f00 */
[----:B------:R3:W-:Y:S01]  /*14cc0*/  STL [R1+0x344], R181 ;  /* 0x000344b501007387 */ /* 0x0007e20000100800 */
[----:B------:R-:W-:Y:S01]  /*14cd0*/  IMAD.MOV.U32 R182, RZ, RZ, RZ ;  /* 0x000000ffffb67224 */ /* 0x000fe200078e00ff */
        /* <DEDUP_REMOVED lines=62> */
[----:B------:R-:W-:Y:S01]  /*150c0*/  CS2R R54, SRZ ;  /* 0x0000000000367805 */ /* 0x000fe2000001ff00 */
[----:B------:R-:W-:Y:S01]  /*150d0*/  UMOV UR10, 0x5 ;  /* 0x00000005000a7882 */ /* 0x000fe20000000000 */
[----:B------:R-:W-:Y:S01]  /*150e0*/  UMOV UR9, 0xffffffff ;  /* 0xffffffff00097882 */ /* 0x000fe20000000000 */
[----:B--2---:R-:W-:-:S04]  /*150f0*/  SHF.R.S32.HI R27, RZ, 0x1f, R185 ;  /* 0x0000001fff1b7819 */ /* 0x004fc800000114b9 */
[----:B------:R-:W-:-:S04]  /*15100*/  LEA.HI R27, R27, R185, RZ, 0x6 ;  /* 0x000000b91b1b7211 */ /* 0x000fc800078f30ff */
[----:B---3--:R-:W-:-:S05]  /*15110*/  SHF.R.S32.HI R181, RZ, 0x6, R27 ;  /* 0x00000006ffb57819 */ /* 0x008fca000001141b */
[----:B------:R2:W-:Y:S02]  /*15120*/  STL [R1+0x350], R181 ;  /* 0x000350b501007387 */ /* 0x0005e40000100800 */
[----:B--2---:R-:W-:-:S05]  /*15130*/  IADD3 R181, R181, -0x6, RZ ;  /* 0xfffffffab5b57810 */ /* 0x004fca0007ffe0ff */
[----:B------:R1:W-:Y:S01]  /*15140*/  STL [R1+0x354], R181 ;  /* 0x000354b501007387 */ /* 0x0003e20000100800 */
[----:B------:R-:W-:Y:S02]  /*15150*/  SHF.R.S32.HI R183, RZ, 0x1f, R184 ;  /* 0x0000001fffb77819 */ /* 0x000fe400000114b8 */
[----:B------:R-:W-:Y:S02]  /*15160*/  SHF.R.S32.HI R185, RZ, 0x1f, R186 ;  /* 0x0000001fffb97819 */ /* 0x000fe400000114ba */
[----:B------:R-:W-:Y:S02]  /*15170*/  CS2R R26, SRZ ;  /* 0x00000000001a7805 */ /* 0x000fe4000001ff00 */
[C---:B------:R-:W-:Y:S01]  /*15180*/  SHF.L.U64.HI R183, R184.reuse, 0x2, R183 ;  /* 0x00000002b8b77819 */ /* 0x040fe200000102b7 */
[----:B------:R-:W-:Y:S01]  /*15190*/  IMAD.SHL.U32 R184, R184, 0x4, RZ ;  /* 0x00000004b8b87824 */ /* 0x000fe200078e00ff */
[C---:B------:R-:W-:Y:S02]  /*151a0*/  SHF.L.U64.HI R185, R186.reuse, 0x2, R185 ;  /* 0x00000002bab97819 */ /* 0x040fe400000102b9 */
[----:B-1----:R-:W-:-:S07]  /*151b0*/  SHF.L.U32 R186, R186, 0x2, RZ ;  /* 0x00000002baba7819 */ /* 0x002fce00000006ff */
.L_x_1:
[----:B------:R-:W-:Y:S01]  /*151c0*/  UIADD3 UR9, UR9, 0x1, URZ ;  /* 0x0000000109097890 */ /* 0x000fe2000fffe03f */
[----:B------:R-:W-:-:S04]  /*151d0*/  DEPBAR.LE SB0, 0xa ;  /* 0x000082800000791a */ /* 0x000fc80000000000 */
[----:B------:R-:W-:Y:S01]  /*151e0*/  BAR.SYNC.DEFER_BLOCKING 0x0 ;  /* 0x0000000000007b1d */ /* 0x000fe20000010000 */
[----:B------:R-:W-:-:S04]  /*151f0*/  UISETP.GT.AND UP0, UPT, UR9, 0x6, UPT ;  /* 0x000000060900788c */ /* 0x000fc8000bf04270 */
[----:B------:R-:W-:-:S03]  /*15200*/  USEL UR9, UR9, URZ, !UP0 ;  /* 0x0000003f09097287 */ /* 0x000fc6000c000000 */
[----:B------:R-:W1:Y:S01]  /*15210*/  LDC R181, c[0x0][0x230] ;  /* 0x00008c00ffb57b82 */ /* 0x000e620000000800 */
[----:B------:R-:W2:Y:S01]  /*15220*/  LDL R190, [R1+0x354] ;  /* 0x0003540001be7983 */ /* 0x000ea20000100800 */
[----:B------:R-:W-:Y:S02]  /*15230*/  ULEA UR5, UR9, UR8, 0xe ;  /* 0x0000000809057291 */ /* 0x000fe4000f8e703f */
[----:B------:R-:W-:Y:S01]  /*15240*/  ULEA UR4, UR9, UR8, 0x10 ;  /* 0x0000000809047291 */ /* 0x000fe2000f8e803f */
[----:B------:R-:W-:Y:S01]  /*15250*/  STL [R1+0x4c8], R185 ;  /* 0x0004c8b901007387 */ /* 0x000fe20000100800 */
[----:B------:R-:W-:Y:S02]  /*15260*/  UIADD3 UR5, UR5, 0x70000, URZ ;  /* 0x0007000005057890 */ /* 0x000fe4000fffe03f */
[----:B------:R-:W-:Y:S01]  /*15270*/  USHF.R.U32.HI UR4, URZ, 0x4, UR4 ;  /* 0x000000043f047899 */ /* 0x000fe20008011604 */
[----:B-----5:R-:W-:Y:S01]  /*15280*/  STL [R1+0x4bc], R189 ;  /* 0x0004bcbd01007387 */ /* 0x020fe20000100800 */
[----:B------:R-:W-:-:S02]  /*15290*/  USHF.R.U32.HI UR5, URZ, 0x4, UR5 ;  /* 0x000000043f057899 */ /* 0x000fc40008011605 */
[----:B------:R-:W-:Y:S01]  /*152a0*/  USGXT.U32 UR4, UR4, 0xe ;  /* 0x0000000e0404789a */ /* 0x000fe20008000000 */
[----:B------:R-:W-:Y:S01]  /*152b0*/  STL [R1+0x4b8], R188 ;  /* 0x0004b8bc01007387 */ /* 0x000fe20000100800 */
[----:B------:R-:W-:Y:S01]  /*152c0*/  USGXT.U32 UR6, UR5, 0xe ;  /* 0x0000000e0506789a */ /* 0x000fe20008000000 */
[----:B------:R-:W-:Y:S01]  /*152d0*/  UMOV UR7, 0x40000040 ;  /* 0x4000004000077882 */ /* 0x000fe20000000000 */
[----:B------:R-:W-:Y:S01]  /*152e0*/  WARPGROUP.ARRIVE ;  /* 0x00000000000079c5 */ /* 0x000fe20000000000 */
[----:B------:R-:W-:Y:S01]  /*152f0*/  UMOV UR5, 0x40000040 ;  /* 0x4000004000057882 */ /* 0x000fe20000000000 */
[----:B------:R-:W-:Y:S01]  /*15300*/  UIADD3 UR12, UP0, UR4, 0x2, URZ ;  /* 0x00000002040c7890 */ /* 0x000fe2000ff1e03f */
[----:B------:R-:W-:Y:S01]  /*15310*/  STL [R1+0x4b4], R5 ;  /* 0x0004b40501007387 */ /* 0x000fe20000100800 */
[----:B------:R-:W-:-:S03]  /*15320*/  UIADD3 UR14, UP1, UR6, 0x2, URZ ;  /* 0x00000002060e7890 */ /* 0x000fc6000ff3e03f */
[----:B------:R-:W-:Y:S01]  /*15330*/  HGMMA.64x64x8.F32.TF32 R120, gdesc[UR4], R120 ;  /* 0x04e00000047879f0 */ /* 0x000fe20008702878 */
[----:B------:R-:W-:Y:S01]  /*15340*/  UMOV UR4, URZ ;  /* 0x0000003f00047c82 */ /* 0x000fe20008000000 */
[----:B------:R-:W-:Y:S01]  /*15350*/  UMOV UR5, URZ ;  /* 0x0000003f00057c82 */ /* 0x000fe20008000000 */
[----:B------:R-:W-:Y:S01]  /*15360*/  UIADD3.X UR13, UR4, 0x40000040, URZ, UP0, !UPT ;  /* 0x40000040040d7890 */ /* 0x000fe200087fe43f */
[----:B------:R3:W-:Y:S01]  /*15370*/  STL [R1+0x4b0], R3 ;  /* 0x0004b00301007387 */ /* 0x0007e20000100800 */
[----:B------:R-:W-:Y:S01]  /*15380*/  UIADD3.X UR15, UR5, 0x40000040, URZ, UP1, !UPT ;  /* 0x40000040050f7890 */ /* 0x000fe20008ffe43f */
[----:B-1----:R-:W-:Y:S01]  /*15390*/  VIADD R181, R181, 0xfffffe80 ;  /* 0xfffffe80b5b57836 */ /* 0x002fe20000000000 */
[----:B------:R-:W-:Y:S01]  /*153a0*/  UIADD3.64 UR40, UR12, 0x2, URZ ;  /* 0x000000020c287897 */ /* 0x000fe2000fffe03f */
[----:B------:R1:W-:Y:S01]  /*153b0*/  STL [R1+0x4ac], R0 ;  /* 0x0004ac0001007387 */ /* 0x0003e20000100800 */
[----:B------:R-:W-:Y:S01]  /*153c0*/  UIADD3.64 UR42, UR14, 0x2, URZ ;  /* 0x000000020e2a7897 */ /* 0x000fe2000fffe03f */
[----:B------:R-:W-:Y:S01]  /*153d0*/  IMAD R181, R182, -0x40, R181 ;  /* 0xffffffc0b6b57824 */ /* 0x000fe200078e02b5 */
[----:B------:R-:W-:-:S02]  /*153e0*/  UIADD3.64 UR36, UR12, 0x4, URZ ;  /* 0x000000040c247897 */ /* 0x000fc4000fffe03f */
[----:B------:R-:W-:Y:S01]  /*153f0*/  UIADD3.64 UR38, UR14, 0x4, URZ ;  /* 0x000000040e267897 */ /* 0x000fe2000fffe03f */
[----:B---3--:R-:W3:Y:S01]  /*15400*/  LDL.LU R3, [R1+0x4c] ;  /* 0x00004c0001037983 */ /* 0x008ee20000300800 */
[----:B------:R-:W-:Y:S01]  /*15410*/  UIADD3.64 UR32, UR12, 0x7fe, URZ ;  /* 0x000007fe0c207897 */ /* 0x000fe2000fffe03f */
[----:B------:R-:W-:Y:S01]  /*15420*/  ISETP.GT.AND P1, PT, R181, RZ, PT ;  /* 0x000000ffb500720c */ /* 0x000fe20003f24270 */
[----:B------:R-:W-:Y:S01]  /*15430*/  UIADD3.64 UR34, UR14, 0x1fe, URZ ;  /* 0x000001fe0e227897 */ /* 0x000fe2000fffe03f */
[----:B-1----:R-:W4:Y:S01]  /*15440*/  LDL.LU R0, [R1+0x50] ;  /* 0x0000500001007983 */ /* 0x002f220000300800 */
[----:B------:R-:W-:Y:S02]  /*15450*/  UIADD3.64 UR28, UR12, 0x800, URZ ;  /* 0x000008000c1c7897 */ /* 0x000fe4000fffe03f */
[----:B------:R-:W-:Y:S02]  /*15460*/  UIADD3.64 UR30, UR14, 0x200, URZ ;  /* 0x000002000e1e7897 */ /* 0x000fe4000fffe03f */
[----:B------:R-:W-:Y:S01]  /*15470*/  UIADD3 UR10, UR10, 0x1, URZ ;  /* 0x000000010a0a7890 */ /* 0x000fe2000fffe03f */
[-C--:B------:R-:W-:Y:S01]  /*15480*/  IADD3 R7, P3, R7, R184.reuse, RZ ;  /* 0x000000b807077210 */ /* 0x080fe20007f7e0ff */
[----:B------:R-:W-:Y:S01]  /*15490*/  UIADD3.64 UR24, UR12, 0x802, URZ ;  /* 0x000008020c187897 */ /* 0x000fe2000fffe03f */
[----:B------:R-:W-:Y:S01]  /*154a0*/  IADD3 R9, P4, R9, R184, RZ ;  /* 0x000000b809097210 */ /* 0x000fe20007f9e0ff */
[----:B------:R-:W-:Y:S01]  /*154b0*/  UIADD3.64 UR26, UR14, 0x202, URZ ;  /* 0x000002020e1a7897 */ /* 0x000fe2000fffe03f */
[----:B------:R-:W3:Y:S01]  /*154c0*/  LDL.LU R188, [R1+0x58] ;  /* 0x0000580001bc7983 */ /* 0x000ee20000300800 */
[----:B------:R-:W-:-:S02]  /*154d0*/  UIADD3.64 UR20, UR12, 0x804, URZ ;  /* 0x000008040c147897 */ /* 0x000fc4000fffe03f */
[----:B------:R-:W-:Y:S02]  /*154e0*/  UIADD3.64 UR22, UR14, 0x204, URZ ;  /* 0x000002040e167897 */ /* 0x000fe4000fffe03f */
[----:B------:R-:W-:Y:S02]  /*154f0*/  UIADD3.64 UR4, UR12, 0x1fe, URZ ;  /* 0x000001fe0c047897 */ /* 0x000fe4000fffe03f */
[----:B------:R-:W-:Y:S01]  /*15500*/  UIADD3.64 UR44, UR12, 0x200, URZ ;  /* 0x000002000c2c7897 */ /* 0x000fe2000fffe03f */
[----:B------:R-:W-:Y:S01]  /*15510*/  UMOV UR46, UR14 ;  /* 0x0000000e002e7c82 */ /* 0x000fe20008000000 */
[----:B------:R-:W-:Y:S01]  /*15520*/  UMOV UR47, UR15 ;  /* 0x0000000f002f7c82 */ /* 0x000fe20008000000 */
[----:B------:R-:W-:Y:S01]  /*15530*/  HGMMA.64x64x8.F32.TF32 R120, gdesc[UR12], R120 ;  /* 0x04e000000c7879f0 */ /* 0x000fe20008702878 */
[----:B------:R-:W-:Y:S01]  /*15540*/  UISETP.GT.AND UP0, UPT, UR10, 0x6, UPT ;  /* 0x000000060a00788c */ /* 0x000fe2000bf04270 */
[----:B------:R-:W-:Y:S01]  /*15550*/  IADD3.X R8, R8, R183, RZ, P3, !PT ;  /* 0x000000b708087210 */ /* 0x000fe20001ffe4ff */
[----:B------:R-:W-:Y:S01]  /*15560*/  IMAD.X R10, R10, 0x1, R183, P4 ;  /* 0x000000010a0a7824 */ /* 0x000fe200020e06b7 */
[----:B------:R-:W3:Y:S01]  /*15570*/  LDL.LU R185, [R1+0x5c] ;  /* 0x00005c0001b97983 */ /* 0x000ee20000300800 */
[----:B------:R-:W-:Y:S01]  /*15580*/  HGMMA.64x64x8.F32.TF32 R120, gdesc[UR40], R120 ;  /* 0x04e00000287879f0 */ /* 0x000fe20008702878 */
[----:B------:R-:W-:-:S02]  /*15590*/  UIADD3.64 UR40, UR12, 0x202, URZ ;  /* 0x000002020c287897 */ /* 0x000fc4000fffe03f */
[----:B------:R-:W-:Y:S01]  /*155a0*/  USEL UR10, UR10, URZ, !UP0 ;  /* 0x0000003f0a0a7287 */ /* 0x000fe2000c000000 */
[----:B------:R-:W-:Y:S01]  /*155b0*/  IADD3 R11, P3, R11, R184, RZ ;  /* 0x000000b80b0b7210 */ /* 0x000fe20007f7e0ff */
[----:B------:R-:W3:Y:S01]  /*155c0*/  LDL.LU R5, [R1+0x60] ;  /* 0x0000600001057983 */ /* 0x000ee20000300800 */
[----:B------:R-:W-:Y:S01]  /*155d0*/  HGMMA.64x64x8.F32.TF32 R120, gdesc[UR36], R120 ;  /* 0x04e00000247879f0 */ /* 0x000fe20008702878 */
[----:B------:R-:W-:Y:S01]  /*155e0*/  UIADD3.64 UR36, UR12, 0x204, URZ ;  /* 0x000002040c247897 */ /* 0x000fe2000fffe03f */
[----:B--2---:R-:W-:Y:S02]  /*155f0*/  ISETP.GE.AND P0, PT, R182, R190, PT ;  /* 0x000000beb600720c */ /* 0x004fe40003f06270 */
[----:B------:R-:W-:Y:S01]  /*15600*/  HGMMA.64x64x8.F32.TF32 R120, gdesc[UR32], R120 ;  /* 0x04e00000207879f0 */ /* 0x000fe20008702878 */
[----:B------:R-:W-:-:S03]  /*15610*/  UIADD3.64 UR32, UR12, 0x9fe, URZ ;  /* 0x000009fe0c207897 */ /* 0x000fc6000fffe03f */
        /* <DEDUP_REMOVED lines=9> */
[----:B------:R-:W-:Y:S01]  /*156b0*/  UIADD3.64 UR44, UR12, 0x400, URZ ;  /* 0x000004000c2c7897 */ /* 0x000fe2000fffe03f */
[----:B------:R-:W-:Y:S01]  /*156c0*/  UMOV UR46, UR14 ;  /* 0x0000000e002e7c82 */ /* 0x000fe20008000000 */
[----:B------:R-:W-:Y:S01]  /*156d0*/  UMOV UR47, UR15 ;  /* 0x0000000f002f7c82 */ /* 0x000fe20008000000 */
        /* <DEDUP_REMOVED lines=14> */
[----:B------:R-:W-:Y:S04]  /*157c0*/  HGMMA.64x64x8.F32.TF32 R56, gdesc[UR44], R56 ;  /* 0x04e000002c3879f0 */ /* 0x000fe80008702838 */
        /* <DEDUP_REMOVED lines=12> */
[----:B------:R-:W-:Y:S01]  /*15890*/  UIADD3.64 UR4, UR12, 0x600, URZ ;  /* 0x000006000c047897 */ /* 0x000fe2000fffe03f */
[----:B------:R-:W-:Y:S01]  /*158a0*/  UMOV UR6, UR14 ;  /* 0x0000000e00067c82 */ /* 0x000fe20008000000 */
[----:B------:R-:W-:Y:S01]  /*158b0*/  UMOV UR7, UR15 ;  /* 0x0000000f00077c82 */ /* 0x000fe20008000000 */
[----:B------:R-:W-:Y:S01]  /*158c0*/  UIADD3.64 UR12, UR12, 0xe04, URZ ;  /* 0x00000e040c0c7897 */ /* 0x000fe2000fffe03f */
[----:B------:R-:W-:Y:S01]  /*158d0*/  UMOV UR14, UR22 ;  /* 0x00000016000e7c82 */ /* 0x000fe20008000000 */
[----:B------:R-:W-:-:S04]  /*158e0*/  UMOV UR15, UR23 ;  /* 0x00000017000f7c82 */ /* 0x000fc80008000000 */
[----:B------:R-:W-:Y:S04]  /*158f0*/  HGMMA.64x64x8.F32.TF32 R24, gdesc[UR4], R24 ;  /* 0x04e00000041879f0 */ /* 0x000fe80008702818 */
[----:B------:R-:W-:Y:S04]  /*15900*/  HGMMA.64x64x8.F32.TF32 R24, gdesc[UR40], R24 ;  /* 0x04e00000281879f0 */ /* 0x000fe80008702818 */
[----:B------:R-:W-:Y:S04]  /*15910*/  HGMMA.64x64x8.F32.TF32 R24, gdesc[UR36], R24 ;  /* 0x04e00000241879f0 */ /* 0x000fe80008702818 */
[----:B------:R-:W-:Y:S04]  /*15920*/  HGMMA.64x64x8.F32.TF32 R24, gdesc[UR32], R24 ;  /* 0x04e00000201879f0 */ /* 0x000fe80008702818 */
[----:B------:R-:W-:Y:S04]  /*15930*/  HGMMA.64x64x8.F32.TF32 R24, gdesc[UR28], R24 ;  /* 0x04e000001c1879f0 */ /* 0x000fe80008702818 */
[----:B------:R-:W-:Y:S04]  /*15940*/  HGMMA.64x64x8.F32.TF32 R24, gdesc[UR24], R24 ;  /* 0x04e00000181879f0 */ /* 0x000fe80008702818 */
[----:B------:R-:W-:Y:S01]  /*15950*/  HGMMA.64x64x8.F32.TF32 R24, gdesc[UR12], R24, gsb0 ;  /* 0x04e000000c1879f0 */ /* 0x000fe20008002818 */
[----:B------:R-:W-:-:S04]  /*15960*/  SEL R190, RZ, 0x4, !P1 ;  /* 0x00000004ffbe7807 */ /* 0x000fc80004800000 */
[----:B------:R-:W-:Y:S02]  /*15970*/  SEL R190, R190, RZ, !P0 ;  /* 0x000000ffbebe7207 */ /* 0x000fe40004000000 */
[----:B------:R-:W-:Y:S02]  /*15980*/  IADD3 R4, P1, R4, R184, RZ ;  /* 0x000000b804047210 */ /* 0x000fe40007f3e0ff */
[----:B------:R-:W-:Y:S01]  /*15990*/  ISETP.NE.U32.AND P2, PT, R190, RZ, PT ;  /* 0x000000ffbe00720c */ /* 0x000fe20003f45070 */
[----:B------:R-:W-:Y:S01]  /*159a0*/  ULEA UR4, UR10, UR8, 0x10 ;  /* 0x000000080a047291 */ /* 0x000fe2000f8e803f */
[----:B------:R-:W-:Y:S02]  /*159b0*/  IADD3.X R6, R6, R183, RZ, P1, !PT ;  /* 0x000000b706067210 */ /* 0x000fe40000ffe4ff */
[----:B------:R-:W-:-:S03]  /*159c0*/  MOV R190, R4 ;  /* 0x0000000400be7202 */ /* 0x000fc60000000f00 */
[----:B------:R-:W-:Y:S02]  /*159d0*/  VIADD R222, R2, UR4 ;  /* 0x0000000402de7c36 */ /* 0x000fe40008000000 */
[----:B------:R-:W-:Y:S01]  /*159e0*/  IMAD.MOV.U32 R191, RZ, RZ, R6 ;  /* 0x000000ffffbf7224 */ /* 0x000fe200078e0006 */
[----:B------:R-:W-:Y:S02]  /*159f0*/  ISETP.GT.AND P1, PT, R181, 0x1, PT ;  /* 0x00000001b500780c */ /* 0x000fe40003f24270 */
[----:B------:R-:W-:Y:S01]  /*15a00*/  IADD3.X R12, R12, R183, RZ, P3, !PT ;  /* 0x000000b70c0c7210 */ /* 0x000fe20001ffe4ff */
[----:B------:R-:W-:Y:S02]  /*15a10*/  WARPGROUP.DEPBAR.LE gsb0, 0x1 ;  /* 0x00008000000079c5 */ /* 0x000fe40000010100 */
[----:B------:R-:W-:Y:S06]  /*15a20*/  BAR.SYNC.DEFER_BLOCKING 0x0 ;  /* 0x0000000000007b1d */ /* 0x000fec0000010000 */
[----:B------:R-:W-:Y:S01]  /*15a30*/  @!PT LDS RZ, [RZ] ;  /* 0x00000000fffff984 */ /* 0x000fe20000000800 */
[----:B------:R-:W-:Y:S01]  /*15a40*/  @!PT LDS RZ, [RZ] ;  /* 0x00000000fffff984 */ /* 0x000fe20000000800 */
[----:B------:R-:W-:Y:S01]  /*15a50*/  @!PT LDS RZ, [RZ] ;  /* 0x00000000fffff984 */ /* 0x000fe20000000800 */
[----:B------:R1:W-:Y:S02]  /*15a60*/  LDGSTS.E [R222], desc[UR16][R190.64], P2 ;  /* 0x00000000bede7fae */ /* 0x0003e40009121850 */
[----:B-1----:R-:W-:-:S04]  /*15a70*/  SEL R190, RZ, 0x4, !P1 ;  /* 0x00000004ffbe7807 */ /* 0x002fc80004800000 */
[----:B------:R-:W-:Y:S01]  /*15a80*/  SEL R190, R190, RZ, !P0 ;  /* 0x000000ffbebe7207 */ /* 0x000fe20004000000 */
[----:B------:R-:W-:-:S03]  /*15a90*/  IMAD.MOV.U32 R191, RZ, RZ, R8 ;  /* 0x000000ffffbf7224 */ /* 0x000fc600078e0008 */
[----:B------:R-:W-:Y:S02]  /*15aa0*/  ISETP.NE.U32.AND P1, PT, R190, RZ, PT ;  /* 0x000000ffbe00720c */ /* 0x000fe40003f25070 */
[----:B------:R-:W-:-:S05]  /*15ab0*/  MOV R190, R7 ;  /* 0x0000000700be7202 */ /* 0x000fca0000000f00 */
[----:B------:R1:W-:Y:S01]  /*15ac0*/  LDGSTS.E [R222+0x4000], desc[UR16][R190.64], P2 ;  /* 0x04000000bede7fae */ /* 0x0003e20009121850 */
[----:B------:R-:W-:Y:S02]  /*15ad0*/  ISETP.GT.AND P2, PT, R181, 0x2, PT ;  /* 0x00000002b500780c */ /* 0x000fe40003f44270 */
[----:B-1----:R-:W-:Y:S01]  /*15ae0*/  MOV R190, R9 ;  /* 0x0000000900be7202 */ /* 0x002fe20000000f00 */
[----:B------:R-:W-:-:S05]  /*15af0*/  IMAD.MOV.U32 R191, RZ, RZ, R10 ;  /* 0x000000ffffbf7224 */ /* 0x000fca00078e000a */
[----:B------:R1:W-:Y:S01]  /*15b00*/  LDGSTS.E [R222+0x4], desc[UR16][R190.64], P1 ;  /* 0x00004000bede7fae */ /* 0x0003e20008921850 */
[----:B------:R-:W-:Y:S02]  /*15b10*/  IADD3 R13, P4, R13, R184, RZ ;  /* 0x000000b80d0d7210 */ /* 0x000fe40007f9e0ff */
[----:B-1----:R-:W-:-:S04]  /*15b20*/  SEL R190, RZ, 0x4, !P2 ;  /* 0x00000004ffbe7807 */ /* 0x002fc80005000000 */
[----:B------:R-:W-:Y:S01]  /*15b30*/  SEL R190, R190, RZ, !P0 ;  /* 0x000000ffbebe7207 */ /* 0x000fe20004000000 */
[----:B------:R-:W-:-:S03]  /*15b40*/  IMAD.MOV.U32 R191, RZ, RZ, R12 ;  /* 0x000000ffffbf7224 */ /* 0x000fc600078e000c */
[----:B------:R-:W-:Y:S02]  /*15b50*/  ISETP.NE.U32.AND P2, PT, R190, RZ, PT ;  /* 0x000000ffbe00720c */ /* 0x000fe40003f45070 */
[----:B------:R-:W-:Y:S01]  /*15b60*/  MOV R190, R11 ;  /* 0x0000000b00be7202 */ /* 0x000fe20000000f00 */
[----:B------:R-:W-:-:S04]  /*15b70*/  IMAD.X R14, R14, 0x1, R183, P4 ;  /* 0x000000010e0e7824 */ /* 0x000fc800020e06b7 */
[----:B------:R1:W-:Y:S01]  /*15b80*/  LDGSTS.E [R222+0x4004], desc[UR16][R190.64], P1 ;  /* 0x04004000bede7fae */ /* 0x0003e20008921850 */
[----:B------:R-:W-:Y:S02]  /*15b90*/  ISETP.GT.AND P1, PT, R181, 0x3, PT ;  /* 0x00000003b500780c */ /* 0x000fe40003f24270 */
[----:B------:R-:W-:Y:S02]  /*15ba0*/  IADD3 R15, P3, R15, R184, RZ ;  /* 0x000000b80f0f7210 */ /* 0x000fe40007f7e0ff */
[----:B-1----:R-:W-:Y:S01]  /*15bb0*/  MOV R190, R13 ;  /* 0x0000000d00be7202 */ /* 0x002fe20000000f00 */
[----:B------:R-:W-:-:S05]  /*15bc0*/  IMAD.MOV.U32 R191, RZ, RZ, R14 ;  /* 0x000000ffffbf7224 */ /* 0x000fca00078e000e */
[----:B------:R1:W-:Y:S01]  /*15bd0*/  LDGSTS.E [R222+0x8], desc[UR16][R190.64], P2 ;  /* 0x00008000bede7fae */ /* 0x0003e20009121850 */
[----:B------:R-:W-:Y:S02]  /*15be0*/  IADD3.X R16, R16, R183, RZ, P3, !PT ;  /* 0x000000b710107210 */ /* 0x000fe40001ffe4ff */
[----:B------:R-:W-:Y:S02]  /*15bf0*/  IADD3 R17, P4, R17, R184, RZ ;  /* 0x000000b811117210 */ /* 0x000fe40007f9e0ff */
[----:B-1----:R-:W-:-:S04]  /*15c00*/  SEL R190, RZ, 0x4, !P1 ;  /* 0x00000004ffbe7807 */ /* 0x002fc80004800000 */
[----:B------:R-:W-:Y:S01]  /*15c10*/  SEL R190, R190, RZ, !P0 ;  /* 0x000000ffbebe7207 */ /* 0x000fe20004000000 */
[----:B------:R-:W-:-:S03]  /*15c20*/  IMAD.MOV.U32 R191, RZ, RZ, R16 ;  /* 0x000000ffffbf7224 */ /* 0x000fc600078e0010 */
[----:B------:R-:W-:Y:S02]  /*15c30*/  ISETP.NE.U32.AND P1, PT, R190, RZ, PT ;  /* 0x000000ffbe00720c */ /* 0x000fe40003f25070 */
[----:B------:R-:W-:Y:S01]  /*15c40*/  MOV R190, R15 ;  /* 0x0000000f00be7202 */ /* 0x000fe20000000f00 */
[----:B------:R-:W-:Y:S01]  /*15c50*/  IMAD.X R18, R18, 0x1, R183, P4 ;  /* 0x0000000112127824 */ /* 0x000fe200020e06b7 */
[----:B------:R-:W-:Y:S04]  /*15c60*/  STL [R1+0x4c0], R182 ;  /* 0x0004c0b601007387 */ /* 0x000fe80000100800 */
[----:B------:R1:W-:Y:S01]  /*15c70*/  LDGSTS.E [R222+0x4008], desc[UR16][R190.64], P2 ;  /* 0x04008000bede7fae */ /* 0x0003e20009121850 */
[----:B------:R-:W-:-:S03]  /*15c80*/  ISETP.GT.AND P2, PT, R181, 0x20, PT ;  /* 0x00000020b500780c */ /* 0x000fc60003f44270 */
[----:B------:R2:W-:Y:S01]  /*15c90*/  STL [R1+0x4c4], R2 ;  /* 0x0004c40201007387 */ /* 0x0005e20000100800 */
[-C--:B------:R-:W-:Y:S02]  /*15ca0*/  IADD3 R19, P3, R19, R184.reuse, RZ ;  /* 0x000000b813137210 */ /* 0x080fe40007f7e0ff */
[----:B-1----:R-:W-:Y:S01]  /*15cb0*/  MOV R190, R17 ;  /* 0x0000001100be7202 */ /* 0x002fe20000000f00 */
[----:B------:R-:W-:Y:S01]  /*15cc0*/  IMAD.MOV.U32 R191, RZ, RZ, R18 ;  /* 0x000000ffffbf7224 */ /* 0x000fe200078e0012 */
[----:B--2---:R-:W2:Y:S04]  /*15cd0*/  LDL.LU R2, [R1+0x54] ;  /* 0x0000540001027983 */ /* 0x004ea80000300800 */
[----:B------:R1:W-:Y:S01]  /*15ce0*/  LDGSTS.E [R222+0xc], desc[UR16][R190.64], P1 ;  /* 0x0000c000bede7fae */ /* 0x0003e20008921850 */
[----:B----4-:R-:W-:-:S02]  /*15cf0*/  IADD3 R0, P4, R0, R184, RZ ;  /* 0x000000b800007210 */ /* 0x010fc40007f9e0ff */
[----:B------:R-:W-:Y:S02]  /*15d00*/  IADD3.X R20, R20, R183, RZ, P3, !PT ;  /* 0x000000b714147210 */ /* 0x000fe40001ffe4ff */
[----:B-1----:R-:W-:-:S04]  /*15d10*/  SEL R190, RZ, 0x4, !P2 ;  /* 0x00000004ffbe7807 */ /* 0x002fc80005000000 */
[----:B------:R-:W-:Y:S01]  /*15d20*/  SEL R190, R190, RZ, !P0 ;  /* 0x000000ffbebe7207 */ /* 0x000fe20004000000 */
[----:B---3--:R-:W-:Y:S02]  /*15d30*/  IMAD.X R3, R3, 0x1, R183, P4 ;  /* 0x0000000103037824 */ /* 0x008fe400020e06b7 */
[----:B------:R-:W-:Y:S01]  /*15d40*/  IMAD.MOV.U32 R191, RZ, RZ, R20 ;  /* 0x000000ffffbf7224 */ /* 0x000fe200078e0014 */
[----:B------:R-:W-:Y:S02]  /*15d50*/  ISETP.NE.U32.AND P2, PT, R190, RZ, PT ;  /* 0x000000ffbe00720c */ /* 0x000fe40003f45070 */
[----:B------:R-:W-:Y:S01]  /*15d60*/  MOV R190, R19 ;  /* 0x0000001300be7202 */ /* 0x000fe20000000f00 */
[----:B------:R-:W-:Y:S04]  /*15d70*/  STL [R1+0x50], R0 ;  /* 0x0000500001007387 */ /* 0x000fe80000100800 */
[----:B------:R1:W-:Y:S04]  /*15d80*/  LDGSTS.E [R222+0x400c], desc[UR16][R190.64], P1 ;  /* 0x0400c000bede7fae */ /* 0x0003e80008921850 */
[----:B------:R3:W-:Y:S04]  /*15d90*/  STL [R1+0x4c], R3 ;  /* 0x00004c0301007387 */ /* 0x0007e80000100800 */
[----:B------:R-:W4:Y:S01]  /*15da0*/  LDL.LU R182, [R1+0x64] ;  /* 0x0000640001b67983 */ /* 0x000f220000300800 */
[----:B-1----:R-:W-:-:S03]  /*15db0*/  IMAD.MOV.U32 R191, RZ, RZ, R3 ;  /* 0x000000ffffbf7224 */ /* 0x002fc600078e0003 */
[----:B---3--:R-:W3:Y:S01]  /*15dc0*/  LDL.LU R3, [R1+0x68] ;  /* 0x0000680001037983 */ /* 0x008ee20000300800 */
[----:B------:R-:W-:-:S03]  /*15dd0*/  MOV R190, R0 ;  /* 0x0000000000be7202 */ /* 0x000fc60000000f00 */
[----:B------:R-:W4:Y:S04]  /*15de0*/  LDL.LU R189, [R1+0x6c] ;  /* 0x00006c0001bd7983 */ /* 0x000f280000300800 */
[----:B------:R-:W4:Y:S01]  /*15df0*/  LDL.LU R0, [R1+0x70] ;  /* 0x0000700001007983 */ /* 0x000f220000300800 */
[----:B------:R-:W-:Y:S02]  /*15e00*/  ISETP.GT.AND P1, PT, R181, 0x21, PT ;  /* 0x00000021b500780c */ /* 0x000fe40003f24270 */
[-C--:B------:R-:W-:Y:S01]  /*15e10*/  IADD3 R188, P3, R188, R184.reuse, RZ ;  /* 0x000000b8bcbc7210 */ /* 0x080fe20007f7e0ff */
[----:B------:R1:W-:Y:S01]  /*15e20*/  LDGSTS.E [R222+0x8000], desc[UR16][R190.64], P2 ;  /* 0x08000000bede7fae */ /* 0x0003e20009121850 */
[----:B------:R-:W-:Y:S02]  /*15e30*/  IADD3 R5, P4, R5, R184, RZ ;  /* 0x000000b805057210 */ /* 0x000fe40007f9e0ff */
[----:B-1----:R-:W-:-:S04]  /*15e40*/  SEL R190, RZ, 0x4, !P1 ;  /* 0x00000004ffbe7807 */ /* 0x002fc80004800000 */
[----:B------:R-:W-:Y:S01]  /*15e50*/  SEL R190, R190, RZ, !P0 ;  /* 0x000000ffbebe7207 */ /* 0x000fe20004000000 */
[----:B------:R-:W-:-:S03]  /*15e60*/  IMAD.X R185, R185, 0x1, R183, P4 ;  /* 0x00000001b9b97824 */ /* 0x000fc600020e06b7 */
[----:B------:R-:W-:Y:S02]  /*15e70*/  ISETP.NE.U32.AND P1, PT, R190, RZ, PT ;  /* 0x000000ffbe00720c */ /* 0x000fe40003f25070 */
[----:B------:R-:W-:Y:S01]  /*15e80*/  MOV R190, R188 ;  /* 0x000000bc00be7202 */ /* 0x000fe20000000f00 */
[----:B------:R1:W-:Y:S01]  /*15e90*/  STL [R1+0x58], R188 ;  /* 0x000058bc01007387 */ /* 0x0003e20000100800 */
[----:B--2---:R-:W-:-:S05]  /*15ea0*/  IADD3.X R2, R2, R183, RZ, P3, !PT ;  /* 0x000000b702027210 */ /* 0x004fca0001ffe4ff */
[----:B------:R-:W-:Y:S01]  /*15eb0*/  IMAD.MOV.U32 R191, RZ, RZ, R2 ;  /* 0x000000ffffbf7224 */ /* 0x000fe200078e0002 */
[----:B------:R-:W-:Y:S04]  /*15ec0*/  STL [R1+0x54], R2 ;  /* 0x0000540201007387 */ /* 0x000fe80000100800 */
[----:B------:R-:W-:Y:S04]  /*15ed0*/  STL [R1+0x60], R5 ;  /* 0x0000600501007387 */ /* 0x000fe80000100800 */
[----:B------:R2:W-:Y:S04]  /*15ee0*/  LDGSTS.E [R222+0xc000], desc[UR16][R190.64], P2 ;  /* 0x0c000000bede7fae */ /* 0x0005e80009121850 */
[----:B------:R2:W-:Y:S04]  /*15ef0*/  STL [R1+0x5c], R185 ;  /* 0x00005cb901007387 */ /* 0x0005e80000100800 */
[----:B-1----:R-:W4:Y:S01]  /*15f00*/  LDL.LU R188, [R1+0x74] ;  /* 0x0000740001bc7983 */ /* 0x002f220000300800 */
[----:B--2---:R-:W-:-:S03]  /*15f10*/  IMAD.MOV.U32 R191, RZ, RZ, R185 ;  /* 0x000000ffffbf7224 */ /* 0x004fc600078e00b9 */
[----:B------:R-:W2:Y:S01]  /*15f20*/  LDL.LU R185, [R1+0x78] ;  /* 0x0000780001b97983 */ /* 0x000ea20000300800 */
[----:B------:R-:W-:Y:S02]  /*15f30*/  MOV R190, R5 ;  /* 0x0000000500be7202 */ /* 0x000fe40000000f00 */
[----:B------:R-:W-:Y:S01]  /*15f40*/  ISETP.GT.AND P2, PT, R181, 0x22, PT ;  /* 0x00000022b500780c */ /* 0x000fe20003f44270 */
[----:B------:R-:W2:Y:S04]  /*15f50*/  LDL.LU R5, [R1+0x80] ;  /* 0x0000800001057983 */ /* 0x000ea80000300800 */
[----:B------:R-:W2:Y:S04]  /*15f60*/  LDL.LU R2, [R1+0x88] ;  /* 0x0000880001027983 */ /* 0x000ea80000300800 */
[----:B------:R1:W-:Y:S01]  /*15f70*/  LDGSTS.E [R222+0x8004], desc[UR16][R190.64], P1 ;  /* 0x08004000bede7fae */ /* 0x0003e20008921850 */
[----:B---3--:R-:W-:-:S04]  /*15f80*/  IADD3 R3, P3, R3, R184, RZ ;  /* 0x000000b803037210 */ /* 0x008fc80007f7e0ff */
[----:B----4-:R-:W-:Y:S01]  /*15f90*/  IADD3.X R182, R182, R183, RZ, P3, !PT ;  /* 0x000000b7b6b67210 */ /* 0x010fe20001ffe4ff */
[----:B------:R-:W-:Y:S01]  /*15fa0*/  STL [R1+0x68], R3 ;  /* 0x0000680301007387 */ /* 0x000fe20000100800 */
[----:B------:R-:W-:-:S03]  /*15fb0*/  IADD3 R0, P4, R0, R184, RZ ;  /* 0x000000b800007210 */ /* 0x000fc60007f9e0ff */
[----:B------:R3:W-:Y:S01]  /*15fc0*/  STL [R1+0x64], R182 ;  /* 0x000064b601007387 */ /* 0x0007e20000100800 */
[----:B-1----:R-:W-:Y:S01]  /*15fd0*/  SEL R190, RZ, 0x4, !P2 ;  /* 0x00000004ffbe7807 */ /* 0x002fe20005000000 */
[----:B------:R-:W-:Y:S02]  /*15fe0*/  IMAD.MOV.U32 R191, RZ, RZ, R182 ;  /* 0x000000ffffbf7224 */ /* 0x000fe400078e00b6 */
[----:B------:R1:W-:Y:S01]  /*15ff0*/  STL [R1+0x70], R0 ;  /* 0x0000700001007387 */ /* 0x0003e20000100800 */
[----:B------:R-:W-:Y:S01]  /*16000*/  SEL R190, R190, RZ, !P0 ;  /* 0x000000ffbebe7207 */ /* 0x000fe20004000000 */
[----:B------:R-:W-:Y:S02]  /*16010*/  IMAD.X R189, R189, 0x1, R183, P4 ;  /* 0x00000001bdbd7824 */ /* 0x000fe400020e06b7 */
[----:B---3--:R-:W3:Y:S01]  /*16020*/  LDL.LU R182, [R1+0x7c] ;  /* 0x00007c0001b67983 */ /* 0x008ee20000300800 */
[----:B------:R-:W-:Y:S02]  /*16030*/  ISETP.NE.U32.AND P2, PT, R190, RZ, PT ;  /* 0x000000ffbe00720c */ /* 0x000fe40003f45070 */
[----:B------:R-:W-:Y:S01]  /*16040*/  MOV R190, R3 ;  /* 0x0000000300be7202 */ /* 0x000fe20000000f00 */
[----:B------:R-:W-:Y:S04]  /*16050*/  STL [R1+0x6c], R189 ;  /* 0x00006cbd01007387 */ /* 0x000fe80000100800 */
[----:B------:R-:W4:Y:S04]  /*16060*/  LDL.LU R3, [R1+0x84] ;  /* 0x0000840001037983 */ /* 0x000f280000300800 */
[----:B------:R1:W-:Y:S02]  /*16070*/  LDGSTS.E [R222+0xc004], desc[UR16][R190.64], P1 ;  /* 0x0c004000bede7fae */ /* 0x0003e40008921850 */
[----:B-1----:R-:W-:-:S02]  /*16080*/  MOV R190, R0 ;  /* 0x0000000000be7202 */ /* 0x002fc40000000f00 */
[----:B------:R-:W4:Y:S01]  /*16090*/  LDL R0, [R1+0x4a8] ;  /* 0x0004a80001007983 */ /* 0x000f220000100800 */
[----:B------:R-:W-:Y:S01]  /*160a0*/  IMAD.MOV.U32 R191, RZ, RZ, R189 ;  /* 0x000000ffffbf7224 */ /* 0x000fe200078e00bd */
[----:B------:R-:W-:-:S04]  /*160b0*/  ISETP.GT.AND P1, PT, R181, 0x23, PT ;  /* 0x00000023b500780c */ /* 0x000fc80003f24270 */
[----:B------:R1:W-:Y:S02]  /*160c0*/  LDGSTS.E [R222+0x8008], desc[UR16][R190.64], P2 ;  /* 0x08008000bede7fae */ /* 0x0003e40009121850 */
[----:B-1----:R-:W-:-:S04]  /*160d0*/  SEL R190, RZ, 0x4, !P1 ;  /* 0x00000004ffbe7807 */ /* 0x002fc80004800000 */
[----:B------:R-:W-:-:S04]  /*160e0*/  SEL R190, R190, RZ, !P0 ;  /* 0x000000ffbebe7207 */ /* 0x000fc80004000000 */
[----:B------:R-:W-:Y:S02]  /*160f0*/  ISETP.NE.U32.AND P1, PT, R190, RZ, PT ;  /* 0x000000ffbe00720c */ /* 0x000fe40003f25070 */
[----:B--2---:R-:W-:-:S04]  /*16100*/  IADD3 R185, P3, R185, R184, RZ ;  /* 0x000000b8b9b97210 */ /* 0x004fc80007f7e0ff */
[----:B------:R-:W-:Y:S01]  /*16110*/  IADD3.X R188, R188, R183, RZ, P3, !PT ;  /* 0x000000b7bcbc7210 */ /* 0x000fe20001ffe4ff */
[----:B------:R-:W-:-:S03]  /*16120*/  IMAD.MOV.U32 R190, RZ, RZ, R185 ;  /* 0x000000ffffbe7224 */ /* 0x000fc600078e00b9 */
[----:B------:R-:W-:-:S05]  /*16130*/  MOV R191, R188 ;  /* 0x000000bc00bf7202 */ /* 0x000fca0000000f00 */
[----:B------:R1:W-:Y:S01]  /*16140*/  LDGSTS.E [R222+0xc008], desc[UR16][R190.64], P2 ;  /* 0x0c008000bede7fae */ /* 0x0003e20009121850 */
[-C--:B------:R-:W-:Y:S02]  /*16150*/  IADD3 R5, P2, R5, R184.reuse, RZ ;  /* 0x000000b805057210 */ /* 0x080fe40007f5e0ff */
[----:B------:R-:W-:Y:S01]  /*16160*/  IADD3 R2, P3, R2, R184, RZ ;  /* 0x000000b802027210 */ /* 0x000fe20007f7e0ff */
[----:B------:R-:W-:Y:S02]  /*16170*/  STL [R1+0x78], R185 ;  /* 0x000078b901007387 */ /* 0x000fe40000100800 */
[----:B-1----:R-:W-:Y:S02]  /*16180*/  IMAD.MOV.U32 R190, RZ, RZ, R5 ;  /* 0x000000ffffbe7224 */ /* 0x002fe400078e0005 */
[----:B---3--:R-:W-:-:S05]  /*16190*/  IMAD.X R182, R182, 0x1, R183, P2 ;  /* 0x00000001b6b67824 */ /* 0x008fca00010e06b7 */
[----:B------:R-:W-:Y:S02]  /*161a0*/  MOV R191, R182 ;  /* 0x000000b600bf7202 */ /* 0x000fe40000000f00 */
[----:B----4-:R-:W-:-:S03]  /*161b0*/  IADD3.X R3, R3, R183, RZ, P3, !PT ;  /* 0x000000b703037210 */ /* 0x010fc60001ffe4ff */
[----:B------:R1:W-:Y:S04]  /*161c0*/  LDGSTS.E [R222+0x800c], desc[UR16][R190.64], P1 ;  /* 0x0800c000bede7fae */ /* 0x0003e80008921850 */
[----:B------:R-:W-:Y:S04]  /*161d0*/  STL [R1+0x74], R188 ;  /* 0x000074bc01007387 */ /* 0x000fe80000100800 */
[----:B------:R-:W-:Y:S01]  /*161e0*/  STL [R1+0x80], R5 ;  /* 0x0000800501007387 */ /* 0x000fe20000100800 */
[----:B-1----:R-:W-:Y:S01]  /*161f0*/  IMAD.MOV.U32 R190, RZ, RZ, R2 ;  /* 0x000000ffffbe7224 */ /* 0x002fe200078e0002 */
[----:B------:R-:W-:-:S02]  /*16200*/  MOV R191, R3 ;  /* 0x0000000300bf7202 */ /* 0x000fc40000000f00 */
[----:B------:R-:W-:Y:S04]  /*16210*/  STL [R1+0x7c], R182 ;  /* 0x00007cb601007387 */ /* 0x000fe80000100800 */
[----:B------:R-:W-:Y:S04]  /*16220*/  STL [R1+0x88], R2 ;  /* 0x0000880201007387 */ /* 0x000fe80000100800 */
[----:B------:R1:W-:Y:S04]  /*16230*/  STL [R1+0x84], R3 ;  /* 0x0000840301007387 */ /* 0x0003e80000100800 */
[----:B------:R2:W-:Y:S04]  /*16240*/  LDGSTS.E [R222+0xc00c], desc[UR16][R190.64], P1 ;  /* 0x0c00c000bede7fae */ /* 0x0005e80008921850 */
[----:B-1----:R-:W3:Y:S01]  /*16250*/  LDL.LU R3, [R1+0x8c] ;  /* 0x00008c0001037983 */ /* 0x002ee20000300800 */
[----:B--2---:R-:W-:-:S03]  /*16260*/  IADD3 R222, R0, UR4, RZ ;  /* 0x0000000400de7c10 */ /* 0x004fc6000fffe0ff */
[----:B------:R-:W2:Y:S01]  /*16270*/  LDL.LU R0, [R1+0x90] ;  /* 0x0000900001007983 */ /* 0x000ea20000300800 */
[----:B------:R-:W-:Y:S02]  /*16280*/  ISETP.GT.AND P1, PT, R181, 0x4, PT ;  /* 0x00000004b500780c */ /* 0x000fe40003f24270 */
[-C--:B------:R-:W-:Y:S01]  /*16290*/  IADD3 R23, P3, R23, R184.reuse, RZ ;  /* 0x000000b817177210 */ /* 0x080fe20007f7e0ff */
[----:B------:R-:W4:Y:S01]  /*162a0*/  LDL.LU R188, [R1+0x94] ;  /* 0x0000940001bc7983 */ /* 0x000f220000300800 */
[----:B------:R-:W-:Y:S02]  /*162b0*/  SEL R190, RZ, 0x4, !P1 ;  /* 0x00000004ffbe7807 */ /* 0x000fe40004800000 */
[-C--:B------:R-:W-:Y:S01]  /*162c0*/  IADD3 R21, P1, R21, R184.reuse, RZ ;  /* 0x000000b815157210 */ /* 0x080fe20007f3e0ff */
[--C-:B------:R-:W-:Y:S01]  /*162d0*/  IMAD.X R152, R152, 0x1, R183.reuse, P3 ;  /* 0x0000000198987824 */ /* 0x100fe200018e06b7 */
[----:B------:R-:W-:Y:S01]  /*162e0*/  SEL R190, R190, RZ, !P0 ;  /* 0x000000ffbebe7207 */ /* 0x000fe20004000000 */
[----:B------:R-:W4:Y:S03]  /*162f0*/  LDL.LU R185, [R1+0x98] ;  /* 0x0000980001b97983 */ /* 0x000f260000300800 */
[----:B------:R-:W-:Y:S01]  /*16300*/  ISETP.NE.U32.AND P2, PT, R190, RZ, PT ;  /* 0x000000ffbe00720c */ /* 0x000fe20003f45070 */
[----:B------:R-:W-:Y:S01]  /*16310*/  IMAD.X R22, R22, 0x1, R183, P1 ;  /* 0x0000000116167824 */ /* 0x000fe200008e06b7 */
[----:B------:R-:W-:Y:S01]  /*16320*/  IADD3 R153, P4, R153, R184, RZ ;  /* 0x000000b899997210 */ /* 0x000fe20007f9e0ff */
[----:B------:R-:W-:Y:S01]  /*16330*/  IMAD.MOV.U32 R190, RZ, RZ, R21 ;  /* 0x000000ffffbe7224 */ /* 0x000fe200078e0015 */
[----:B------:R-:W-:Y:S01]  /*16340*/  ISETP.GT.AND P1, PT, R181, 0x5, PT ;  /* 0x00000005b500780c */ /* 0x000fe20003f24270 */
[----:B------:R-:W4:Y:S01]  /*16350*/  LDL.LU R5, [R1+0x9c] ;  /* 0x00009c0001057983 */ /* 0x000f220000300800 */
[----:B------:R-:W-:-:S02]  /*16360*/  MOV R191, R22 ;  /* 0x0000001600bf7202 */ /* 0x000fc40000000f00 */
[----:B------:R-:W-:Y:S01]  /*16370*/  IADD3.X R154, R154, R183, RZ, P4, !PT ;  /* 0x000000b79a9a7210 */ /* 0x000fe200027fe4ff */
[----:B------:R-:W4:Y:S04]  /*16380*/  LDL.LU R2, [R1+0xa0] ;  /* 0x0000a00001027983 */ /* 0x000f280000300800 */
[----:B------:R1:W-:Y:S02]  /*16390*/  LDGSTS.E [R222], desc[UR16][R190.64], P2 ;  /* 0x00000000bede7fae */ /* 0x0003e40009121850 */
[----:B-1----:R-:W-:-:S04]  /*163a0*/  SEL R190, RZ, 0x4, !P1 ;  /* 0x00000004ffbe7807 */ /* 0x002fc80004800000 */
[----:B------:R-:W-:Y:S02]  /*163b0*/  SEL R190, R190, RZ, !P0 ;  /* 0x000000ffbebe7207 */ /* 0x000fe40004000000 */
[----:B------:R-:W-:Y:S02]  /*163c0*/  MOV R191, R152 ;  /* 0x0000009800bf7202 */ /* 0x000fe40000000f00 */
[----:B------:R-:W-:Y:S01]  /*163d0*/  ISETP.NE.U32.AND P1, PT, R190, RZ, PT ;  /* 0x000000ffbe00720c */ /* 0x000fe20003f25070 */
[----:B------:R-:W-:-:S05]  /*163e0*/  IMAD.MOV.U32 R190, RZ, RZ, R23 ;  /* 0x000000ffffbe7224 */ /* 0x000fca00078e0017 */
[----:B------:R1:W-:Y:S01]  /*163f0*/  LDGSTS.E [R222+0x4000], desc[UR16][R190.64], P2 ;  /* 0x04000000bede7fae */ /* 0x0003e20009121850 */
[----:B------:R-:W-:Y:S02]  /*16400*/  ISETP.GT.AND P2, PT, R181, 0x6, PT ;  /* 0x00000006b500780c */ /* 0x000fe40003f44270 */
[----:B------:R-:W-:Y:S01]  /*16410*/  IADD3 R155, P3, R155, R184, RZ ;  /* 0x000000b89b9b7210 */ /* 0x000fe20007f7e0ff */
[----:B-1----:R-:W-:Y:S01]  /*16420*/  IMAD.MOV.U32 R190, RZ, RZ, R153 ;  /* 0x000000ffffbe7224 */ /* 0x002fe200078e0099 */
[----:B------:R-:W-:-:S05]  /*16430*/  MOV R191, R154 ;  /* 0x0000009a00bf7202 */ /* 0x000fca0000000f00 */
[----:B------:R1:W-:Y:S01]  /*16440*/  LDGSTS.E [R222+0x4], desc[UR16][R190.64], P1 ;  /* 0x00004000bede7fae */ /* 0x0003e20008921850 */
[----:B------:R-:W-:Y:S01]  /*16450*/  IMAD.X R156, R156, 0x1, R183, P3 ;  /* 0x000000019c9c7824 */ /* 0x000fe200018e06b7 */
[----:B------:R-:W-:Y:S02]  /*16460*/  IADD3 R157, P4, R157, R184, RZ ;  /* 0x000000b89d9d7210 */ /* 0x000fe40007f9e0ff */
[----:B-1----:R-:W-:-:S04]  /*16470*/  SEL R190, RZ, 0x4, !P2 ;  /* 0x00000004ffbe7807 */ /* 0x002fc80005000000 */
[----:B------:R-:W-:Y:S02]  /*16480*/  SEL R190, R190, RZ, !P0 ;  /* 0x000000ffbebe7207 */ /* 0x000fe40004000000 */
[----:B------:R-:W-:Y:S02]  /*16490*/  MOV R191, R156 ;  /* 0x0000009c00bf7202 */ /* 0x000fe40000000f00 */
[----:B------:R-:W-:Y:S01]  /*164a0*/  ISETP.NE.U32.AND P2, PT, R190, RZ, PT ;  /* 0x000000ffbe00720c */ /* 0x000fe20003f45070 */
[----:B------:R-:W-:Y:S01]  /*164b0*/  IMAD.MOV.U32 R190, RZ, RZ, R155 ;  /* 0x000000ffffbe7224 */ /* 0x000fe200078e009b */
[----:B------:R-:W-:-:S04]  /*164c0*/  IADD3.X R158, R158, R183, RZ, P4, !PT ;  /* 0x000000b79e9e7210 */ /* 0x000fc800027fe4ff */
        /* <DEDUP_REMOVED lines=21> */
[----:B-1----:R-:W-:-:S04]  /*16620*/  SEL R190, RZ, 0x4, !P2 ;  /* 0x00000004ffbe7807 */ /* 0x002fc80005000000 */
[----:B------:R-:W-:Y:S02]  /*16630*/  SEL R190, R190, RZ, !P0 ;  /* 0x000000ffbebe7207 */ /* 0x000fe40004000000 */
[----:B------:R-:W-:Y:S02]  /*16640*/  MOV R191, R164 ;  /* 0x000000a400bf7202 */ /* 0x000fe40000000f00 */
[----:B------:R-:W-:Y:S01]  /*16650*/  ISETP.NE.U32.AND P2, PT, R190, RZ, PT ;  /* 0x000000ffbe00720c */ /* 0x000fe20003f45070 */
[----:B------:R-:W-:-:S05]  /*16660*/  IMAD.MOV.U32 R190, RZ, RZ, R163 ;  /* 0x000000ffffbe7224 */ /* 0x000fca00078e00a3 */
[----:B------:R1:W-:Y:S01]  /*16670*/  LDGSTS.E [R222+0x400c], desc[UR16][R190.64], P1 ;  /* 0x0400c000bede7fae */ /* 0x0003e20008921850 */
[----:B--2---:R-:W-:-:S04]  /*16680*/  IADD3 R0, P4, R0, R184, RZ ;  /* 0x000000b800007210 */ /* 0x004fc80007f9e0ff */
[----:B---3--:R-:W-:Y:S01]  /*16690*/  IADD3.X R3, R3, R183, RZ, P4, !PT ;  /* 0x000000b703037210 */ /* 0x008fe200027fe4ff */
[----:B------:R-:W-:Y:S03]  /*166a0*/  STL [R1+0x90], R0 ;  /* 0x0000900001007387 */ /* 0x000fe60000100800 */
[----:B-1----:R-:W-:Y:S01]  /*166b0*/  MOV R191, R3 ;  /* 0x0000000300bf7202 */ /* 0x002fe20000000f00 */
[----:B------:R1:W-:Y:S04]  /*166c0*/  STL [R1+0x8c], R3 ;  /* 0x00008c0301007387 */ /* 0x0003e80000100800 */
[----:B------:R-:W2:Y:S01]  /*166d0*/  LDL.LU R182, [R1+0xa4] ;  /* 0x0000a40001b67983 */ /* 0x000ea20000300800 */
[----:B------:R-:W-:-:S03]  /*166e0*/  IMAD.MOV.U32 R190, RZ, RZ, R0 ;  /* 0x000000ffffbe7224 */ /* 0x000fc600078e0000 */
[----:B-1----:R-:W3:Y:S04]  /*166f0*/  LDL.LU R3, [R1+0xa8] ;  /* 0x0000a80001037983 */ /* 0x002ee80000300800 */
[----:B------:R-:W2:Y:S04]  /*16700*/  LDL.LU R189, [R1+0xac] ;  /* 0x0000ac0001bd7983 */ /* 0x000ea80000300800 */
[----:B------:R-:W2:Y:S01]  /*16710*/  LDL.LU R0, [R1+0xb0] ;  /* 0x0000b00001007983 */ /* 0x000ea20000300800 */
[----:B------:R-:W-:Y:S02]  /*16720*/  ISETP.GT.AND P1, PT, R181, 0x25, PT ;  /* 0x00000025b500780c */ /* 0x000fe40003f24270 */
[-C--:B----4-:R-:W-:Y:S01]  /*16730*/  IADD3 R185, P3, R185, R184.reuse, RZ ;  /* 0x000000b8b9b97210 */ /* 0x090fe20007f7e0ff */
[----:B------:R1:W-:Y:S01]  /*16740*/  LDGSTS.E [R222+0x8000], desc[UR16][R190.64], P2 ;  /* 0x08000000bede7fae */ /* 0x0003e20009121850 */
[----:B------:R-:W-:-:S03]  /*16750*/  IADD3 R2, P4, R2, R184, RZ ;  /* 0x000000b802027210 */ /* 0x000fc60007f9e0ff */
[----:B------:R-:W-:Y:S01]  /*16760*/  IMAD.X R188, R188, 0x1, R183, P3 ;  /* 0x00000001bcbc7824 */ /* 0x000fe200018e06b7 */
[----:B------:R-:W-:Y:S01]  /*16770*/  IADD3.X R5, R5, R183, RZ, P4, !PT ;  /* 0x000000b705057210 */ /* 0x000fe200027fe4ff */
[----:B------:R-:W-:Y:S01]  /*16780*/  STL [R1+0x98], R185 ;  /* 0x000098b901007387 */ /* 0x000fe20000100800 */
[----:B-1----:R-:W-:-:S03]  /*16790*/  SEL R190, RZ, 0x4, !P1 ;  /* 0x00000004ffbe7807 */ /* 0x002fc60004800000 */
[----:B------:R1:W-:Y:S01]  /*167a0*/  STL [R1+0x94], R188 ;  /* 0x000094bc01007387 */ /* 0x0003e20000100800 */
[----:B------:R-:W-:-:S03]  /*167b0*/  SEL R190, R190, RZ, !P0 ;  /* 0x000000ffbebe7207 */ /* 0x000fc60004000000 */
[----:B------:R-:W-:Y:S01]  /*167c0*/  STL [R1+0xa0], R2 ;  /* 0x0000a00201007387 */ /* 0x000fe20000100800 */
[----:B------:R-:W-:Y:S02]  /*167d0*/  MOV R191, R188 ;  /* 0x000000bc00bf7202 */ /* 0x000fe40000000f00 */
[----:B------:R-:W-:Y:S01]  /*167e0*/  ISETP.NE.U32.AND P1, PT, R190, RZ, PT ;  /* 0x000000ffbe00720c */ /* 0x000fe20003f25070 */
[----:B------:R4:W-:Y:S01]  /*167f0*/  STL [R1+0x9c], R5 ;  /* 0x00009c0501007387 */ /* 0x0009e20000100800 */
[----:B------:R-:W-:-:S03]  /*16800*/  IMAD.MOV.U32 R190, RZ, RZ, R185 ;  /* 0x000000ffffbe7224 */ /* 0x000fc600078e00b9 */
[----:B-1----:R-:W2:Y:S04]  /*16810*/  LDL.LU R188, [R1+0xb4] ;  /* 0x0000b40001bc7983 */ /* 0x002ea80000300800 */
[----:B------:R-:W2:Y:S04]  /*16820*/  LDL.LU R185, [R1+0xb8] ;  /* 0x0000b80001b97983 */ /* 0x000ea80000300800 */
[----:B------:R1:W-:Y:S01]  /*16830*/  LDGSTS.E [R222+0xc000], desc[UR16][R190.64], P2 ;  /* 0x0c000000bede7fae */ /* 0x0003e20009121850 */
[----:B------:R-:W-:Y:S01]  /*16840*/  ISETP.GT.AND P2, PT, R181, 0x26, PT ;  /* 0x00000026b500780c */ /* 0x000fe20003f44270 */
[----:B-1----:R-:W-:Y:S01]  /*16850*/  IMAD.MOV.U32 R190, RZ, RZ, R2 ;  /* 0x000000ffffbe7224 */ /* 0x002fe200078e0002 */
[----:B------:R-:W-:-:S02]  /*16860*/  MOV R191, R5 ;  /* 0x0000000500bf7202 */ /* 0x000fc40000000f00 */
[----:B----4-:R-:W4:Y:S04]  /*16870*/  LDL.LU R5, [R1+0xc0] ;  /* 0x0000c00001057983 */ /* 0x010f280000300800 */
[----:B------:R-:W4:Y:S04]  /*16880*/  LDL.LU R2, [R1+0xc8] ;  /* 0x0000c80001027983 */ /* 0x000f280000300800 */
[----:B------:R1:W-:Y:S02]  /*16890*/  LDGSTS.E [R222+0x8004], desc[UR16][R190.64], P1 ;  /* 0x08004000bede7fae */ /* 0x0003e40008921850 */
[----:B-1----:R-:W-:-:S04]  /*168a0*/  SEL R190, RZ, 0x4, !P2 ;  /* 0x00000004ffbe7807 */ /* 0x002fc80005000000 */
[----:B------:R-:W-:-:S04]  /*168b0*/  SEL R190, R190, RZ, !P0 ;  /* 0x000000ffbebe7207 */ /* 0x000fc80004000000 */
[----:B------:R-:W-:Y:S02]  /*168c0*/  ISETP.NE.U32.AND P2, PT, R190, RZ, PT ;  /* 0x000000ffbe00720c */ /* 0x000fe40003f45070 */
[----:B---3--:R-:W-:-:S05]  /*168d0*/  IADD3 R3, P3, R3, R184, RZ ;  /* 0x000000b803037210 */ /* 0x008fca0007f7e0ff */
[----:B--2---:R-:W-:Y:S01]  /*168e0*/  IMAD.X R182, R182, 0x1, R183, P3 ;  /* 0x00000001b6b67824 */ /* 0x004fe200018e06b7 */
[----:B------:R-:W-:Y:S01]  /*168f0*/  IADD3 R0, P4, R0, R184, RZ ;  /* 0x000000b800007210 */ /* 0x000fe20007f9e0ff */
[----:B------:R-:W-:Y:S03]  /*16900*/  STL [R1+0xa8], R3 ;  /* 0x0000a80301007387 */ /* 0x000fe60000100800 */
[----:B------:R-:W-:Y:S01]  /*16910*/  MOV R191, R182 ;  /* 0x000000b600bf7202 */ /* 0x000fe20000000f00 */
[----:B------:R1:W-:Y:S01]  /*16920*/  STL [R1+0xa4], R182 ;  /* 0x0000a4b601007387 */ /* 0x0003e20000100800 */
[----:B------:R-:W-:-:S03]  /*16930*/  IADD3.X R189, R189, R183, RZ, P4, !PT ;  /* 0x000000b7bdbd7210 */ /* 0x000fc600027fe4ff */
[----:B------:R2:W-:Y:S04]  /*16940*/  STL [R1+0xb0], R0 ;  /* 0x0000b00001007387 */ /* 0x0005e80000100800 */
[----:B-1----:R-:W3:Y:S01]  /*16950*/  LDL.LU R182, [R1+0xbc] ;  /* 0x0000bc0001b67983 */ /* 0x002ee20000300800 */
[----:B------:R-:W-:-:S03]  /*16960*/  IMAD.MOV.U32 R190, RZ, RZ, R3 ;  /* 0x000000ffffbe7224 */ /* 0x000fc600078e0003 */
[----:B------:R-:W-:Y:S04]  /*16970*/  STL [R1+0xac], R189 ;  /* 0x0000acbd01007387 */ /* 0x000fe80000100800 */
[----:B------:R-:W3:Y:S04]  /*16980*/  LDL.LU R3, [R1+0xc4] ;  /* 0x0000c40001037983 */ /* 0x000ee80000300800 */
[----:B------:R1:W-:Y:S02]  /*16990*/  LDGSTS.E [R222+0xc004], desc[UR16][R190.64], P1 ;  /* 0x0c004000bede7fae */ /* 0x0003e40008921850 */
[----:B-1----:R-:W-:-:S02]  /*169a0*/  IMAD.MOV.U32 R190, RZ, RZ, R0 ;  /* 0x000000ffffbe7224 */ /* 0x002fc400078e0000 */
[----:B--2---:R-:W2:Y:S01]  /*169b0*/  LDL R0, [R1+0x4a4] ;  /* 0x0004a40001007983 */ /* 0x004ea20000100800 */
[----:B------:R-:W-:Y:S02]  /*169c0*/  MOV R191, R189 ;  /* 0x000000bd00bf7202 */ /* 0x000fe40000000f00 */
[----:B------:R-:W-:Y:S02]  /*169d0*/  ISETP.GT.AND P1, PT, R181, 0x27, PT ;  /* 0x00000027b500780c */ /* 0x000fe40003f24270 */
[----:B------:R-:W-:Y:S01]  /*169e0*/  IADD3 R185, P3, R185, R184, RZ ;  /* 0x000000b8b9b97210 */ /* 0x000fe20007f7e0ff */
[----:B------:R1:W-:Y:S04]  /*169f0*/  LDGSTS.E [R222+0x8008], desc[UR16][R190.64], P2 ;  /* 0x08008000bede7fae */ /* 0x0003e80009121850 */
[----:B------:R-:W-:Y:S01]  /*16a00*/  IMAD.X R188, R188, 0x1, R183, P3 ;  /* 0x00000001bcbc7824 */ /* 0x000fe200018e06b7 */
[----:B-1----:R-:W-:-:S04]  /*16a10*/  SEL R190, RZ, 0x4, !P1 ;  /* 0x00000004ffbe7807 */ /* 0x002fc80004800000 */
[----:B------:R-:W-:Y:S01]  /*16a20*/  SEL R190, R190, RZ, !P0 ;  /* 0x000000ffbebe7207 */ /* 0x000fe20004000000 */
[----:B------:R-:W-:-:S03]  /*16a30*/  IMAD.MOV.U32 R191, RZ, RZ, R188 ;  /* 0x000000ffffbf7224 */ /* 0x000fc600078e00bc */
[----:B------:R-:W-:Y:S02]  /*16a40*/  ISETP.NE.U32.AND P1, PT, R190, RZ, PT ;  /* 0x000000ffbe00720c */ /* 0x000fe40003f25070 */
[----:B------:R-:W-:-:S05]  /*16a50*/  MOV R190, R185 ;  /* 0x000000b900be7202 */ /* 0x000fca0000000f00 */
[----:B------:R1:W-:Y:S01]  /*16a60*/  LDGSTS.E [R222+0xc008], desc[UR16][R190.64], P2 ;  /* 0x0c008000bede7fae */ /* 0x0003e20009121850 */
[-C--:B----4-:R-:W-:Y:S02]  /*16a70*/  IADD3 R5, P2, R5, R184.reuse, RZ ;  /* 0x000000b805057210 */ /* 0x090fe40007f5e0ff */
[----:B------:R-:W-:Y:S01]  /*16a80*/  IADD3 R2, P3, R2, R184, RZ ;  /* 0x000000b802027210 */ /* 0x000fe20007f7e0ff */
[----:B------:R-:W-:Y:S01]  /*16a90*/  STL [R1+0xb8], R185 ;  /* 0x0000b8b901007387 */ /* 0x000fe20000100800 */
[----:B-1----:R-:W-:-:S03]  /*16aa0*/  MOV R190, R5 ;  /* 0x0000000500be7202 */ /* 0x002fc60000000f00 */
[----:B------:R-:W-:Y:S04]  /*16ab0*/  STL [R1+0xb4], R188 ;  /* 0x0000b4bc01007387 */ /* 0x000fe80000100800 */
[----:B------:R-:W-:Y:S01]  /*16ac0*/  STL [R1+0xc0], R5 ;  /* 0x0000c00501007387 */ /* 0x000fe20000100800 */
[----:B---3--:R-:W-:-:S05]  /*16ad0*/  IADD3.X R182, R182, R183, RZ, P2, !PT ;  /* 0x000000b7b6b67210 */ /* 0x008fca00017fe4ff */
[----:B------:R-:W-:Y:S02]  /*16ae0*/  IMAD.MOV.U32 R191, RZ, RZ, R182 ;  /* 0x000000ffffbf7224 */ /* 0x000fe400078e00b6 */
[----:B------:R-:W-:-:S03]  /*16af0*/  IMAD.X R3, R3, 0x1, R183, P3 ;  /* 0x0000000103037824 */ /* 0x000fc600018e06b7 */
[----:B------:R1:W-:Y:S04]  /*16b00*/  LDGSTS.E [R222+0x800c], desc[UR16][R190.64], P1 ;  /* 0x0800c000bede7fae */ /* 0x0003e80008921850 */
[----:B------:R-:W-:Y:S04]  /*16b10*/  STL [R1+0xbc], R182 ;  /* 0x0000bcb601007387 */ /* 0x000fe80000100800 */
[----:B------:R-:W-:Y:S01]  /*16b20*/  STL [R1+0xc8], R2 ;  /* 0x0000c80201007387 */ /* 0x000fe20000100800 */
[----:B-1----:R-:W-:Y:S01]  /*16b30*/  MOV R190, R2 ;  /* 0x0000000200be7202 */ /* 0x002fe20000000f00 */
[----:B------:R-:W-:-:S02]  /*16b40*/  IMAD.MOV.U32 R191, RZ, RZ, R3 ;  /* 0x000000ffffbf7224 */ /* 0x000fc400078e0003 */
[----:B------:R1:W-:Y:S04]  /*16b50*/  STL [R1+0xc4], R3 ;  /* 0x0000c40301007387 */ /* 0x0003e80000100800 */
[----:B------:R2:W-:Y:S04]  /*16b60*/  LDGSTS.E [R222+0xc00c], desc[UR16][R190.64], P1 ;  /* 0x0c00c000bede7fae */ /* 0x0005e80008921850 */
[----:B-1----:R-:W3:Y:S01]  /*16b70*/  LDL.LU R3, [R1+0xcc] ;  /* 0x0000cc0001037983 */ /* 0x002ee20000300800 */
[----:B--2---:R-:W-:-:S03]  /*16b80*/  VIADD R222, R0, UR4 ;  /* 0x0000000400de7c36 */ /* 0x004fc60008000000 */
[----:B------:R-:W2:Y:S01]  /*16b90*/  LDL.LU R0, [R1+0xd0] ;  /* 0x0000d00001007983 */ /* 0x000ea20000300800 */
[----:B------:R-:W-:Y:S02]  /*16ba0*/  ISETP.GT.AND P1, PT, R181, 0x8, PT ;  /* 0x00000008b500780c */ /* 0x000fe40003f24270 */
[-C--:B------:R-:W-:Y:S01]  /*16bb0*/  IADD3 R180, P3, R180, R184.reuse, RZ ;  /* 0x000000b8b4b47210 */ /* 0x080fe20007f7e0ff */
[----:B------:R-:W4:Y:S01]  /*16bc0*/  LDL.LU R188, [R1+0xd4] ;  /* 0x0000d40001bc7983 */ /* 0x000f220000300800 */
[----:B------:R-:W-:Y:S02]  /*16bd0*/  SEL R190, RZ, 0x4, !P1 ;  /* 0x00000004ffbe7807 */ /* 0x000fe40004800000 */
[----:B------:R-:W-:Y:S01]  /*16be0*/  IADD3.X R168, R168, R183, RZ, P3, !PT ;  /* 0x000000b7a8a87210 */ /* 0x000fe20001ffe4ff */
[----:B------:R-:W4:Y:S01]  /*16bf0*/  LDL.LU R185, [R1+0xd8] ;  /* 0x0000d80001b97983 */ /* 0x000f220000300800 */
[----:B------:R-:W-:Y:S02]  /*16c00*/  SEL R190, R190, RZ, !P0 ;  /* 0x000000ffbebe7207 */ /* 0x000fe40004000000 */
[----:B------:R-:W-:Y:S01]  /*16c10*/  IADD3 R187, P1, R187, R184, RZ ;  /* 0x000000b8bbbb7210 */ /* 0x000fe20007f3e0ff */
[----:B------:R-:W4:Y:S01]  /*16c20*/  LDL.LU R5, [R1+0xdc] ;  /* 0x0000dc0001057983 */ /* 0x000f220000300800 */
[----:B------:R-:W-:-:S02]  /*16c30*/  ISETP.NE.U32.AND P2, PT, R190, RZ, PT ;  /* 0x000000ffbe00720c */ /* 0x000fc40003f45070 */
[----:B------:R-:W-:Y:S01]  /*16c40*/  IADD3.X R165, R165, R183, RZ, P1, !PT ;  /* 0x000000b7a5a57210 */ /* 0x000fe20000ffe4ff */
[----:B------:R-:W4:Y:S01]  /*16c50*/  LDL.LU R2, [R1+0xe0] ;  /* 0x0000e00001027983 */ /* 0x000f220000300800 */
[----:B------:R-:W-:-:S03]  /*16c60*/  MOV R190, R187 ;  /* 0x000000bb00be7202 */ /* 0x000fc60000000f00 */
[----:B------:R-:W-:Y:S01]  /*16c70*/  IMAD.MOV.U32 R191, RZ, RZ, R165 ;  /* 0x000000ffffbf7224 */ /* 0x000fe200078e00a5 */
[----:B------:R-:W-:-:S05]  /*16c80*/  ISETP.GT.AND P1, PT, R181, 0x9, PT ;  /* 0x00000009b500780c */ /* 0x000fca0003f24270 */
        /* <DEDUP_REMOVED lines=8> */
[-C--:B------:R-:W-:Y:S02]  /*16d10*/  IADD3 R169, P3, R169, R184.reuse, RZ ;  /* 0x000000b8a9a97210 */ /* 0x080fe40007f7e0ff */
[----:B------:R-:W-:Y:S02]  /*16d20*/  IADD3 R166, P4, R166, R184, RZ ;  /* 0x000000b8a6a67210 */ /* 0x000fe40007f9e0ff */
[----:B------:R-:W-:Y:S02]  /*16d30*/  IADD3.X R172, R172, R183, RZ, P3, !PT ;  /* 0x000000b7acac7210 */ /* 0x000fe40001ffe4ff */
[----:B-1----:R-:W-:-:S04]  /*16d40*/  SEL R190, RZ, 0x4, !P2 ;  /* 0x00000004ffbe7807 */ /* 0x002fc80005000000 */
[----:B------:R-:W-:Y:S01]  /*16d50*/  SEL R190, R190, RZ, !P0 ;  /* 0x000000ffbebe7207 */ /* 0x000fe20004000000 */
[----:B------:R-:W-:Y:S02]  /*16d60*/  IMAD.X R167, R167, 0x1, R183, P4 ;  /* 0x00000001a7a77824 */ /* 0x000fe400020e06b7 */
[----:B------:R-:W-:Y:S01]  /*16d70*/  IMAD.MOV.U32 R191, RZ, RZ, R172 ;  /* 0x000000ffffbf7224 */ /* 0x000fe200078e00ac */
[----:B------:R-:W-:Y:S02]  /*16d80*/  ISETP.NE.U32.AND P2, PT, R190, RZ, PT ;  /* 0x000000ffbe00720c */ /* 0x000fe40003f45070 */
[----:B------:R-:W-:Y:S01]  /*16d90*/  MOV R190, R169 ;  /* 0x000000a900be7202 */ /* 0x000fe20000000f00 */
[----:B------:R-:W-:Y:S04]  /*16da0*/  LDGSTS.E [R222+0x4], desc[UR16][R166.64], P1 ;  /* 0x00004000a6de7fae */ /* 0x000fe80008921850 */
[----:B------:R1:W-:Y:S01]  /*16db0*/  LDGSTS.E [R222+0x4004], desc[UR16][R190.64], P1 ;  /* 0x04004000bede7fae */ /* 0x0003e20008921850 */
[----:B------:R-:W-:-:S02]  /*16dc0*/  ISETP.GT.AND P1, PT, R181, 0xb, PT ;  /* 0x0000000bb500780c */ /* 0x000fc40003f24270 */
        /* <DEDUP_REMOVED lines=9> */
[----:B------:R-:W-:Y:S01]  /*16e60*/  LDGSTS.E [R222+0x8], desc[UR16][R170.64], P2 ;  /* 0x00008000aade7fae */ /* 0x000fe20009121850 */
[----:B------:R-:W-:-:S03]  /*16e70*/  IADD3 R174, P4, R174, R184, RZ ;  /* 0x000000b8aeae7210 */ /* 0x000fc60007f9e0ff */
[----:B------:R1:W-:Y:S01]  /*16e80*/  LDGSTS.E [R222+0x4008], desc[UR16][R190.64], P2 ;  /* 0x04008000bede7fae */ /* 0x0003e20009121850 */
[----:B------:R-:W-:Y:S02]  /*16e90*/  ISETP.GT.AND P2, PT, R181, 0x28, PT ;  /* 0x00000028b500780c */ /* 0x000fe40003f44270 */
[----:B------:R-:W-:Y:S01]  /*16ea0*/  IADD3 R177, P3, R177, R184, RZ ;  /* 0x000000b8b1b17210 */ /* 0x000fe20007f7e0ff */
[----:B------:R-:W-:-:S03]  /*16eb0*/  IMAD.X R175, R175, 0x1, R183, P4 ;  /* 0x00000001afaf7824 */ /* 0x000fc600020e06b7 */
[----:B------:R-:W-:Y:S02]  /*16ec0*/  IADD3.X R179, R179, R183, RZ, P3, !PT ;  /* 0x000000b7b3b37210 */ /* 0x000fe40001ffe4ff */
[----:B------:R-:W-:Y:S01]  /*16ed0*/  LDGSTS.E [R222+0xc], desc[UR16][R174.64], P1 ;  /* 0x0000c000aede7fae */ /* 0x000fe20008921850 */
[----:B-1----:R-:W-:-:S04]  /*16ee0*/  SEL R190, RZ, 0x4, !P2 ;  /* 0x00000004ffbe7807 */ /* 0x002fc80005000000 */
[----:B------:R-:W-:Y:S01]  /*16ef0*/  SEL R190, R190, RZ, !P0 ;  /* 0x000000ffbebe7207 */ /* 0x000fe20004000000 */
[----:B------:R-:W-:-:S03]  /*16f00*/  IMAD.MOV.U32 R191, RZ, RZ, R179 ;  /* 0x000000ffffbf7224 */ /* 0x000fc600078e00b3 */
[----:B------:R-:W-:Y:S02]  /*16f10*/  ISETP.NE.U32.AND P2, PT, R190, RZ, PT ;  /* 0x000000ffbe00720c */ /* 0x000fe40003f45070 */
[----:B------:R-:W-:-:S05]  /*16f20*/  MOV R190, R177 ;  /* 0x000000b100be7202 */ /* 0x000fca0000000f00 */
[----:B------:R1:W-:Y:S01]  /*16f30*/  LDGSTS.E [R222+0x400c], desc[UR16][R190.64], P1 ;  /* 0x0400c000bede7fae */ /* 0x0003e20008921850 */
[----:B--2---:R-:W-:-:S05]  /*16f40*/  IADD3 R0, P4, R0, R184, RZ ;  /* 0x000000b800007210 */ /* 0x004fca0007f9e0ff */
[----:B---3--:R-:W-:Y:S01]  /*16f50*/  IMAD.X R3, R3, 0x1, R183, P4 ;  /* 0x0000000103037824 */ /* 0x008fe200020e06b7 */
[----:B------:R-:W-:Y:S03]  /*16f60*/  STL [R1+0xd0], R0 ;  /* 0x0000d00001007387 */ /* 0x000fe60000100800 */
[----:B-1----:R-:W-:Y:S01]  /*16f70*/  IMAD.MOV.U32 R191, RZ, RZ, R3 ;  /* 0x000000ffffbf7224 */ /* 0x002fe200078e0003 */
[----:B------:R1:W-:Y:S04]  /*16f80*/  STL [R1+0xcc], R3 ;  /* 0x0000cc0301007387 */ /* 0x0003e80000100800 */
[----:B------:R-:W2:Y:S01]  /*16f90*/  LDL.LU R182, [R1+0xe4] ;  /* 0x0000e40001b67983 */ /* 0x000ea20000300800 */
[----:B------:R-:W-:-:S03]  /*16fa0*/  MOV R190, R0 ;  /* 0x0000000000be7202 */ /* 0x000fc60000000f00 */
[----:B-1----:R-:W3:Y:S04]  /*16fb0*/  LDL.LU R3, [R1+0xe8] ;  /* 0x0000e80001037983 */ /* 0x002ee80000300800 */
[----:B------:R-:W2:Y:S04]  /*16fc0*/  LDL.LU R189, [R1+0xec] ;  /* 0x0000ec0001bd7983 */ /* 0x000ea80000300800 */
[----:B------:R-:W2:Y:S01]  /*16fd0*/  LDL.LU R0, [R1+0xf0] ;  /* 0x0000f00001007983 */ /* 0x000ea20000300800 */
[----:B------:R-:W-:Y:S02]  /*16fe0*/  ISETP.GT.AND P1, PT, R181, 0x29, PT ;  /* 0x00000029b500780c */ /* 0x000fe40003f24270 */
[-C--:B----4-:R-:W-:Y:S01]  /*16ff0*/  IADD3 R185, P3, R185, R184.reuse, RZ ;  /* 0x000000b8b9b97210 */ /* 0x090fe20007f7e0ff */
[----:B------:R1:W-:Y:S01]  /*17000*/  LDGSTS.E [R222+0x8000], desc[UR16][R190.64], P2 ;  /* 0x08000000bede7fae */ /* 0x0003e20009121850 */
[----:B------:R-:W-:-:S02]  /*17010*/  IADD3 R2, P4, R2, R184, RZ ;  /* 0x000000b802027210 */ /* 0x000fc40007f9e0ff */
[----:B------:R-:W-:Y:S01]  /*17020*/  IADD3.X R188, R188, R183, RZ, P3, !PT ;  /* 0x000000b7bcbc7210 */ /* 0x000fe20001ffe4ff */
[----:B------:R-:W-:Y:S02]  /*17030*/  STL [R1+0xd8], R185 ;  /* 0x0000d8b901007387 */ /* 0x000fe40000100800 */
[----:B------:R-:W-:Y:S01]  /*17040*/  IMAD.X R5, R5, 0x1, R183, P4 ;  /* 0x0000000105057824 */ /* 0x000fe200020e06b7 */
[----:B-1----:R-:W-:Y:S01]  /*17050*/  SEL R190, RZ, 0x4, !P1 ;  /* 0x00000004ffbe7807 */ /* 0x002fe20004800000 */
[----:B------:R1:W-:Y:S03]  /*17060*/  STL [R1+0xd4], R188 ;  /* 0x0000d4bc01007387 */ /* 0x0003e60000100800 */
[----:B------:R-:W-:Y:S01]  /*17070*/  SEL R190, R190, RZ, !P0 ;  /* 0x000000ffbebe7207 */ /* 0x000fe20004000000 */
[----:B------:R-:W-:Y:S01]  /*17080*/  STL [R1+0xe0], R2 ;  /* 0x0000e00201007387 */ /* 0x000fe20000100800 */
[----:B------:R-:W-:-:S02]  /*17090*/  IMAD.MOV.U32 R191, RZ, RZ, R188 ;  /* 0x000000ffffbf7224 */ /* 0x000fc400078e00bc */
[----:B------:R-:W-:Y:S01]  /*170a0*/  ISETP.NE.U32.AND P1, PT, R190, RZ, PT ;  /* 0x000000ffbe00720c */ /* 0x000fe20003f25070 */
[----:B------:R4:W-:Y:S01]  /*170b0*/  STL [R1+0xdc], R5 ;  /* 0x0000dc0501007387 */ /* 0x0009e20000100800 */
[----:B------:R-:W-:-:S03]  /*170c0*/  MOV R190, R185 ;  /* 0x000000b900be7202 */ /* 0x000fc60000000f00 */
[----:B-1----:R-:W2:Y:S04]  /*170d0*/  LDL.LU R188, [R1+0xf4] ;  /* 0x0000f40001bc7983 */ /* 0x002ea80000300800 */
[----:B------:R-:W2:Y:S04]  /*170e0*/  LDL.LU R185, [R1+0xf8] ;  /* 0x0000f80001b97983 */ /* 0x000ea80000300800 */
[----:B------:R1:W-:Y:S01]  /*170f0*/  LDGSTS.E [R222+0xc000], desc[UR16][R190.64], P2 ;  /* 0x0c000000bede7fae */ /* 0x0003e20009121850 */
[----:B------:R-:W-:Y:S02]  /*17100*/  ISETP.GT.AND P2, PT, R181, 0x2a, PT ;  /* 0x0000002ab500780c */ /* 0x000fe40003f44270 */
[----:B-1----:R-:W-:Y:S01]  /*17110*/  MOV R190, R2 ;  /* 0x0000000200be7202 */ /* 0x002fe20000000f00 */
[----:B------:R-:W-:-:S02]  /*17120*/  IMAD.MOV.U32 R191, RZ, RZ, R5 ;  /* 0x000000ffffbf7224 */ /* 0x000fc400078e0005 */
[----:B----4-:R-:W4:Y:S04]  /*17130*/  LDL.LU R5, [R1+0x100] ;  /* 0x0001000001057983 */ /* 0x010f280000300800 */
[----:B------:R-:W4:Y:S04]  /*17140*/  LDL.LU R2, [R1+0x108] ;  /* 0x0001080001027983 */ /* 0x000f280000300800 */
[----:B------:R1:W-:Y:S02]  /*17150*/  LDGSTS.E [R222+0x8004], desc[UR16][R190.64], P1 ;  /* 0x08004000bede7fae */ /* 0x0003e40008921850 */
[----:B-1----:R-:W-:-:S04]  /*17160*/  SEL R190, RZ, 0x4, !P2 ;  /* 0x00000004ffbe7807 */ /* 0x002fc80005000000 */
[----:B------:R-:W-:-:S04]  /*17170*/  SEL R190, R190, RZ, !P0 ;  /* 0x000000ffbebe7207 */ /* 0x000fc80004000000 */
[----:B------:R-:W-:Y:S02]  /*17180*/  ISETP.NE.U32.AND P2, PT, R190, RZ, PT ;  /* 0x000000ffbe00720c */ /* 0x000fe40003f45070 */
[----:B---3--:R-:W-:-:S04]  /*17190*/  IADD3 R3, P3, R3, R184, RZ ;  /* 0x000000b803037210 */ /* 0x008fc80007f7e0ff */
[----:B--2---:R-:W-:Y:S01]  /*171a0*/  IADD3.X R182, R182, R183, RZ, P3, !PT ;  /* 0x000000b7b6b67210 */ /* 0x004fe20001ffe4ff */
[----:B------:R-:W-:Y:S01]  /*171b0*/  STL [R1+0xe8], R3 ;  /* 0x0000e80301007387 */ /* 0x000fe20000100800 */
[----:B------:R-:W-:-:S03]  /*171c0*/  IADD3 R0, P4, R0, R184, RZ ;  /* 0x000000b800007210 */ /* 0x000fc60007f9e0ff */
[----:B------:R1:W-:Y:S01]  /*171d0*/  STL [R1+0xe4], R182 ;  /* 0x0000e4b601007387 */ /* 0x0003e20000100800 */
[----:B------:R-:W-:-:S03]  /*171e0*/  IMAD.MOV.U32 R191, RZ, RZ, R182 ;  /* 0x000000ffffbf7224 */ /* 0x000fc600078e00b6 */
[----:B------:R2:W-:Y:S01]  /*171f0*/  STL [R1+0xf0], R0 ;  /* 0x0000f00001007387 */ /* 0x0005e20000100800 */
[----:B------:R-:W-:-:S03]  /*17200*/  IMAD.X R189, R189, 0x1, R183, P4 ;  /* 0x00000001bdbd7824 */ /* 0x000fc600020e06b7 */
[----:B-1----:R-:W3:Y:S01]  /*17210*/  LDL.LU R182, [R1+0xfc] ;  /* 0x0000fc0001b67983 */ /* 0x002ee20000300800 */
[----:B------:R-:W-:-:S03]  /*17220*/  MOV R190, R3 ;  /* 0x0000000300be7202 */ /* 0x000fc60000000f00 */
[----:B------:R-:W-:Y:S04]  /*17230*/  STL [R1+0xec], R189 ;  /* 0x0000ecbd01007387 */ /* 0x000fe80000100800 */
[----:B------:R-:W3:Y:S04]  /*17240*/  LDL.LU R3, [R1+0x104] ;  /* 0x0001040001037983 */ /* 0x000ee80000300800 */
[----:B------:R1:W-:Y:S02]  /*17250*/  LDGSTS.E [R222+0xc004], desc[UR16][R190.64], P1 ;  /* 0x0c004000bede7fae */ /* 0x0003e40008921850 */
[----:B-1----:R-:W-:-:S02]  /*17260*/  MOV R190, R0 ;  /* 0x0000000000be7202 */ /* 0x002fc40000000f00 */
[----:B--2---:R-:W2:Y:S01]  /*17270*/  LDL R0, [R1+0x4a0] ;  /* 0x0004a00001007983 */ /* 0x004ea20000100800 */
[----:B------:R-:W-:Y:S01]  /*17280*/  IMAD.MOV.U32 R191, RZ, RZ, R189 ;  /* 0x000000ffffbf7224 */ /* 0x000fe200078e00bd */
[----:B------:R-:W-:Y:S02]  /*17290*/  ISETP.GT.AND P1, PT, R181, 0x2b, PT ;  /* 0x0000002bb500780c */ /* 0x000fe40003f24270 */
[----:B------:R-:W-:Y:S02]  /*172a0*/  IADD3 R185, P3, R185, R184, RZ ;  /* 0x000000b8b9b97210 */ /* 0x000fe40007f7e0ff */
[----:B------:R1:W-:Y:S02]  /*172b0*/  LDGSTS.E [R222+0x8008], desc[UR16][R190.64], P2 ;  /* 0x08008000bede7fae */ /* 0x0003e40009121850 */
[----:B------:R-:W-:Y:S02]  /*172c0*/  IADD3.X R188, R188, R183, RZ, P3, !PT ;  /* 0x000000b7bcbc7210 */ /* 0x000fe40001ffe4ff */
[----:B-1----:R-:W-:-:S04]  /*172d0*/  SEL R190, RZ, 0x4, !P1 ;  /* 0x00000004ffbe7807 */ /* 0x002fc80004800000 */
[----:B------:R-:W-:Y:S02]  /*172e0*/  SEL R190, R190, RZ, !P0 ;  /* 0x000000ffbebe7207 */ /* 0x000fe40004000000 */
[----:B------:R-:W-:Y:S02]  /*172f0*/  MOV R191, R188 ;  /* 0x000000bc00bf7202 */ /* 0x000fe40000000f00 */
[----:B------:R-:W-:Y:S01]  /*17300*/  ISETP.NE.U32.AND P1, PT, R190, RZ, PT ;  /* 0x000000ffbe00720c */ /* 0x000fe20003f25070 */
[----:B------:R-:W-:-:S05]  /*17310*/  IMAD.MOV.U32 R190, RZ, RZ, R185 ;  /* 0x000000ffffbe7224 */ /* 0x000fca00078e00b9 */
[----:B------:R1:W-:Y:S01]  /*17320*/  LDGSTS.E [R222+0xc008], desc[UR16][R190.64], P2 ;  /* 0x0c008000bede7fae */ /* 0x0003e20009121850 */
[-C--:B----4-:R-:W-:Y:S02]  /*17330*/  IADD3 R5, P2, R5, R184.reuse, RZ ;  /* 0x000000b805057210 */ /* 0x090fe40007f5e0ff */
[----:B------:R-:W-:Y:S01]  /*17340*/  IADD3 R2, P3, R2, R184, RZ ;  /* 0x000000b802027210 */ /* 0x000fe20007f7e0ff */
[----:B------:R-:W-:Y:S02]  /*17350*/  STL [R1+0xf8], R185 ;  /* 0x0000f8b901007387 */ /* 0x000fe40000100800 */
[----:B-1----:R-:W-:Y:S02]  /*17360*/  IMAD.MOV.U32 R190, RZ, RZ, R5 ;  /* 0x000000ffffbe7224 */ /* 0x002fe400078e0005 */
[----:B------:R-:W-:Y:S04]  /*17370*/  STL [R1+0xf4], R188 ;  /* 0x0000f4bc01007387 */ /* 0x000fe80000100800 */
[----:B------:R-:W-:Y:S01]  /*17380*/  STL [R1+0x100], R5 ;  /* 0x0001000501007387 */ /* 0x000fe20000100800 */
[----:B---3--:R-:W-:-:S05]  /*17390*/  IMAD.X R182, R182, 0x1, R183, P2 ;  /* 0x00000001b6b67824 */ /* 0x008fca00010e06b7 */
[----:B------:R-:W-:Y:S02]  /*173a0*/  MOV R191, R182 ;  /* 0x000000b600bf7202 */ /* 0x000fe40000000f00 */
[----:B------:R-:W-:-:S03]  /*173b0*/  IADD3.X R3, R3, R183, RZ, P3, !PT ;  /* 0x000000b703037210 */ /* 0x000fc60001ffe4ff */
[----:B------:R1:W-:Y:S04]  /*173c0*/  LDGSTS.E [R222+0x800c], desc[UR16][R190.64], P1 ;  /* 0x0800c000bede7fae */ /* 0x0003e80008921850 */
[----:B------:R-:W-:Y:S04]  /*173d0*/  STL [R1+0xfc], R182 ;  /* 0x0000fcb601007387 */ /* 0x000fe80000100800 */
[----:B------:R-:W-:Y:S01]  /*173e0*/  STL [R1+0x108], R2 ;  /* 0x0001080201007387 */ /* 0x000fe20000100800 */
[----:B-1----:R-:W-:Y:S01]  /*173f0*/  IMAD.MOV.U32 R190, RZ, RZ, R2 ;  /* 0x000000ffffbe7224 */ /* 0x002fe200078e0002 */
[----:B------:R-:W-:-:S02]  /*17400*/  MOV R191, R3 ;  /* 0x0000000300bf7202 */ /* 0x000fc40000000f00 */
        /* <DEDUP_REMOVED lines=166> */
[----:B------:R1:W-:Y:S01]  /*17e70*/  LDGSTS.E [R222], desc[UR16][R190.64], P2 ;  /* 0x00000000bede7fae */ /* 0x0003e20009121850 */
        /* <DEDUP_REMOVED lines=241> */
[----:B------:R1:W-:Y:S04]  /*18d90*/  STL [R1+0x1ac], R189 ;  /* 0x0001acbd01007387 */ /* 0x0003e80000100800 */
        /* <DEDUP_REMOVED lines=17> */
[----:B------:R4:W-:Y:S01]  /*18eb0*/  STL [R1+0x1b8], R185 ;  /* 0x0001b8b901007387 */ /* 0x0009e20000100800 */
[----:B-1----:R-:W-:-:S03]  /*18ec0*/  MOV R190, R5 ;  /* 0x0000000500be7202 */ /* 0x002fc60000000f00 */
[----:B------:R-:W-:Y:S04]  /*18ed0*/  STL [R1+0x1b4], R188 ;  /* 0x0001b4bc01007387 */ /* 0x000fe80000100800 */
[----:B------:R-:W-:Y:S01]  /*18ee0*/  STL [R1+0x1c0], R5 ;  /* 0x0001c00501007387 */ /* 0x000fe20000100800 */
[----:B---3--:R-:W-:-:S05]  /*18ef0*/  IADD3.X R182, R182, R183, RZ, P2, !PT ;  /* 0x000000b7b6b67210 */ /* 0x008fca00017fe4ff */
[----:B------:R-:W-:Y:S02]  /*18f00*/  IMAD.MOV.U32 R191, RZ, RZ, R182 ;  /* 0x000000ffffbf7224 */ /* 0x000fe400078e00b6 */
[----:B------:R-:W-:-:S03]  /*18f10*/  IMAD.X R3, R3, 0x1, R183, P3 ;  /* 0x0000000103037824 */ /* 0x000fc600018e06b7 */
[----:B------:R1:W-:Y:S04]  /*18f20*/  LDGSTS.E [R222+0x800c], desc[UR16][R190.64], P1 ;  /* 0x0800c000bede7fae */ /* 0x0003e80008921850 */
[----:B------:R3:W-:Y:S01]  /*18f30*/  STL [R1+0x1bc], R182 ;  /* 0x0001bcb601007387 */ /* 0x0007e20000100800 */
[----:B-1----:R-:W-:Y:S01]  /*18f40*/  MOV R190, R2 ;  /* 0x0000000200be7202 */ /* 0x002fe20000000f00 */
[----:B------:R-:W-:Y:S02]  /*18f50*/  IMAD.MOV.U32 R191, RZ, RZ, R3 ;  /* 0x000000ffffbf7224 */ /* 0x000fe400078e0003 */
[----:B------:R1:W-:Y:S04]  /*18f60*/  STL [R1+0x1c8], R2 ;  /* 0x0001c80201007387 */ /* 0x0003e80000100800 */
[----:B------:R2:W-:Y:S04]  /*18f70*/  LDGSTS.E [R222+0xc00c], desc[UR16][R190.64], P1 ;  /* 0x0c00c000bede7fae */ /* 0x0005e80008921850 */
[----:B------:R1:W-:Y:S01]  /*18f80*/  STL [R1+0x1c4], R3 ;  /* 0x0001c40301007387 */ /* 0x0003e20000100800 */
[----:B--2---:R-:W-:-:S03]  /*18f90*/  VIADD R222, R0, UR4 ;  /* 0x0000000400de7c36 */ /* 0x004fc60008000000 */
[----:B------:R-:W2:Y:S04]  /*18fa0*/  LDL.LU R0, [R1] ;  /* 0x0000000001007983 */ /* 0x000ea80000300800 */
[----:B------:R-:W2:Y:S04]  /*18fb0*/  LDL.LU R189, [R1+0x4] ;  /* 0x0000040001bd7983 */ /* 0x000ea80000300800 */
[----:B----4-:R-:W4:Y:S04]  /*18fc0*/  LDL.LU R185, [R1+0x8] ;  /* 0x0000080001b97983 */ /* 0x010f280000300800 */
[----:B---3--:R-:W3:Y:S04]  /*18fd0*/  LDL.LU R182, [R1+0x1cc] ;  /* 0x0001cc0001b67983 */ /* 0x008ee80000300800 */
[----:B-1----:R-:W3:Y:S01]  /*18fe0*/  LDL.LU R2, [R1+0x1d0] ;  /* 0x0001d00001027983 */ /* 0x002ee20000300800 */
[----:B------:R-:W-:-:S04]  /*18ff0*/  ISETP.GT.AND P1, PT, R181, 0x18, PT ;  /* 0x00000018b500780c */ /* 0x000fc80003f24270 */
[----:B------:R-:W-:-:S04]  /*19000*/  SEL R190, RZ, 0x4, !P1 ;  /* 0x00000004ffbe7807 */ /* 0x000fc80004800000 */
[----:B------:R-:W-:Y:S02]  /*19010*/  SEL R190, R190, RZ, !P0 ;  /* 0x000000ffbebe7207 */ /* 0x000fe40004000000 */
[----:B------:R-:W-:Y:S02]  /*19020*/  IADD3 R241, P1, R241, R184, RZ ;  /* 0x000000b8f1f17210 */ /* 0x000fe40007f3e0ff */
[----:B------:R-:W-:Y:S02]  /*19030*/  ISETP.NE.U32.AND P2, PT, R190, RZ, PT ;  /* 0x000000ffbe00720c */ /* 0x000fe40003f45070 */
[----:B------:R-:W-:Y:S02]  /*19040*/  IADD3.X R240, R240, R183, RZ, P1, !PT ;  /* 0x000000b7f0f07210 */ /* 0x000fe40000ffe4ff */
[----:B------:R-:W-:-:S03]  /*19050*/  MOV R190, R241 ;  /* 0x000000f100be7202 */ /* 0x000fc60000000f00 */
[----:B------:R-:W-:Y:S01]  /*19060*/  IMAD.MOV.U32 R191, RZ, RZ, R240 ;  /* 0x000000ffffbf7224 */ /* 0x000fe200078e00f0 */
[----:B------:R-:W-:Y:S02]  /*19070*/  ISETP.GT.AND P1, PT, R181, 0x19, PT ;  /* 0x00000019b500780c */ /* 0x000fe40003f24270 */
[----:B------:R-:W-:-:S03]  /*19080*/  IADD3 R243, P3, R243, R184, RZ ;  /* 0x000000b8f3f37210 */ /* 0x000fc60007f7e0ff */
[----:B------:R1:W-:Y:S01]  /*19090*/  LDGSTS.E [R222], desc[UR16][R190.64], P2 ;  /* 0x00000000bede7fae */ /* 0x0003e20009121850 */
        /* <DEDUP_REMOVED lines=35> */
[----:B------:R-:W-:Y:S02]  /*192d0*/  ISETP.GT.AND P2, PT, R181, 0x38, PT ;  /* 0x00000038b500780c */ /* 0x000fe40003f44270 */
[----:B--2---:R-:W-:-:S05]  /*192e0*/  IADD3 R0, P4, R0, R184, RZ ;  /* 0x000000b800007210 */ /* 0x004fca0007f9e0ff */
[----:B------:R-:W-:Y:S01]  /*192f0*/  IMAD.X R252, R252, 0x1, R183, P4 ;  /* 0x00000001fcfc7824 */ /* 0x000fe200020e06b7 */
[----:B------:R2:W-:Y:S01]  /*19300*/  STL [R1], R0 ;  /* 0x0000000001007387 */ /* 0x0005e20000100800 */
[----:B-1----:R-:W-:-:S03]  /*19310*/  MOV R190, R0 ;  /* 0x0000000000be7202 */ /* 0x002fc60000000f00 */
[----:B------:R-:W3:Y:S01]  /*19320*/  LDL.LU R188, [R1+0x1d4] ;  /* 0x0001d40001bc7983 */ /* 0x000ee20000300800 */
[----:B------:R-:W-:-:S03]  /*19330*/  IMAD.MOV.U32 R191, RZ, RZ, R252 ;  /* 0x000000ffffbf7224 */ /* 0x000fc600078e00fc */
[----:B------:R-:W3:Y:S04]  /*19340*/  LDL.LU R5, [R1+0x1d8] ;  /* 0x0001d80001057983 */ /* 0x000ee80000300800 */
[----:B------:R-:W3:Y:S01]  /*19350*/  LDL.LU R3, [R1+0x1dc] ;  /* 0x0001dc0001037983 */ /* 0x000ee20000300800 */
[----:B----4-:R-:W-:-:S03]  /*19360*/  IADD3 R185, P3, R185, R184, RZ ;  /* 0x000000b8b9b97210 */ /* 0x010fc60007f7e0ff */
[----:B--2---:R-:W2:Y:S04]  /*19370*/  LDL.LU R0, [R1+0x1e0] ;  /* 0x0001e00001007983 */ /* 0x004ea80000300800 */
[----:B------:R1:W-:Y:S01]  /*19380*/  LDGSTS.E [R222+0xc], desc[UR16][R190.64], P1 ;  /* 0x0000c000bede7fae */ /* 0x0003e20008921850 */
[----:B------:R-:W-:Y:S02]  /*19390*/  IADD3.X R189, R189, R183, RZ, P3, !PT ;  /* 0x000000b7bdbd7210 */ /* 0x000fe40001ffe4ff */
[----:B---3--:R-:W-:Y:S02]  /*193a0*/  IADD3 R2, P4, R2, R184, RZ ;  /* 0x000000b802027210 */ /* 0x008fe40007f9e0ff */
[----:B-1----:R-:W-:-:S04]  /*193b0*/  SEL R190, RZ, 0x4, !P2 ;  /* 0x00000004ffbe7807 */ /* 0x002fc80005000000 */
[----:B------:R-:W-:Y:S01]  /*193c0*/  SEL R190, R190, RZ, !P0 ;  /* 0x000000ffbebe7207 */ /* 0x000fe20004000000 */
[----:B------:R-:W-:-:S03]  /*193d0*/  IMAD.MOV.U32 R191, RZ, RZ, R189 ;  /* 0x000000ffffbf7224 */ /* 0x000fc600078e00bd */
[----:B------:R-:W-:Y:S01]  /*193e0*/  ISETP.NE.U32.AND P2, PT, R190, RZ, PT ;  /* 0x000000ffbe00720c */ /* 0x000fe20003f45070 */
[----:B------:R-:W-:Y:S01]  /*193f0*/  IMAD.X R182, R182, 0x1, R183, P4 ;  /* 0x00000001b6b67824 */ /* 0x000fe200020e06b7 */
[----:B------:R-:W-:Y:S01]  /*19400*/  MOV R190, R185 ;  /* 0x000000b900be7202 */ /* 0x000fe20000000f00 */
[----:B------:R-:W-:Y:S04]  /*19410*/  STL [R1+0x8], R185 ;  /* 0x000008b901007387 */ /* 0x000fe80000100800 */
[----:B------:R-:W-:Y:S04]  /*19420*/  STL [R1+0x4], R189 ;  /* 0x000004bd01007387 */ /* 0x000fe80000100800 */
[----:B------:R-:W-:Y:S04]  /*19430*/  STL [R1+0x1d0], R2 ;  /* 0x0001d00201007387 */ /* 0x000fe80000100800 */
[----:B------:R1:W-:Y:S04]  /*19440*/  LDGSTS.E [R222+0x400c], desc[UR16][R190.64], P1 ;  /* 0x0400c000bede7fae */ /* 0x0003e80008921850 */
[----:B------:R3:W-:Y:S01]  /*19450*/  STL [R1+0x1cc], R182 ;  /* 0x0001ccb601007387 */ /* 0x0007e20000100800 */
[----:B-1----:R-:W-:Y:S01]  /*19460*/  IMAD.MOV.U32 R191, RZ, RZ, R182 ;  /* 0x000000ffffbf7224 */ /* 0x002fe200078e00b6 */
[----:B------:R-:W-:-:S02]  /*19470*/  MOV R190, R2 ;  /* 0x0000000200be7202 */ /* 0x000fc40000000f00 */
[----:B---3--:R-:W3:Y:S04]  /*19480*/  LDL.LU R182, [R1+0x1e4] ;  /* 0x0001e40001b67983 */ /* 0x008ee80000300800 */
[----:B------:R-:W4:Y:S04]  /*19490*/  LDL.LU R2, [R1+0x1e8] ;  /* 0x0001e80001027983 */ /* 0x000f280000300800 */
[----:B------:R-:W3:Y:S04]  /*194a0*/  LDL.LU R185, [R1+0x1ec] ;  /* 0x0001ec0001b97983 */ /* 0x000ee80000300800 */
[----:B------:R-:W3:Y:S01]  /*194b0*/  LDL.LU R189, [R1+0x1f0] ;  /* 0x0001f00001bd7983 */ /* 0x000ee20000300800 */
[----:B------:R-:W-:-:S03]  /*194c0*/  ISETP.GT.AND P1, PT, R181, 0x39, PT ;  /* 0x00000039b500780c */ /* 0x000fc60003f24270 */
[----:B------:R1:W-:Y:S02]  /*194d0*/  LDGSTS.E [R222+0x8000], desc[UR16][R190.64], P2 ;  /* 0x08000000bede7fae */ /* 0x0003e40009121850 */
[----:B-1----:R-:W-:-:S04]  /*194e0*/  SEL R190, RZ, 0x4, !P1 ;  /* 0x00000004ffbe7807 */ /* 0x002fc80004800000 */
[----:B------:R-:W-:-:S04]  /*194f0*/  SEL R190, R190, RZ, !P0 ;  /* 0x000000ffbebe7207 */ /* 0x000fc80004000000 */
[----:B------:R-:W-:Y:S02]  /*19500*/  ISETP.NE.U32.AND P1, PT, R190, RZ, PT ;  /* 0x000000ffbe00720c */ /* 0x000fe40003f25070 */
[----:B------:R-:W-:-:S04]  /*19510*/  IADD3 R5, P3, R5, R184, RZ ;  /* 0x000000b805057210 */ /* 0x000fc80007f7e0ff */
[----:B------:R-:W-:Y:S02]  /*19520*/  IADD3.X R188, R188, R183, RZ, P3, !PT ;  /* 0x000000b7bcbc7210 */ /* 0x000fe40001ffe4ff */
[----:B--2---:R-:W-:-:S03]  /*19530*/  IADD3 R0, P4, R0, R184, RZ ;  /* 0x000000b800007210 */ /* 0x004fc60007f9e0ff */
[----:B------:R-:W-:Y:S01]  /*19540*/  IMAD.MOV.U32 R191, RZ, RZ, R188 ;  /* 0x000000ffffbf7224 */ /* 0x000fe200078e00bc */
[----:B------:R-:W-:Y:S01]  /*19550*/  MOV R190, R5 ;  /* 0x0000000500be7202 */ /* 0x000fe20000000f00 */
[----:B------:R-:W-:Y:S01]  /*19560*/  STL [R1+0x1d8], R5 ;  /* 0x0001d80501007387 */ /* 0x000fe20000100800 */
[----:B------:R-:W-:-:S03]  /*19570*/  IMAD.X R3, R3, 0x1, R183, P4 ;  /* 0x0000000103037824 */ /* 0x000fc600020e06b7 */
[----:B------:R1:W-:Y:S04]  /*19580*/  STL [R1+0x1d4], R188 ;  /* 0x0001d4bc01007387 */ /* 0x0003e80000100800 */
[----:B------:R-:W-:Y:S04]  /*19590*/  STL [R1+0x1e0], R0 ;  /* 0x0001e00001007387 */ /* 0x000fe80000100800 */
[----:B------:R2:W-:Y:S04]  /*195a0*/  LDGSTS.E [R222+0xc000], desc[UR16][R190.64], P2 ;  /* 0x0c000000bede7fae */ /* 0x0005e80009121850 */
[----:B------:R2:W-:Y:S04]  /*195b0*/  STL [R1+0x1dc], R3 ;  /* 0x0001dc0301007387 */ /* 0x0005e80000100800 */
[----:B-1----:R-:W3:Y:S01]  /*195c0*/  LDL.LU R188, [R1+0x1f4] ;  /* 0x0001f40001bc7983 */ /* 0x002ee20000300800 */
[----:B--2---:R-:W-:-:S03]  /*195d0*/  IMAD.MOV.U32 R191, RZ, RZ, R3 ;  /* 0x000000ffffbf7224 */ /* 0x004fc600078e0003 */
[----:B------:R-:W2:Y:S01]  /*195e0*/  LDL.LU R3, [R1+0x1f8] ;  /* 0x0001f80001037983 */ /* 0x000ea20000300800 */
[----:B------:R-:W-:-:S03]  /*195f0*/  MOV R190, R0 ;  /* 0x0000000000be7202 */ /* 0x000fc60000000f00 */
[----:B------:R-:W2:Y:S04]  /*19600*/  LDL.LU R5, [R1+0x200] ;  /* 0x0002000001057983 */ /* 0x000ea80000300800 */
[----:B------:R-:W2:Y:S04]  /*19610*/  LDL.LU R0, [R1+0x208] ;  /* 0x0002080001007983 */ /* 0x000ea80000300800 */
[----:B------:R1:W-:Y:S01]  /*19620*/  LDGSTS.E [R222+0x8004], desc[UR16][R190.64], P1 ;  /* 0x08004000bede7fae */ /* 0x0003e20008921850 */
[----:B----4-:R-:W-:-:S04]  /*19630*/  IADD3 R2, P3, R2, R184, RZ ;  /* 0x000000b802027210 */ /* 0x010fc80007f7e0ff */
[----:B---3--:R-:W-:Y:S01]  /*19640*/  IADD3.X R182, R182, R183, RZ, P3, !PT ;  /* 0x000000b7b6b67210 */ /* 0x008fe20001ffe4ff */
[----:B------:R-:W-:Y:S01]  /*19650*/  STL [R1+0x1e8], R2 ;  /* 0x0001e80201007387 */ /* 0x000fe20000100800 */
[----:B------:R-:W-:-:S03]  /*19660*/  IADD3 R189, P4, R189, R184, RZ ;  /* 0x000000b8bdbd7210 */ /* 0x000fc60007f9e0ff */
[----:B------:R3:W-:Y:S01]  /*19670*/  STL [R1+0x1e4], R182 ;  /* 0x0001e4b601007387 */ /* 0x0007e20000100800 */
[----:B-1----:R-:W-:-:S03]  /*19680*/  IMAD.MOV.U32 R191, RZ, RZ, R182 ;  /* 0x000000ffffbf7224 */ /* 0x002fc600078e00b6 */
[----:B------:R-:W-:Y:S04]  /*19690*/  STL [R1+0x1f0], R189 ;  /* 0x0001f0bd01007387 */ /* 0x000fe80000100800 */
[----:B---3--:R-:W3:Y:S01]  /*196a0*/  LDL.LU R182, [R1+0x1fc] ;  /* 0x0001fc0001b67983 */ /* 0x008ee20000300800 */
[----:B------:R-:W-:-:S04]  /*196b0*/  ISETP.GT.AND P2, PT, R181, 0x3a, PT ;  /* 0x0000003ab500780c */ /* 0x000fc80003f44270 */
[----:B------:R-:W-:Y:S01]  /*196c0*/  SEL R190, RZ, 0x4, !P2 ;  /* 0x00000004ffbe7807 */ /* 0x000fe20005000000 */
[----:B------:R-:W-:-:S03]  /*196d0*/  IMAD.X R185, R185, 0x1, R183, P4 ;  /* 0x00000001b9b97824 */ /* 0x000fc600020e06b7 */
[----:B------:R-:W-:Y:S02]  /*196e0*/  SEL R190, R190, RZ, !P0 ;  /* 0x000000ffbebe7207 */ /* 0x000fe40004000000 */
[----:B------:R1:W-:Y:S02]  /*196f0*/  STL [R1+0x1ec], R185 ;  /* 0x0001ecb901007387 */ /* 0x0003e40000100800 */
[----:B------:R-:W-:Y:S02]  /*19700*/  ISETP.NE.U32.AND P2, PT, R190, RZ, PT ;  /* 0x000000ffbe00720c */ /* 0x000fe40003f45070 */
[----:B------:R-:W-:Y:S02]  /*19710*/  MOV R190, R2 ;  /* 0x0000000200be7202 */ /* 0x000fe40000000f00 */
[----:B------:R-:W4:Y:S04]  /*19720*/  LDL.LU R2, [R1+0x204] ;  /* 0x0002040001027983 */ /* 0x000f280000300800 */
[----:B------:R1:W-:Y:S01]  /*19730*/  LDGSTS.E [R222+0xc004], desc[UR16][R190.64], P1 ;  /* 0x0c004000bede7fae */ /* 0x0003e20008921850 */
[----:B------:R-:W-:-:S02]  /*19740*/  ISETP.GT.AND P1, PT, R181, 0x3b, PT ;  /* 0x0000003bb500780c */ /* 0x000fc40003f24270 */
[----:B-1----:R-:W-:Y:S01]  /*19750*/  MOV R190, R189 ;  /* 0x000000bd00be7202 */ /* 0x002fe20000000f00 */
[----:B------:R-:W-:Y:S02]  /*19760*/  IMAD.MOV.U32 R191, RZ, RZ, R185 ;  /* 0x000000ffffbf7224 */ /* 0x000fe400078e00b9 */
[----:B------:R-:W4:Y:S04]  /*19770*/  LDL.LU R185, [R1+0x4c8] ;  /* 0x0004c80001b97983 */ /* 0x000f280000300800 */
        /* <DEDUP_REMOVED lines=11> */
[----:B------:R2:W-:Y:S04]  /*19830*/  STL [R1+0x1f8], R3 ;  /* 0x0001f80301007387 */ /* 0x0005e80000100800 */
[----:B------:R-:W-:Y:S01]  /*19840*/  STL [R1+0x1f4], R188 ;  /* 0x0001f4bc01007387 */ /* 0x000fe20000100800 */
[----:B-1----:R-:W-:-:S03]  /*19850*/  IMAD.MOV.U32 R190, RZ, RZ, R5 ;  /* 0x000000ffffbe7224 */ /* 0x002fc600078e0005 */
[----:B--2---:R-:W2:Y:S04]  /*19860*/  LDL.LU R3, [R1+0x10] ;  /* 0x0000100001037983 */ /* 0x004ea80000300800 */
[----:B------:R-:W-:Y:S01]  /*19870*/  STL [R1+0x200], R5 ;  /* 0x0002000501007387 */ /* 0x000fe20000100800 */
[----:B---3--:R-:W-:-:S05]  /*19880*/  IMAD.X R182, R182, 0x1, R183, P2 ;  /* 0x00000001b6b67824 */ /* 0x008fca00010e06b7 */
[----:B------:R-:W-:Y:S01]  /*19890*/  MOV R191, R182 ;  /* 0x000000b600bf7202 */ /* 0x000fe20000000f00 */
[----:B------:R-:W-:Y:S04]  /*198a0*/  STL [R1+0x1fc], R182 ;  /* 0x0001fcb601007387 */ /* 0x000fe80000100800 */
[----:B------:R1:W-:Y:S04]  /*198b0*/  LDGSTS.E [R222+0x800c], desc[UR16][R190.64], P1 ;  /* 0x0800c000bede7fae */ /* 0x0003e80008921850 */
[----:B------:R3:W-:Y:S01]  /*198c0*/  STL [R1+0x208], R0 ;  /* 0x0002080001007387 */ /* 0x0007e20000100800 */
[----:B----4-:R-:W-:-:S03]  /*198d0*/  IADD3.X R2, R2, R183, RZ, P3, !PT ;  /* 0x000000b702027210 */ /* 0x010fc60001ffe4ff */
[----:B------:R-:W4:Y:S01]  /*198e0*/  LDL R189, [R1+0x488] ;  /* 0x0004880001bd7983 */ /* 0x000f220000100800 */
[----:B-1----:R-:W-:Y:S02]  /*198f0*/  IMAD.MOV.U32 R190, RZ, RZ, R0 ;  /* 0x000000ffffbe7224 */ /* 0x002fe400078e0000 */
[----:B---3--:R-:W1:Y:S01]  /*19900*/  S2R R0, SR_TID.X ;  /* 0x0000000000007919 */ /* 0x008e620000002100 */
[----:B------:R3:W-:Y:S04]  /*19910*/  STL [R1+0x204], R2 ;  /* 0x0002040201007387 */ /* 0x0007e80000100800 */
[----:B------:R-:W4:Y:S01]  /*19920*/  LDL.LU R188, [R1+0xc] ;  /* 0x00000c0001bc7983 */ /* 0x000f220000300800 */
[----:B------:R-:W-:-:S03]  /*19930*/  MOV R191, R2 ;  /* 0x0000000200bf7202 */ /* 0x000fc60000000f00 */
[----:B------:R-:W4:Y:S04]  /*19940*/  LDL.LU R182, [R1+0x14] ;  /* 0x0000140001b67983 */ /* 0x000f280000300800 */
[----:B------:R-:W4:Y:S04]  /*19950*/  LDL.LU R5, [R1+0x18] ;  /* 0x0000180001057983 */ /* 0x000f280000300800 */
[----:B------:R1:W-:Y:S01]  /*19960*/  LDGSTS.E [R222+0xc00c], desc[UR16][R190.64], P1 ;  /* 0x0c00c000bede7fae */ /* 0x0003e20008921850 */
[----:B------:R-:W-:-:S03]  /*19970*/  ISETP.GT.AND P1, PT, R181, 0x1c, PT ;  /* 0x0000001cb500780c */ /* 0x000fc60003f24270 */
[----:B---3--:R-:W3:Y:S01]  /*19980*/  LDL.LU R2, [R1+0x1c] ;  /* 0x00001c0001027983 */ /* 0x008ee20000300800 */
[----:B-1----:R-:W-:Y:S02]  /*19990*/  LOP3.LUT R0, R0, 0x3f, RZ, 0xc0, !PT ;  /* 0x0000003f00007812 */ /* 0x002fe400078ec0ff */
[----:B------:R-:W-:Y:S02]  /*199a0*/  SEL R190, RZ, 0x4, !P1 ;  /* 0x00000004ffbe7807 */ /* 0x000fe40004800000 */
[----:B------:R-:W-:Y:S02]  /*199b0*/  ISETP.GE.AND P1, PT, R0, R181, PT ;  /* 0x000000b50000720c */ /* 0x000fe40003f26270 */
[----:B------:R-:W3:Y:S01]  /*199c0*/  LDL.LU R0, [R1+0x20] ;  /* 0x0000200001007983 */ /* 0x000ee20000300800 */
[----:B------:R-:W-:-:S04]  /*199d0*/  SEL R190, R190, RZ, !P0 ;  /* 0x000000ffbebe7207 */ /* 0x000fc80004000000 */
[----:B------:R-:W-:Y:S02]  /*199e0*/  ISETP.NE.U32.AND P2, PT, R190, RZ, PT ;  /* 0x000000ffbe00720c */ /* 0x000fe40003f45070 */
[----:B------:R-:W-:-:S04]  /*199f0*/  SEL R190, RZ, 0x4, P1 ;  /* 0x00000004ffbe7807 */ /* 0x000fc80000800000 */
[----:B------:R-:W-:-:S04]  /*19a00*/  SEL R190, R190, RZ, !P0 ;  /* 0x000000ffbebe7207 */ /* 0x000fc80004000000 */
[----:B------:R-:W-:Y:S02]  /*19a10*/  ISETP.NE.U32.AND P1, PT, R190, RZ, PT ;  /* 0x000000ffbe00720c */ /* 0x000fe40003f25070 */
[----:B--2---:R-:W-:-:S05]  /*19a20*/  IADD3 R3, P3, R3, R184, RZ ;  /* 0x000000b803037210 */ /* 0x004fca0007f7e0ff */
[----:B------:R-:W-:Y:S01]  /*19a30*/  IMAD.MOV.U32 R190, RZ, RZ, R3 ;  /* 0x000000ffffbe7224 */ /* 0x000fe200078e0003 */
[----:B------:R-:W-:Y:S01]  /*19a40*/  STL [R1+0x10], R3 ;  /* 0x0000100301007387 */ /* 0x000fe20000100800 */
[----:B----4-:R-:W-:Y:S01]  /*19a50*/  IADD3 R222, R189, UR4, RZ ;  /* 0x00000004bdde7c10 */ /* 0x010fe2000fffe0ff */
[----:B------:R-:W-:Y:S01]  /*19a60*/  IMAD.X R188, R188, 0x1, R183, P3 ;  /* 0x00000001bcbc7824 */ /* 0x000fe200018e06b7 */
[----:B------:R-:W-:-:S04]  /*19a70*/  ISETP.GT.AND P3, PT, R181, 0x1d, PT ;  /* 0x0000001db500780c */ /* 0x000fc80003f64270 */
[----:B------:R-:W-:Y:S02]  /*19a80*/  MOV R191, R188 ;  /* 0x000000bc00bf7202 */ /* 0x000fe40000000f00 */
[----:B------:R-:W-:-:S03]  /*19a90*/  IADD3 R5, P4, R5, R184, RZ ;  /* 0x000000b805057210 */ /* 0x000fc60007f9e0ff */
[----:B------:R1:W-:Y:S02]  /*19aa0*/  LDGSTS.E [R222], desc[UR16][R190.64], P2 ;  /* 0x00000000bede7fae */ /* 0x0003e40009121850 */
[----:B------:R-:W-:Y:S01]  /*19ab0*/  IMAD.X R182, R182, 0x1, R183, P4 ;  /* 0x00000001b6b67824 */ /* 0x000fe200020e06b7 */
[----:B-1----:R-:W-:-:S04]  /*19ac0*/  SEL R190, RZ, 0x4, !P3 ;  /* 0x00000004ffbe7807 */ /* 0x002fc80005800000 */
[----:B------:R-:W-:Y:S01]  /*19ad0*/  SEL R190, R190, RZ, !P0 ;  /* 0x000000ffbebe7207 */ /* 0x000fe20004000000 */
[----:B------:R1:W-:Y:S01]  /*19ae0*/  STL [R1+0xc], R188 ;  /* 0x00000cbc01007387 */ /* 0x0003e20000100800 */
[----:B------:R-:W-:Y:S02]  /*19af0*/  MOV R191, R182 ;  /* 0x000000b600bf7202 */ /* 0x000fe40000000f00 */
[----:B------:R-:W-:Y:S02]  /*19b00*/  ISETP.NE.U32.AND P3, PT, R190, RZ, PT ;  /* 0x000000ffbe00720c */ /* 0x000fe40003f65070 */
[----:B---3--:R-:W-:Y:S01]  /*19b10*/  IADD3 R0, P5, R0, R184, RZ ;  /* 0x000000b800007210 */ /* 0x008fe20007fbe0ff */
[----:B------:R-:W-:Y:S01]  /*19b20*/  IMAD.MOV.U32 R190, RZ, RZ, R5 ;  /* 0x000000ffffbe7224 */ /* 0x000fe200078e0005 */
[----:B------:R-:W2:Y:S02]  /*19b30*/  LDL.LU R189, [R1+0x28] ;  /* 0x0000280001bd7983 */ /* 0x000ea40000300800 */
[----:B------:R-:W-:-:S02]  /*19b40*/  IADD3.X R2, R2, R183, RZ, P5, !PT ;  /* 0x000000b702027210 */ /* 0x000fc40002ffe4ff */
[----:B-1----:R-:W3:Y:S04]  /*19b50*/  LDL.LU R188, [R1+0x2c] ;  /* 0x00002c0001bc7983 */ /* 0x002ee80000300800 */
[----:B------:R-:W4:Y:S04]  /*19b60*/  LDL.LU R3, [R1+0x30] ;  /* 0x0000300001037983 */ /* 0x000f280000300800 */
[----:B------:R-:W-:Y:S04]  /*19b70*/  STL [R1+0x18], R5 ;  /* 0x0000180501007387 */ /* 0x000fe80000100800 */
[----:B------:R1:W-:Y:S04]  /*19b80*/  STL [R1+0x14], R182 ;  /* 0x000014b601007387 */ /* 0x0003e80000100800 */
[----:B------:R1:W-:Y:S04]  /*19b90*/  LDGSTS.E [R222+0x4000], desc[UR16][R190.64], P2 ;  /* 0x04000000bede7fae */ /* 0x0003e80009121850 */
[----:B------:R-:W-:Y:S04]  /*19ba0*/  STL [R1+0x20], R0 ;  /* 0x0000200001007387 */ /* 0x000fe80000100800 */
[----:B------:R1:W-:Y:S02]  /*19bb0*/  STL [R1+0x1c], R2 ;  /* 0x00001c0201007387 */ /* 0x0003e40000100800 */
[----:B-1----:R-:W-:Y:S01]  /*19bc0*/  IMAD.MOV.U32 R190, RZ, RZ, R0 ;  /* 0x000000ffffbe7224 */ /* 0x002fe200078e0000 */
[----:B------:R-:W-:Y:S01]  /*19bd0*/  MOV R191, R2 ;  /* 0x0000000200bf7202 */ /* 0x000fe20000000f00 */
[----:B------:R-:W3:Y:S04]  /*19be0*/  LDL.LU R182, [R1+0x34] ;  /* 0x0000340001b67983 */ /* 0x000ee80000300800 */
[----:B------:R-:W3:Y:S04]  /*19bf0*/  LDL.LU R5, [R1+0x38] ;  /* 0x0000380001057983 */ /* 0x000ee80000300800 */
[----:B------:R-:W3:Y:S04]  /*19c00*/  LDL.LU R2, [R1+0x3c] ;  /* 0x00003c0001027983 */ /* 0x000ee80000300800 */
[----:B------:R-:W3:Y:S04]  /*19c10*/  LDL.LU R0, [R1+0x40] ;  /* 0x0000400001007983 */ /* 0x000ee80000300800 */
[----:B------:R1:W-:Y:S04]  /*19c20*/  LDGSTS.E [R222+0x4], desc[UR16][R190.64], P3 ;  /* 0x00004000bede7fae */ /* 0x0003e80009921850 */
[----:B------:R-:W3:Y:S01]  /*19c30*/  LDL.LU R191, [R1+0x24] ;  /* 0x0000240001bf7983 */ /* 0x000ee20000300800 */
[----:B------:R-:W-:-:S04]  /*19c40*/  ISETP.GT.AND P2, PT, R181, 0x1e, PT ;  /* 0x0000001eb500780c */ /* 0x000fc80003f44270 */
[----:B-1----:R-:W-:-:S04]  /*19c50*/  SEL R190, RZ, 0x4, !P2 ;  /* 0x00000004ffbe7807 */ /* 0x002fc80005000000 */
[----:B------:R-:W-:-:S04]  /*19c60*/  SEL R190, R190, RZ, !P0 ;  /* 0x000000ffbebe7207 */ /* 0x000fc80004000000 */
[----:B------:R-:W-:Y:S02]  /*19c70*/  ISETP.NE.U32.AND P2, PT, R190, RZ, PT ;  /* 0x000000ffbe00720c */ /* 0x000fe40003f45070 */
[----:B--2---:R-:W-:-:S05]  /*19c80*/  IADD3 R189, P4, R189, R184, RZ ;  /* 0x000000b8bdbd7210 */ /* 0x004fca0007f9e0ff */
[----:B------:R-:W-:Y:S01]  /*19c90*/  IMAD.MOV.U32 R190, RZ, RZ, R189 ;  /* 0x000000ffffbe7224 */ /* 0x000fe200078e00bd */
[----:B----4-:R-:W-:Y:S01]  /*19ca0*/  IADD3 R3, P5, R3, R184, RZ ;  /* 0x000000b803037210 */ /* 0x010fe20007fbe0ff */
[----:B------:R-:W-:Y:S03]  /*19cb0*/  STL [R1+0x28], R189 ;  /* 0x000028bd01007387 */ /* 0x000fe60000100800 */
[----:B---3--:R-:W-:Y:S01]  /*19cc0*/  IADD3.X R188, R188, R183, RZ, P5, !PT ;  /* 0x000000b7bcbc7210 */ /* 0x008fe20002ffe4ff */
[----:B------:R-:W-:-:S05]  /*19cd0*/  IMAD.X R191, R191, 0x1, R183, P4 ;  /* 0x00000001bfbf7824 */ /* 0x000fca00020e06b7 */
[----:B------:R1:W-:Y:S04]  /*19ce0*/  STL [R1+0x24], R191 ;  /* 0x000024bf01007387 */ /* 0x0003e80000100800 */
[----:B------:R2:W-:Y:S01]  /*19cf0*/  LDGSTS.E [R222+0x4004], desc[UR16][R190.64], P3 ;  /* 0x04004000bede7fae */ /* 0x0005e20009921850 */
[----:B------:R-:W-:Y:S02]  /*19d00*/  ISETP.GT.AND P3, PT, R181, 0x1f, PT ;  /* 0x0000001fb500780c */ /* 0x000fe40003f64270 */
[----:B------:R-:W-:Y:S02]  /*19d10*/  IADD3 R5, P4, R5, R184, RZ ;  /* 0x000000b805057210 */ /* 0x000fe40007f9e0ff */
[----:B--2---:R-:W-:Y:S01]  /*19d20*/  MOV R190, R3 ;  /* 0x0000000300be7202 */ /* 0x004fe20000000f00 */
[----:B-1----:R-:W-:-:S05]  /*19d30*/  IMAD.MOV.U32 R191, RZ, RZ, R188 ;  /* 0x000000ffffbf7224 */ /* 0x002fca00078e00bc */
[----:B------:R1:W-:Y:S01]  /*19d40*/  LDGSTS.E [R222+0x8], desc[UR16][R190.64], P2 ;  /* 0x00008000bede7fae */ /* 0x0003e20009121850 */
[----:B------:R-:W-:Y:S02]  /*19d50*/  IADD3.X R182, R182, R183, RZ, P4, !PT ;  /* 0x000000b7b6b67210 */ /* 0x000fe400027fe4ff */
[----:B------:R-:W-:Y:S02]  /*19d60*/  IADD3 R0, P5, R0, R184, RZ ;  /* 0x000000b800007210 */ /* 0x000fe40007fbe0ff */
[----:B-1----:R-:W-:-:S04]  /*19d70*/  SEL R190, RZ, 0x4, !P3 ;  /* 0x00000004ffbe7807 */ /* 0x002fc80005800000 */
[----:B------:R-:W-:Y:S01]  /*19d80*/  SEL R190, R190, RZ, !P0 ;  /* 0x000000ffbebe7207 */ /* 0x000fe20004000000 */
[----:B------:R-:W-:Y:S01]  /*19d90*/  STL [R1+0x30], R3 ;  /* 0x0000300301007387 */ /* 0x000fe20000100800 */
[----:B------:R-:W-:Y:S02]  /*19da0*/  IMAD.MOV.U32 R191, RZ, RZ, R182 ;  /* 0x000000ffffbf7224 */ /* 0x000fe400078e00b6 */
[----:B------:R-:W-:Y:S01]  /*19db0*/  ISETP.NE.U32.AND P3, PT, R190, RZ, PT ;  /* 0x000000ffbe00720c */ /* 0x000fe20003f65070 */
[----:B------:R1:W-:Y:S01]  /*19dc0*/  STL [R1+0x2c], R188 ;  /* 0x00002cbc01007387 */ /* 0x0003e20000100800 */
[----:B------:R-:W-:Y:S01]  /*19dd0*/  MOV R190, R5 ;  /* 0x0000000500be7202 */ /* 0x000fe20000000f00 */
[----:B------:R-:W-:Y:S02]  /*19de0*/  IMAD.X R2, R2, 0x1, R183, P5 ;  /* 0x0000000102027824 */ /* 0x000fe400028e06b7 */
[----:B------:R-:W2:Y:S04]  /*19df0*/  LDL.LU R189, [R1+0x48] ;  /* 0x0000480001bd7983 */ /* 0x000ea80000300800 */
[----:B------:R3:W-:Y:S04]  /*19e00*/  LDGSTS.E [R222+0x4008], desc[UR16][R190.64], P2 ;  /* 0x04008000bede7fae */ /* 0x0007e80009121850 */
[----:B-1----:R-:W4:Y:S04]  /*19e10*/  LDL.LU R188, [R1+0x20c] ;  /* 0x00020c0001bc7983 */ /* 0x002f280000300800 */
[----:B------:R-:W4:Y:S04]  /*19e20*/  LDL.LU R3, [R1+0x210] ;  /* 0x0002100001037983 */ /* 0x000f280000300800 */
[----:B------:R-:W-:Y:S01]  /*19e30*/  STL [R1+0x38], R5 ;  /* 0x0000380501007387 */ /* 0x000fe20000100800 */
[----:B---3--:R-:W-:Y:S01]  /*19e40*/  MOV R190, R0 ;  /* 0x0000000000be7202 */ /* 0x008fe20000000f00 */
[----:B------:R-:W-:-:S02]  /*19e50*/  IMAD.MOV.U32 R191, RZ, RZ, R2 ;  /* 0x000000ffffbf7224 */ /* 0x000fc400078e0002 */
[----:B------:R1:W-:Y:S04]  /*19e60*/  STL [R1+0x34], R182 ;  /* 0x000034b601007387 */ /* 0x0003e80000100800 */
[----:B------:R-:W-:Y:S04]  /*19e70*/  STL [R1+0x40], R0 ;  /* 0x0000400001007387 */ /* 0x000fe80000100800 */
[----:B------:R3:W-:Y:S04]  /*19e80*/  STL [R1+0x3c], R2 ;  /* 0x00003c0201007387 */ /* 0x0007e80000100800 */
[----:B-1----:R-:W4:Y:S04]  /*19e90*/  LDL.LU R182, [R1+0x214] ;  /* 0x0002140001b67983 */ /* 0x002f280000300800 */
[----:B------:R-:W4:Y:S04]  /*19ea0*/  LDL.LU R5, [R1+0x218] ;  /* 0x0002180001057983 */ /* 0x000f280000300800 */
[----:B---3--:R-:W3:Y:S04]  /*19eb0*/  LDL.LU R2, [R1+0x21c] ;  /* 0x00021c0001027983 */ /* 0x008ee80000300800 */
[----:B------:R-:W3:Y:S04]  /*19ec0*/  LDL.LU R0, [R1+0x220] ;  /* 0x0002200001007983 */ /* 0x000ee80000300800 */
[----:B------:R1:W-:Y:S04]  /*19ed0*/  LDGSTS.E [R222+0xc], desc[UR16][R190.64], P3 ;  /* 0x0000c000bede7fae */ /* 0x0003e80009921850 */
[----:B------:R-:W3:Y:S01]  /*19ee0*/  LDL.LU R191, [R1+0x44] ;  /* 0x0000440001bf7983 */ /* 0x000ee20000300800 */
[----:B------:R-:W-:-:S04]  /*19ef0*/  ISETP.GT.AND P2, PT, R181, 0x3c, PT ;  /* 0x0000003cb500780c */ /* 0x000fc80003f44270 */
[----:B-1----:R-:W-:-:S04]  /*19f00*/  SEL R190, RZ, 0x4, !P2 ;  /* 0x00000004ffbe7807 */ /* 0x002fc80005000000 */
[----:B------:R-:W-:-:S04]  /*19f10*/  SEL R190, R190, RZ, !P0 ;  /* 0x000000ffbebe7207 */ /* 0x000fc80004000000 */
[----:B------:R-:W-:Y:S02]  /*19f20*/  ISETP.NE.U32.AND P2, PT, R190, RZ, PT ;  /* 0x000000ffbe00720c */ /* 0x000fe40003f45070 */
[----:B--2---:R-:W-:-:S04]  /*19f30*/  IADD3 R189, P4, R189, R184, RZ ;  /* 0x000000b8bdbd7210 */ /* 0x004fc80007f9e0ff */
[----:B------:R-:W-:Y:S01]  /*19f40*/  MOV R190, R189 ;  /* 0x000000bd00be7202 */ /* 0x000fe20000000f00 */
[----:B------:R-:W-:Y:S01]  /*19f50*/  STL [R1+0x48], R189 ;  /* 0x000048bd01007387 */ /* 0x000fe20000100800 */
[----:B----4-:R-:W-:-:S05]  /*19f60*/  IADD3 R3, P5, R3, R184, RZ ;  /* 0x000000b803037210 */ /* 0x010fca0007fbe0ff */
[----:B------:R-:W-:Y:S01]  /*19f70*/  IMAD.X R188, R188, 0x1, R183, P5 ;  /* 0x00000001bcbc7824 */ /* 0x000fe200028e06b7 */
[----:B---3--:R-:W-:Y:S02]  /*19f80*/  IADD3 R0, P5, R0, R184, RZ ;  /* 0x000000b800007210 */ /* 0x008fe40007fbe0ff */
[----:B------:R-:W-:-:S05]  /*19f90*/  IADD3.X R191, R191, R183, RZ, P4, !PT ;  /* 0x000000b7bfbf7210 */ /* 0x000fca00027fe4ff */
[----:B------:R1:W-:Y:S04]  /*19fa0*/  STL [R1+0x44], R191 ;  /* 0x000044bf01007387 */ /* 0x0003e80000100800 */
[----:B------:R-:W-:Y:S04]  /*19fb0*/  STL [R1+0x210], R3 ;  /* 0x0002100301007387 */ /* 0x000fe80000100800 */
[----:B------:R1:W-:Y:S01]  /*19fc0*/  LDGSTS.E [R222+0x400c], desc[UR16][R190.64], P3 ;  /* 0x0400c000bede7fae */ /* 0x0003e20009921850 */
[----:B------:R-:W-:-:S03]  /*19fd0*/  ISETP.GT.AND P3, PT, R181, 0x3d, PT ;  /* 0x0000003db500780c */ /* 0x000fc60003f64270 */
[----:B------:R2:W-:Y:S01]  /*19fe0*/  STL [R1+0x20c], R188 ;  /* 0x00020cbc01007387 */ /* 0x0005e20000100800 */
[----:B------:R-:W-:Y:S02]  /*19ff0*/  IADD3 R5, P4, R5, R184, RZ ;  /* 0x000000b805057210 */ /* 0x000fe40007f9e0ff */
[----:B-1----:R-:W-:Y:S01]  /*1a000*/  MOV R191, R188 ;  /* 0x000000bc00bf7202 */ /* 0x002fe20000000f00 */
[----:B------:R-:W-:Y:S01]  /*1a010*/  IMAD.MOV.U32 R190, RZ, RZ, R3 ;  /* 0x000000ffffbe7224 */ /* 0x000fe200078e0003 */
[----:B--2---:R-:W2:Y:S04]  /*1a020*/  LDL.LU R188, [R1+0x224] ;  /* 0x0002240001bc7983 */ /* 0x004ea80000300800 */
[----:B------:R-:W3:Y:S01]  /*1a030*/  LDL.LU R3, [R1+0x228] ;  /* 0x0002280001037983 */ /* 0x000ee20000300800 */
[----:B------:R-:W-:-:S03]  /*1a040*/  IMAD.X R182, R182, 0x1, R183, P4 ;  /* 0x00000001b6b67824 */ /* 0x000fc600020e06b7 */
[----:B------:R1:W-:Y:S01]  /*1a050*/  LDGSTS.E [R222+0x8000], desc[UR16][R190.64], P2 ;  /* 0x08000000bede7fae */ /* 0x0003e20009121850 */
[----:B------:R-:W-:-:S03]  /*1a060*/  IADD3.X R2, R2, R183, RZ, P5, !PT ;  /* 0x000000b702027210 */ /* 0x000fc60002ffe4ff */
[----:B------:R-:W-:Y:S01]  /*1a070*/  STL [R1+0x218], R5 ;  /* 0x0002180501007387 */ /* 0x000fe20000100800 */
[----:B-1----:R-:W-:-:S03]  /*1a080*/  SEL R190, RZ, 0x4, !P3 ;  /* 0x00000004ffbe7807 */ /* 0x002fc60005800000 */
[----:B------:R1:W-:Y:S01]  /*1a090*/  STL [R1+0x214], R182 ;  /* 0x000214b601007387 */ /* 0x0003e20000100800 */
[----:B------:R-:W-:-:S03]  /*1a0a0*/  SEL R190, R190, RZ, !P0 ;  /* 0x000000ffbebe7207 */ /* 0x000fc60004000000 */
[----:B------:R-:W-:Y:S01]  /*1a0b0*/  STL [R1+0x220], R0 ;  /* 0x0002200001007387 */ /* 0x000fe20000100800 */
[----:B------:R-:W-:Y:S02]  /*1a0c0*/  MOV R191, R182 ;  /* 0x000000b600bf7202 */ /* 0x000fe40000000f00 */
[----:B------:R-:W-:Y:S01]  /*1a0d0*/  ISETP.NE.U32.AND P3, PT, R190, RZ, PT ;  /* 0x000000ffbe00720c */ /* 0x000fe20003f65070 */
[----:B------:R-:W-:Y:S01]  /*1a0e0*/  IMAD.MOV.U32 R190, RZ, RZ, R5 ;  /* 0x000000ffffbe7224 */ /* 0x000fe200078e0005 */
[----:B-1----:R-:W4:Y:S04]  /*1a0f0*/  LDL.LU R182, [R1+0x22c] ;  /* 0x00022c0001b67983 */ /* 0x002f280000300800 */
[----:B------:R1:W-:Y:S04]  /*1a100*/  STL [R1+0x21c], R2 ;  /* 0x00021c0201007387 */ /* 0x0003e80000100800 */
[----:B------:R-:W4:Y:S04]  /*1a110*/  LDL.LU R5, [R1+0x230] ;  /* 0x0002300001057983 */ /* 0x000f280000300800 */
[----:B------:R1:W-:Y:S02]  /*1a120*/  LDGSTS.E [R222+0xc000], desc[UR16][R190.64], P2 ;  /* 0x0c000000bede7fae */ /* 0x0003e40009121850 */
[----:B-1----:R-:W-:Y:S01]  /*1a130*/  MOV R191, R2 ;  /* 0x0000000200bf7202 */ /* 0x002fe20000000f00 */
[----:B------:R-:W-:Y:S01]  /*1a140*/  IMAD.MOV.U32 R190, RZ, RZ, R0 ;  /* 0x000000ffffbe7224 */ /* 0x000fe200078e0000 */
[----:B------:R-:W4:Y:S04]  /*1a150*/  LDL.LU R2, [R1+0x234] ;  /* 0x0002340001027983 */ /* 0x000f280000300800 */
[----:B------:R-:W4:Y:S01]  /*1a160*/  LDL.LU R0, [R1+0x238] ;  /* 0x0002380001007983 */ /* 0x000f220000300800 */
[----:B------:R-:W-:-:S03]  /*1a170*/  ISETP.GT.AND P2, PT, R181, 0x3e, PT ;  /* 0x0000003eb500780c */ /* 0x000fc60003f44270 */
[----:B------:R1:W-:Y:S02]  /*1a180*/  LDGSTS.E [R222+0x8004], desc[UR16][R190.64], P3 ;  /* 0x08004000bede7fae */ /* 0x0003e40009921850 */
[----:B-1----:R-:W-:-:S04]  /*1a190*/  SEL R190, RZ, 0x4, !P2 ;  /* 0x00000004ffbe7807 */ /* 0x002fc80005000000 */
[----:B------:R-:W-:-:S04]  /*1a1a0*/  SEL R190, R190, RZ, !P0 ;  /* 0x000000ffbebe7207 */ /* 0x000fc80004000000 */
[----:B------:R-:W-:Y:S02]  /*1a1b0*/  ISETP.NE.U32.AND P2, PT, R190, RZ, PT ;  /* 0x000000ffbe00720c */ /* 0x000fe40003f45070 */
[----:B---3--:R-:W-:-:S05]  /*1a1c0*/  IADD3 R3, P4, R3, R184, RZ ;  /* 0x000000b803037210 */ /* 0x008fca0007f9e0ff */
[----:B--2---:R-:W-:Y:S01]  /*1a1d0*/  IMAD.X R188, R188, 0x1, R183, P4 ;  /* 0x00000001bcbc7824 */ /* 0x004fe200020e06b7 */
[----:B------:R-:W-:-:S03]  /*1a1e0*/  MOV R190, R3 ;  /* 0x0000000300be7202 */ /* 0x000fc60000000f00 */
[----:B------:R-:W-:-:S05]  /*1a1f0*/  IMAD.MOV.U32 R191, RZ, RZ, R188 ;  /* 0x000000ffffbf7224 */ /* 0x000fca00078e00bc */
[----:B------:R1:W-:Y:S04]  /*1a200*/  LDGSTS.E [R222+0xc004], desc[UR16][R190.64], P3 ;  /* 0x0c004000bede7fae */ /* 0x0003e80009921850 */
[----:B------:R2:W-:Y:S04]  /*1a210*/  STL [R1+0x228], R3 ;  /* 0x0002280301007387 */ /* 0x0005e80000100800 */
[----:B------:R-:W-:Y:S04]  /*1a220*/  STL [R1+0x224], R188 ;  /* 0x000224bc01007387 */ /* 0x000fe80000100800 */
[----:B------:R-:W3:Y:S04]  /*1a230*/  LDL.LU R189, [R1+0x240] ;  /* 0x0002400001bd7983 */ /* 0x000ee80000300800 */
[----:B--2---:R-:W2:Y:S01]  /*1a240*/  LDL.LU R3, [R1+0x248] ;  /* 0x0002480001037983 */ /* 0x004ea20000300800 */
[----:B----4-:R-:W-:-:S04]  /*1a250*/  IADD3 R5, P3, R5, R184, RZ ;  /* 0x000000b805057210 */ /* 0x010fc80007f7e0ff */
[----:B------:R-:W-:Y:S02]  /*1a260*/  IADD3.X R182, R182, R183, RZ, P3, !PT ;  /* 0x000000b7b6b67210 */ /* 0x000fe40001ffe4ff */
[----:B------:R-:W-:Y:S01]  /*1a270*/  ISETP.GT.AND P3, PT, R181, 0x3f, PT ;  /* 0x0000003fb500780c */ /* 0x000fe20003f64270 */
[----:B-1----:R-:W-:-:S03]  /*1a280*/  IMAD.MOV.U32 R190, RZ, RZ, R5 ;  /* 0x000000ffffbe7224 */ /* 0x002fc600078e0005 */
[----:B------:R-:W-:Y:S02]  /*1a290*/  SEL R181, RZ, 0x4, !P3 ;  /* 0x00000004ffb57807 */ /* 0x000fe40005800000 */
[----:B------:R-:W-:Y:S01]  /*1a2a0*/  MOV R191, R182 ;  /* 0x000000b600bf7202 */ /* 0x000fe20000000f00 */
[----:B------:R-:W-:Y:S01]  /*1a2b0*/  STL [R1+0x230], R5 ;  /* 0x0002300501007387 */ /* 0x000fe20000100800 */
[----:B------:R-:W-:Y:S02]  /*1a2c0*/  SEL R181, R181, RZ, !P0 ;  /* 0x000000ffb5b57207 */ /* 0x000fe40004000000 */
[----:B------:R-:W-:Y:S01]  /*1a2d0*/  IADD3 R0, P4, R0, R184, RZ ;  /* 0x000000b800007210 */ /* 0x000fe20007f9e0ff */
[----:B------:R1:W-:Y:S04]  /*1a2e0*/  STL [R1+0x22c], R182 ;  /* 0x00022cb601007387 */ /* 0x0003e80000100800 */
[----:B------:R-:W-:Y:S01]  /*1a2f0*/  IMAD.X R2, R2, 0x1, R183, P4 ;  /* 0x0000000102027824 */ /* 0x000fe200020e06b7 */
[----:B------:R4:W-:Y:S01]  /*1a300*/  LDGSTS.E [R222+0x8008], desc[UR16][R190.64], P2 ;  /* 0x08008000bede7fae */ /* 0x0009e20009121850 */
[----:B------:R-:W-:-:S03]  /*1a310*/  ISETP.NE.U32.AND P0, PT, R181, RZ, PT ;  /* 0x000000ffb500720c */ /* 0x000fc60003f05070 */
[----:B-1----:R-:W2:Y:S04]  /*1a320*/  LDL.LU R182, [R1+0x244] ;  /* 0x0002440001b67983 */ /* 0x002ea80000300800 */
[----:B------:R1:W-:Y:S01]  /*1a330*/  STL [R1+0x238], R0 ;  /* 0x0002380001007387 */ /* 0x0003e20000100800 */
[----:B----4-:R-:W-:-:S03]  /*1a340*/  MOV R190, R0 ;  /* 0x0000000000be7202 */ /* 0x010fc60000000f00 */
[----:B------:R4:W-:Y:S01]  /*1a350*/  STL [R1+0x234], R2 ;  /* 0x0002340201007387 */ /* 0x0009e20000100800 */
[----:B------:R-:W-:-:S03]  /*1a360*/  IMAD.MOV.U32 R191, RZ, RZ, R2 ;  /* 0x000000ffffbf7224 */ /* 0x000fc600078e0002 */
[----:B------:R-:W2:Y:S04]  /*1a370*/  LDL R181, [R1+0x34c] ;  /* 0x00034c0001b57983 */ /* 0x000ea80000100800 */
[----:B------:R-:W2:Y:S04]  /*1a380*/  LDL.LU R5, [R1+0x24c] ;  /* 0x00024c0001057983 */ /* 0x000ea80000300800 */
[----:B-1----:R-:W2:Y:S04]  /*1a390*/  LDL.LU R0, [R1+0x250] ;  /* 0x0002500001007983 */ /* 0x002ea80000300800 */
[----:B------:R-:W2:Y:S04]  /*1a3a0*/  LDL.LU R188, [R1+0x26c] ;  /* 0x00026c0001bc7983 */ /* 0x000ea80000300800 */
[----:B----4-:R-:W4:Y:S04]  /*1a3b0*/  LDL.LU R2, [R1+0x270] ;  /* 0x0002700001027983 */ /* 0x010f280000300800 */
[----:B------:R1:W-:Y:S04]  /*1a3c0*/  LDGSTS.E [R222+0xc008], desc[UR16][R190.64], P2 ;  /* 0x0c008000bede7fae */ /* 0x0003e80009121850 */
[----:B------:R-:W4:Y:S01]  /*1a3d0*/  LDL.LU R191, [R1+0x23c] ;  /* 0x00023c0001bf7983 */ /* 0x000f220000300800 */
[----:B---3--:R-:W-:-:S02]  /*1a3e0*/  IADD3 R189, P2, R189, R184, RZ ;  /* 0x000000b8bdbd7210 */ /* 0x008fc40007f5e0ff */
[----:B--2---:R-:W-:Y:S02]  /*1a3f0*/  IADD3 R3, P3, R3, R184, RZ ;  /* 0x000000b803037210 */ /* 0x004fe40007f7e0ff */
[----:B-1----:R-:W-:Y:S01]  /*1a400*/  MOV R190, R189 ;  /* 0x000000bd00be7202 */ /* 0x002fe20000000f00 */
[----:B------:R1:W-:Y:S02]  /*1a410*/  STL [R1+0x240], R189 ;  /* 0x000240bd01007387 */ /* 0x0003e40000100800 */
[----:B------:R-:W-:Y:S01]  /*1a420*/  IMAD.X R182, R182, 0x1, R183, P3 ;  /* 0x00000001b6b67824 */ /* 0x000fe200018e06b7 */
[----:B----4-:R-:W-:-:S05]  /*1a430*/  IADD3.X R191, R191, R183, RZ, P2, !PT ;  /* 0x000000b7bfbf7210 */ /* 0x010fca00017fe4ff */
[----:B------:R-:W-:Y:S04]  /*1a440*/  STL [R1+0x23c], R191 ;  /* 0x00023cbf01007387 */ /* 0x000fe80000100800 */
[----:B------:R2:W-:Y:S04]  /*1a450*/  STL [R1+0x248], R3 ;  /* 0x0002480301007387 */ /* 0x0005e80000100800 */
[----:B------:R3:W-:Y:S04]  /*1a460*/  LDGSTS.E [R222+0x800c], desc[UR16][R190.64], P0 ;  /* 0x0800c000bede7fae */ /* 0x0007e80008121850 */
[----:B------:R4:W-:Y:S04]  /*1a470*/  STL [R1+0x244], R182 ;  /* 0x000244b601007387 */ /* 0x0009e80000100800 */
[----:B-1----:R-:W4:Y:S01]  /*1a480*/  LDL.LU R189, [R1+0x28c] ;  /* 0x00028c0001bd7983 */ /* 0x002f220000300800 */
[----:B---3--:R-:W-:-:S03]  /*1a490*/  IMAD.MOV.U32 R190, RZ, RZ, R3 ;  /* 0x000000ffffbe7224 */ /* 0x008fc600078e0003 */
[----:B--2---:R-:W2:Y:S01]  /*1a4a0*/  LDL.LU R3, [R1+0x290] ;  /* 0x0002900001037983 */ /* 0x004ea20000300800 */
[----:B------:R-:W-:-:S03]  /*1a4b0*/  MOV R191, R182 ;  /* 0x000000b600bf7202 */ /* 0x000fc60000000f00 */
[----:B----4-:R-:W3:Y:S04]  /*1a4c0*/  LDL.LU R182, [R1+0x2b0] ;  /* 0x0002b00001b67983 */ /* 0x010ee80000300800 */
[----:B------:R1:W-:Y:S04]  /*1a4d0*/  LDGSTS.E [R222+0xc00c], desc[UR16][R190.64], P0 ;  /* 0x0c00c000bede7fae */ /* 0x0003e80008121850 */
[----:B------:R-:W4:Y:S01]  /*1a4e0*/  LDL.LU R222, [R1+0x2ac] ;  /* 0x0002ac0001de7983 */ /* 0x000f220000300800 */
[-C--:B------:R-:W-:Y:S01]  /*1a4f0*/  IADD3 R0, P0, R0, R186.reuse, RZ ;  /* 0x000000ba00007210 */ /* 0x080fe20007f1e0ff */
[----:B------:R-:W-:Y:S01]  /*1a500*/  ULEA UR4, UR10, UR8, 0xe ;  /* 0x000000080a047291 */ /* 0x000fe2000f8e703f */
[----:B------:R-:W-:Y:S01]  /*1a510*/  IADD3 R2, P2, R2, R186, RZ ;  /* 0x000000ba02027210 */ /* 0x000fe20007f5e0ff */
[----:B------:R-:W0:Y:S02]  /*1a520*/  LDGDEPBAR ;  /* 0x00000000000079af */ /* 0x000e240000000000 */
[----:B------:R-:W-:Y:S01]  /*1a530*/  IMAD.X R5, R5, 0x1, R185, P0 ;  /* 0x0000000105057824 */ /* 0x000fe200000e06b9 */
[----:B------:R-:W-:Y:S01]  /*1a540*/  IADD3.X R188, R188, R185, RZ, P2, !PT ;  /* 0x000000b9bcbc7210 */ /* 0x000fe200017fe4ff */
[----:B------:R1:W-:Y:S01]  /*1a550*/  STL [R1+0x250], R0 ;  /* 0x0002500001007387 */ /* 0x0003e20000100800 */
[----:B------:R-:W-:Y:S01]  /*1a560*/  VIADD R181, R181, UR4 ;  /* 0x00000004b5b57c36 */ /* 0x000fe20008000000 */
[----:B-1----:R-:W-:Y:S01]  /*1a570*/  MOV R190, R0 ;  /* 0x0000000000be7202 */ /* 0x002fe20000000f00 */
[----:B------:R-:W-:Y:S01]  /*1a580*/  IMAD.MOV.U32 R191, RZ, RZ, R5 ;  /* 0x000000ffffbf7224 */ /* 0x000fe200078e0005 */
[----:B------:R1:W-:Y:S04]  /*1a590*/  STL [R1+0x24c], R5 ;  /* 0x00024c0501007387 */ /* 0x0003e80000100800 */
[----:B------:R1:W-:Y:S04]  /*1a5a0*/  STL [R1+0x270], R2 ;  /* 0x0002700201007387 */ /* 0x0003e80000100800 */
[----:B------:R1:W-:Y:S04]  /*1a5b0*/  STL [R1+0x26c], R188 ;  /* 0x00026cbc01007387 */ /* 0x0003e80000100800 */
[----:B------:R-:W4:Y:S04]  /*1a5c0*/  LDL.LU R0, [R1+0x2d0] ;  /* 0x0002d00001007983 */ /* 0x000f280000300800 */
[----:B------:R1:W-:Y:S04]  /*1a5d0*/  LDGSTS.E [R181+0x70000], desc[UR16][R190.64], P1 ;  /* 0x70000000beb57fae */ /* 0x0003e80008921850 */
[----:B-1----:R-:W4:Y:S01]  /*1a5e0*/  LDL.LU R5, [R1+0x2f0] ;  /* 0x0002f00001057983 */ /* 0x002f220000300800 */
[----:B------:R-:W-:Y:S01]  /*1a5f0*/  MOV R190, R2 ;  /* 0x0000000200be7202 */ /* 0x000fe20000000f00 */
[----:B------:R-:W-:-:S02]  /*1a600*/  IMAD.MOV.U32 R191, RZ, RZ, R188 ;  /* 0x000000ffffbf7224 */ /* 0x000fc400078e00bc */
[----:B------:R-:W4:Y:S04]  /*1a610*/  LDL.LU R2, [R1+0x2cc] ;  /* 0x0002cc0001027983 */ /* 0x000f280000300800 */
[----:B------:R-:W4:Y:S04]  /*1a620*/  LDL.LU R188, [R1+0x2ec] ;  /* 0x0002ec0001bc7983 */ /* 0x000f280000300800 */
[----:B------:R1:W-:Y:S01]  /*1a630*/  LDGSTS.E [R181+0x70400], desc[UR16][R190.64], P1 ;  /* 0x70400000beb57fae */ /* 0x0003e20008921850 */
[-C--:B--2---:R-:W-:Y:S02]  /*1a640*/  IADD3 R3, P0, R3, R186.reuse, RZ ;  /* 0x000000ba03037210 */ /* 0x084fe40007f1e0ff */
[----:B---3--:R-:W-:-:S02]  /*1a650*/  IADD3 R182, P2, R182, R186, RZ ;  /* 0x000000bab6b67210 */ /* 0x008fc40007f5e0ff */
[----:B------:R-:W-:Y:S01]  /*1a660*/  IADD3.X R189, R189, R185, RZ, P0, !PT ;  /* 0x000000b9bdbd7210 */ /* 0x000fe200007fe4ff */
[----:B------:R-:W-:Y:S01]  /*1a670*/  STL [R1+0x290], R3 ;  /* 0x0002900301007387 */ /* 0x000fe20000100800 */
[----:B-1----:R-:W-:-:S03]  /*1a680*/  MOV R190, R3 ;  /* 0x0000000300be7202 */ /* 0x002fc60000000f00 */
[----:B------:R-:W-:Y:S01]  /*1a690*/  IMAD.MOV.U32 R191, RZ, RZ, R189 ;  /* 0x000000ffffbf7224 */ /* 0x000fe200078e00bd */
[----:B------:R1:W-:Y:S04]  /*1a6a0*/  STL [R1+0x28c], R189 ;  /* 0x00028cbd01007387 */ /* 0x0003e80000100800 */
[----:B------:R-:W-:Y:S01]  /*1a6b0*/  STL [R1+0x2b0], R182 ;  /* 0x0002b0b601007387 */ /* 0x000fe20000100800 */
[----:B----4-:R-:W-:-:S03]  /*1a6c0*/  IMAD.X R222, R222, 0x1, R185, P2 ;  /* 0x00000001dede7824 */ /* 0x010fc600010e06b9 */
[----:B------:R2:W-:Y:S04]  /*1a6d0*/  LDGSTS.E [R181+0x70800], desc[UR16][R190.64], P1 ;  /* 0x70800000beb57fae */ /* 0x0005e80008921850 */
[----:B-1----:R-:W3:Y:S04]  /*1a6e0*/  LDL.LU R189, [R1+0x310] ;  /* 0x0003100001bd7983 */ /* 0x002ee80000300800 */
[----:B------:R1:W-:Y:S04]  /*1a6f0*/  STL [R1+0x2ac], R222 ;  /* 0x0002acde01007387 */ /* 0x0003e80000100800 */
[----:B------:R-:W4:Y:S01]  /*1a700*/  LDL.LU R3, [R1+0x330] ;  /* 0x0003300001037983 */ /* 0x000f220000300800 */
[----:B--2---:R-:W-:-:S03]  /*1a710*/  IMAD.MOV.U32 R191, RZ, RZ, R222 ;  /* 0x000000ffffbf7224 */ /* 0x004fc600078e00de */
[----:B-1----:R-:W2:Y:S01]  /*1a720*/  LDL.LU R222, [R1+0x30c] ;  /* 0x00030c0001de7983 */ /* 0x002ea20000300800 */
[----:B------:R-:W-:-:S03]  /*1a730*/  MOV R190, R182 ;  /* 0x000000b600be7202 */ /* 0x000fc60000000f00 */
[----:B------:R-:W2:Y:S01]  /*1a740*/  LDL.LU R182, [R1+0x32c] ;  /* 0x00032c0001b67983 */ /* 0x000ea20000300800 */
[----:B------:R-:W-:-:S03]  /*1a750*/  IADD3 R0, P0, R0, R186, RZ ;  /* 0x000000ba00007210 */ /* 0x000fc60007f1e0ff */
[----:B------:R1:W-:Y:S01]  /*1a760*/  LDGSTS.E [R181+0x70c00], desc[UR16][R190.64], P1 ;  /* 0x70c00000beb57fae */ /* 0x0003e20008921850 */
[----:B------:R-:W-:Y:S02]  /*1a770*/  IADD3 R5, P2, R5, R186, RZ ;  /* 0x000000ba05057210 */ /* 0x000fe40007f5e0ff */
[----:B------:R-:W-:Y:S02]  /*1a780*/  IADD3.X R2, R2, R185, RZ, P0, !PT ;  /* 0x000000b902027210 */ /* 0x000fe400007fe4ff */
[----:B-1----:R-:W-:-:S03]  /*1a790*/  MOV R190, R0 ;  /* 0x0000000000be7202 */ /* 0x002fc60000000f00 */
[----:B------:R-:W-:Y:S02]  /*1a7a0*/  IMAD.MOV.U32 R191, RZ, RZ, R2 ;  /* 0x000000ffffbf7224 */ /* 0x000fe400078e0002 */
[----:B------:R-:W-:-:S03]  /*1a7b0*/  IMAD.X R188, R188, 0x1, R185, P2 ;  /* 0x00000001bcbc7824 */ /* 0x000fc600010e06b9 */
[----:B------:R1:W-:Y:S04]  /*1a7c0*/  LDGSTS.E [R181+0x71000], desc[UR16][R190.64], P1 ;  /* 0x71000000beb57fae */ /* 0x0003e80008921850 */
[----:B------:R1:W-:Y:S04]  /*1a7d0*/  STL [R1+0x2d0], R0 ;  /* 0x0002d00001007387 */ /* 0x0003e80000100800 */
[----:B------:R1:W-:Y:S02]  /*1a7e0*/  STL [R1+0x2cc], R2 ;  /* 0x0002cc0201007387 */ /* 0x0003e40000100800 */
[----:B-1----:R-:W-:Y:S01]  /*1a7f0*/  MOV R190, R5 ;  /* 0x0000000500be7202 */ /* 0x002fe20000000f00 */
[----:B------:R-:W-:Y:S01]  /*1a800*/  IMAD.MOV.U32 R191, RZ, RZ, R188 ;  /* 0x000000ffffbf7224 */ /* 0x000fe200078e00bc */
[----:B------:R1:W-:Y:S04]  /*1a810*/  STL [R1+0x2f0], R5 ;  /* 0x0002f00501007387 */ /* 0x0003e80000100800 */
[----:B------:R-:W2:Y:S04]  /*1a820*/  LDL.LU R0, [R1+0x258] ;  /* 0x0002580001007983 */ /* 0x000ea80000300800 */
[----:B------:R3:W-:Y:S04]  /*1a830*/  LDGSTS.E [R181+0x71400], desc[UR16][R190.64], P1 ;  /* 0x71400000beb57fae */ /* 0x0007e80008921850 */
[----:B------:R1:W-:Y:S04]  /*1a840*/  STL [R1+0x2ec], R188 ;  /* 0x0002ecbc01007387 */ /* 0x0003e80000100800 */
[----:B------:R-:W2:Y:S04]  /*1a850*/  LDL.LU R2, [R1+0x278] ;  /* 0x0002780001027983 */ /* 0x000ea80000300800 */
[----:B-1----:R-:W2:Y:S04]  /*1a860*/  LDL.LU R5, [R1+0x254] ;  /* 0x0002540001057983 */ /* 0x002ea80000300800 */
[----:B------:R-:W2:Y:S01]  /*1a870*/  LDL.LU R188, [R1+0x274] ;  /* 0x0002740001bc7983 */ /* 0x000ea20000300800 */
[----:B---3--:R-:W-:-:S04]  /*1a880*/  IADD3 R189, P0, R189, R186, RZ ;  /* 0x000000babdbd7210 */ /* 0x008fc80007f1e0ff */
[----:B------:R-:W-:Y:S02]  /*1a890*/  MOV R190, R189 ;  /* 0x000000bd00be7202 */ /* 0x000fe40000000f00 */
[----:B----4-:R-:W-:Y:S02]  /*1a8a0*/  IADD3 R3, P2, R3, R186, RZ ;  /* 0x000000ba03037210 */ /* 0x010fe40007f5e0ff */
[----:B--2---:R-:W-:Y:S01]  /*1a8b0*/  IADD3.X R222, R222, R185, RZ, P0, !PT ;  /* 0x000000b9dede7210 */ /* 0x004fe200007fe4ff */
[----:B------:R1:W-:Y:S04]  /*1a8c0*/  STL [R1+0x310], R189 ;  /* 0x000310bd01007387 */ /* 0x0003e80000100800 */
[----:B------:R-:W-:Y:S02]  /*1a8d0*/  IMAD.MOV.U32 R191, RZ, RZ, R222 ;  /* 0x000000ffffbf7224 */ /* 0x000fe400078e00de */
[----:B------:R-:W-:Y:S01]  /*1a8e0*/  IMAD.X R182, R182, 0x1, R185, P2 ;  /* 0x00000001b6b67824 */ /* 0x000fe200010e06b9 */
[----:B------:R-:W-:Y:S04]  /*1a8f0*/  STL [R1+0x30c], R222 ;  /* 0x00030cde01007387 */ /* 0x000fe80000100800 */
[----:B------:R2:W-:Y:S04]  /*1a900*/  LDGSTS.E [R181+0x71800], desc[UR16][R190.64], P1 ;  /* 0x71800000beb57fae */ /* 0x0005e80008921850 */
[----:B------:R3:W-:Y:S04]  /*1a910*/  STL [R1+0x330], R3 ;  /* 0x0003300301007387 */ /* 0x0007e80000100800 */
[----:B------:R4:W-:Y:S01]  /*1a920*/  STL [R1+0x32c], R182 ;  /* 0x00032cb601007387 */ /* 0x0009e20000100800 */
[----:B--2---:R-:W-:Y:S01]  /*1a930*/  MOV R190, R3 ;  /* 0x0000000300be7202 */ /* 0x004fe20000000f00 */
[----:B------:R-:W-:-:S02]  /*1a940*/  IMAD.MOV.U32 R191, RZ, RZ, R182 ;  /* 0x000000ffffbf7224 */ /* 0x000fc400078e00b6 */
[----:B-1----:R-:W2:Y:S04]  /*1a950*/  LDL.LU R189, [R1+0x294] ;  /* 0x0002940001bd7983 */ /* 0x002ea80000300800 */
[----:B---3--:R-:W3:Y:S04]  /*1a960*/  LDL.LU R3, [R1+0x298] ;  /* 0x0002980001037983 */ /* 0x008ee80000300800 */
[----:B------:R-:W2:Y:S04]  /*1a970*/  LDL.LU R222, [R1+0x2b4] ;  /* 0x0002b40001de7983 */ /* 0x000ea80000300800 */
[----:B----4-:R-:W4:Y:S04]  /*1a980*/  LDL.LU R182, [R1+0x2b8] ;  /* 0x0002b80001b67983 */ /* 0x010f280000300800 */
[----:B------:R1:W-:Y:S04]  /*1a990*/  LDGSTS.E [R181+0x71c00], desc[UR16][R190.64], P1 ;  /* 0x71c00000beb57fae */ /* 0x0003e80008921850 */
[----:B------:R-:W4:Y:S01]  /*1a9a0*/  LDL R191, [R1+0x484] ;  /* 0x0004840001bf7983 */ /* 0x000f220000100800 */
[----:B------:R-:W-:-:S02]  /*1a9b0*/  IADD3 R0, P0, R0, R186, RZ ;  /* 0x000000ba00007210 */ /* 0x000fc40007f1e0ff */
[----:B------:R-:W-:Y:S02]  /*1a9c0*/  IADD3 R2, P2, R2, R186, RZ ;  /* 0x000000ba02027210 */ /* 0x000fe40007f5e0ff */
[----:B------:R-:W-:Y:S01]  /*1a9d0*/  IADD3.X R5, R5, R185, RZ, P0, !PT ;  /* 0x000000b905057210 */ /* 0x000fe200007fe4ff */
[----:B------:R1:W-:Y:S02]  /*1a9e0*/  STL [R1+0x258], R0 ;  /* 0x0002580001007387 */ /* 0x0003e40000100800 */
[----:B------:R-:W-:Y:S02]  /*1a9f0*/  IMAD.X R188, R188, 0x1, R185, P2 ;  /* 0x00000001bcbc7824 */ /* 0x000fe400010e06b9 */
[----:B------:R4:W-:Y:S01]  /*1aa00*/  STL [R1+0x254], R5 ;  /* 0x0002540501007387 */ /* 0x0009e20000100800 */
[----:B-1----:R-:W-:-:S03]  /*1aa10*/  IMAD.MOV.U32 R190, RZ, RZ, R0 ;  /* 0x000000ffffbe7224 */ /* 0x002fc600078e0000 */
[----:B------:R1:W-:Y:S04]  /*1aa20*/  STL [R1+0x278], R2 ;  /* 0x0002780201007387 */ /* 0x0003e80000100800 */
[----:B------:R1:W-:Y:S04]  /*1aa30*/  STL [R1+0x274], R188 ;  /* 0x000274bc01007387 */ /* 0x0003e80000100800 */
[----:B------:R-:W4:Y:S01]  /*1aa40*/  LDL.LU R0, [R1+0x2d8] ;  /* 0x0002d80001007983 */ /* 0x000f220000300800 */
[----:B---3--:R-:W-:-:S05]  /*1aa50*/  IADD3 R3, P0, R3, R186, RZ ;  /* 0x000000ba03037210 */ /* 0x008fca0007f1e0ff */
[----:B--2---:R-:W-:Y:S01]  /*1aa60*/  IMAD.X R189, R189, 0x1, R185, P0 ;  /* 0x00000001bdbd7824 */ /* 0x004fe200000e06b9 */
[----:B----4-:R-:W-:Y:S02]  /*1aa70*/  IADD3 R182, P2, R182, R186, RZ ;  /* 0x000000bab6b67210 */ /* 0x010fe40007f5e0ff */
[----:B------:R-:W-:Y:S02]  /*1aa80*/  IADD3 R181, R191, UR4, RZ ;  /* 0x00000004bfb57c10 */ /* 0x000fe4000fffe0ff */
[----:B------:R-:W-:Y:S02]  /*1aa90*/  MOV R191, R5 ;  /* 0x0000000500bf7202 */ /* 0x000fe40000000f00 */
[----:B------:R-:W2:Y:S04]  /*1aaa0*/  LDL.LU R5, [R1+0x2f8] ;  /* 0x0002f80001057983 */ /* 0x000ea80000300800 */
[----:B------:R3:W-:Y:S01]  /*1aab0*/  LDGSTS.E [R181+0x70100], desc[UR16][R190.64], P1 ;  /* 0x70100000beb57fae */ /* 0x0007e20008921850 */
[----:B------:R-:W-:Y:S01]  /*1aac0*/  IADD3.X R222, R222, R185, RZ, P2, !PT ;  /* 0x000000b9dede7210 */ /* 0x000fe200017fe4ff */
[----:B---3--:R-:W-:Y:S01]  /*1aad0*/  IMAD.MOV.U32 R190, RZ, RZ, R2 ;  /* 0x000000ffffbe7224 */ /* 0x008fe200078e0002 */
[----:B------:R-:W-:Y:S01]  /*1aae0*/  MOV R191, R188 ;  /* 0x000000bc00bf7202 */ /* 0x000fe20000000f00 */
[----:B-1----:R-:W3:Y:S04]  /*1aaf0*/  LDL.LU R2, [R1+0x2d4] ;  /* 0x0002d40001027983 */ /* 0x002ee80000300800 */
[----:B------:R-:W4:Y:S04]  /*1ab00*/  LDL.LU R188, [R1+0x2f4] ;  /* 0x0002f40001bc7983 */ /* 0x000f280000300800 */
[----:B------:R1:W-:Y:S04]  /*1ab10*/  LDGSTS.E [R181+0x70500], desc[UR16][R190.64], P1 ;  /* 0x70500000beb57fae */ /* 0x0003e80008921850 */
[----:B------:R-:W-:Y:S04]  /*1ab20*/  STL [R1+0x298], R3 ;  /* 0x0002980301007387 */ /* 0x000fe80000100800 */
[----:B------:R1:W-:Y:S02]  /*1ab30*/  STL [R1+0x294], R189 ;  /* 0x000294bd01007387 */ /* 0x0003e40000100800 */
[----:B-1----:R-:W-:Y:S01]  /*1ab40*/  IMAD.MOV.U32 R190, RZ, RZ, R3 ;  /* 0x000000ffffbe7224 */ /* 0x002fe200078e0003 */
[----:B------:R-:W-:Y:S01]  /*1ab50*/  MOV R191, R189 ;  /* 0x000000bd00bf7202 */ /* 0x000fe20000000f00 */
[----:B------:R-:W-:Y:S04]  /*1ab60*/  STL [R1+0x2b8], R182 ;  /* 0x0002b8b601007387 */ /* 0x000fe80000100800 */
[----:B------:R-:W4:Y:S04]  /*1ab70*/  LDL.LU R189, [R1+0x318] ;  /* 0x0003180001bd7983 */ /* 0x000f280000300800 */
[----:B------:R1:W-:Y:S04]  /*1ab80*/  STL [R1+0x2b4], R222 ;  /* 0x0002b4de01007387 */ /* 0x0003e80000100800 */
[----:B------:R1:W-:Y:S04]  /*1ab90*/  LDGSTS.E [R181+0x70900], desc[UR16][R190.64], P1 ;  /* 0x70900000beb57fae */ /* 0x0003e80008921850 */
[----:B------:R-:W4:Y:S01]  /*1aba0*/  LDL.LU R3, [R1+0x338] ;  /* 0x0003380001037983 */ /* 0x000f220000300800 */
[----:B-1----:R-:W-:-:S03]  /*1abb0*/  MOV R191, R222 ;  /* 0x000000de00bf7202 */ /* 0x002fc60000000f00 */
[----:B------:R-:W4:Y:S01]  /*1abc0*/  LDL.LU R222, [R1+0x314] ;  /* 0x0003140001de7983 */ /* 0x000f220000300800 */
[----:B------:R-:W-:-:S03]  /*1abd0*/  IMAD.MOV.U32 R190, RZ, RZ, R182 ;  /* 0x000000ffffbe7224 */ /* 0x000fc600078e00b6 */
[----:B------:R-:W4:Y:S01]  /*1abe0*/  LDL.LU R182, [R1+0x334] ;  /* 0x0003340001b67983 */ /* 0x000f220000300800 */
[----:B------:R-:W-:-:S03]  /*1abf0*/  IADD3 R0, P0, R0, R186, RZ ;  /* 0x000000ba00007210 */ /* 0x000fc60007f1e0ff */
[----:B------:R1:W-:Y:S04]  /*1ac00*/  LDGSTS.E [R181+0x70d00], desc[UR16][R190.64], P1 ;  /* 0x70d00000beb57fae */ /* 0x0003e80008921850 */
[----:B------:R4:W-:Y:S01]  /*1ac10*/  STL [R1+0x2d8], R0 ;  /* 0x0002d80001007387 */ /* 0x0009e20000100800 */
[----:B-1----:R-:W-:Y:S01]  /*1ac20*/  IMAD.MOV.U32 R190, RZ, RZ, R0 ;  /* 0x000000ffffbe7224 */ /* 0x002fe200078e0000 */
[----:B--2---:R-:W-:Y:S01]  /*1ac30*/  IADD3 R5, P2, R5, R186, RZ ;  /* 0x000000ba05057210 */ /* 0x004fe20007f5e0ff */
[----:B---3--:R-:W-:-:S05]  /*1ac40*/  IMAD.X R2, R2, 0x1, R185, P0 ;  /* 0x0000000102027824 */ /* 0x008fca00000e06b9 */
[----:B------:R-:W-:Y:S02]  /*1ac50*/  MOV R191, R2 ;  /* 0x0000000200bf7202 */ /* 0x000fe40000000f00 */
[----:B----4-:R-:W-:-:S03]  /*1ac60*/  IADD3.X R188, R188, R185, RZ, P2, !PT ;  /* 0x000000b9bcbc7210 */ /* 0x010fc600017fe4ff */
[----:B------:R1:W-:Y:S04]  /*1ac70*/  LDGSTS.E [R181+0x71100], desc[UR16][R190.64], P1 ;  /* 0x71100000beb57fae */ /* 0x0003e80008921850 */
[----:B------:R2:W-:Y:S04]  /*1ac80*/  STL [R1+0x2d4], R2 ;  /* 0x0002d40201007387 */ /* 0x0005e80000100800 */
[----:B------:R-:W-:Y:S01]  /*1ac90*/  STL [R1+0x2f8], R5 ;  /* 0x0002f80501007387 */ /* 0x000fe20000100800 */
[----:B-1----:R-:W-:Y:S01]  /*1aca0*/  IMAD.MOV.U32 R190, RZ, RZ, R5 ;  /* 0x000000ffffbe7224 */ /* 0x002fe200078e0005 */
[----:B------:R-:W-:-:S02]  /*1acb0*/  IADD3 R189, P0, R189, R186, RZ ;  /* 0x000000babdbd7210 */ /* 0x000fc40007f1e0ff */
[----:B------:R-:W3:Y:S01]  /*1acc0*/  LDL.LU R0, [R1+0x260] ;  /* 0x0002600001007983 */ /* 0x000ee20000300800 */
[----:B------:R-:W-:-:S03]  /*1acd0*/  MOV R191, R188 ;  /* 0x000000bc00bf7202 */ /* 0x000fc60000000f00 */
[----:B------:R1:W-:Y:S04]  /*1ace0*/  STL [R1+0x2f4], R188 ;  /* 0x0002f4bc01007387 */ /* 0x0003e80000100800 */
[----:B------:R4:W-:Y:S01]  /*1acf0*/  LDGSTS.E [R181+0x71500], desc[UR16][R190.64], P1 ;  /* 0x71500000beb57fae */ /* 0x0009e20008921850 */
[----:B------:R-:W-:-:S03]  /*1ad00*/  IADD3 R3, P2, R3, R186, RZ ;  /* 0x000000ba03037210 */ /* 0x000fc60007f5e0ff */
[----:B--2---:R-:W2:Y:S04]  /*1ad10*/  LDL.LU R2, [R1+0x280] ;  /* 0x0002800001027983 */ /* 0x004ea80000300800 */
[----:B-1----:R-:W2:Y:S01]  /*1ad20*/  LDL.LU R188, [R1+0x25c] ;  /* 0x00025c0001bc7983 */ /* 0x002ea20000300800 */
[----:B------:R-:W-:-:S03]  /*1ad30*/  IMAD.X R222, R222, 0x1, R185, P0 ;  /* 0x00000001dede7824 */ /* 0x000fc600000e06b9 */
[----:B------:R-:W2:Y:S01]  /*1ad40*/  LDL.LU R5, [R1+0x27c] ;  /* 0x00027c0001057983 */ /* 0x000ea20000300800 */
[----:B----4-:R-:W-:Y:S01]  /*1ad50*/  IMAD.MOV.U32 R190, RZ, RZ, R189 ;  /* 0x000000ffffbe7224 */ /* 0x010fe200078e00bd */
[----:B------:R-:W-:Y:S02]  /*1ad60*/  MOV R191, R222 ;  /* 0x000000de00bf7202 */ /* 0x000fe40000000f00 */
[----:B------:R-:W-:Y:S01]  /*1ad70*/  IADD3.X R182, R182, R185, RZ, P2, !PT ;  /* 0x000000b9b6b67210 */ /* 0x000fe200017fe4ff */
[----:B------:R1:W-:Y:S04]  /*1ad80*/  STL [R1+0x318], R189 ;  /* 0x000318bd01007387 */ /* 0x0003e80000100800 */
[----:B------:R-:W-:Y:S04]  /*1ad90*/  STL [R1+0x314], R222 ;  /* 0x000314de01007387 */ /* 0x000fe80000100800 */
[----:B------:R4:W-:Y:S04]  /*1ada0*/  LDGSTS.E [R181+0x71900], desc[UR16][R190.64], P1 ;  /* 0x71900000beb57fae */ /* 0x0009e80008921850 */
[----:B------:R1:W-:Y:S04]  /*1adb0*/  STL [R1+0x338], R3 ;  /* 0x0003380301007387 */ /* 0x0003e80000100800 */
[----:B------:R1:W-:Y:S01]  /*1adc0*/  STL [R1+0x334], R182 ;  /* 0x000334b601007387 */ /* 0x0003e20000100800 */
[----:B----4-:R-:W-:Y:S01]  /*1add0*/  IMAD.MOV.U32 R190, RZ, RZ, R3 ;  /* 0x000000ffffbe7224 */ /* 0x010fe200078e0003 */
[----:B------:R-:W-:-:S02]  /*1ade0*/  MOV R191, R182 ;  /* 0x000000b600bf7202 */ /* 0x000fc40000000f00 */
[----:B-1----:R-:W4:Y:S04]  /*1adf0*/  LDL.LU R189, [R1+0x29c] ;  /* 0x00029c0001bd7983 */ /* 0x002f280000300800 */
[----:B------:R-:W4:Y:S04]  /*1ae00*/  LDL.LU R3, [R1+0x2a0] ;  /* 0x0002a00001037983 */ /* 0x000f280000300800 */
[----:B------:R-:W4:Y:S04]  /*1ae10*/  LDL.LU R222, [R1+0x2bc] ;  /* 0x0002bc0001de7983 */ /* 0x000f280000300800 */
[----:B------:R-:W4:Y:S04]  /*1ae20*/  LDL.LU R182, [R1+0x2c0] ;  /* 0x0002c00001b67983 */ /* 0x000f280000300800 */
[----:B------:R1:W-:Y:S04]  /*1ae30*/  LDGSTS.E [R181+0x71d00], desc[UR16][R190.64], P1 ;  /* 0x71d00000beb57fae */ /* 0x0003e80008921850 */
[----:B------:R-:W4:Y:S01]  /*1ae40*/  LDL R191, [R1+0x480] ;  /* 0x0004800001bf7983 */ /* 0x000f220000100800 */
[----:B---3--:R-:W-:-:S04]  /*1ae50*/  IADD3 R0, P0, R0, R186, RZ ;  /* 0x000000ba00007210 */ /* 0x008fc80007f1e0ff */
[----:B-1----:R-:W-:Y:S01]  /*1ae60*/  MOV R190, R0 ;  /* 0x0000000000be7202 */ /* 0x002fe20000000f00 */
[----:B------:R1:W-:Y:S01]  /*1ae70*/  STL [R1+0x260], R0 ;  /* 0x0002600001007387 */ /* 0x0003e20000100800 */
[----:B--2---:R-:W-:Y:S01]  /*1ae80*/  IADD3 R2, P2, R2, R186, RZ ;  /* 0x000000ba02027210 */ /* 0x004fe20007f5e0ff */
[----:B------:R-:W-:-:S03]  /*1ae90*/  IMAD.X R188, R188, 0x1, R185, P0 ;  /* 0x00000001bcbc7824 */ /* 0x000fc600000e06b9 */
[----:B------:R-:W-:Y:S02]  /*1aea0*/  IADD3.X R5, R5, R185, RZ, P2, !PT ;  /* 0x000000b905057210 */ /* 0x000fe400017fe4ff */
[----:B------:R2:W-:Y:S04]  /*1aeb0*/  STL [R1+0x25c], R188 ;  /* 0x00025cbc01007387 */ /* 0x0005e80000100800 */
[----:B------:R-:W-:Y:S04]  /*1aec0*/  STL [R1+0x280], R2 ;  /* 0x0002800201007387 */ /* 0x000fe80000100800 */
[----:B------:R3:W-:Y:S04]  /*1aed0*/  STL [R1+0x27c], R5 ;  /* 0x00027c0501007387 */ /* 0x0007e80000100800 */
[----:B-1----:R-:W3:Y:S01]  /*1aee0*/  LDL.LU R0, [R1+0x2e0] ;  /* 0x0002e00001007983 */ /* 0x002ee20000300800 */
[----:B----4-:R-:W-:-:S04]  /*1aef0*/  IADD3 R3, P0, R3, R186, RZ ;  /* 0x000000ba03037210 */ /* 0x010fc80007f1e0ff */
[----:B------:R-:W-:Y:S02]  /*1af00*/  IADD3.X R189, R189, R185, RZ, P0, !PT ;  /* 0x000000b9bdbd7210 */ /* 0x000fe400007fe4ff */
[----:B------:R-:W-:Y:S01]  /*1af10*/  IADD3 R182, P2, R182, R186, RZ ;  /* 0x000000bab6b67210 */ /* 0x000fe20007f5e0ff */
[----:B------:R-:W-:Y:S02]  /*1af20*/  VIADD R181, R191, UR4 ;  /* 0x00000004bfb57c36 */ /* 0x000fe40008000000 */
[----:B------:R-:W-:Y:S02]  /*1af30*/  IMAD.MOV.U32 R191, RZ, RZ, R188 ;  /* 0x000000ffffbf7224 */ /* 0x000fe400078e00bc */
[----:B--2---:R-:W2:Y:S04]  /*1af40*/  LDL.LU R188, [R1+0x300] ;  /* 0x0003000001bc7983 */ /* 0x004ea80000300800 */
[----:B------:R1:W-:Y:S01]  /*1af50*/  LDGSTS.E [R181+0x70200], desc[UR16][R190.64], P1 ;  /* 0x70200000beb57fae */ /* 0x0003e20008921850 */
[----:B------:R-:W-:Y:S01]  /*1af60*/  IMAD.X R222, R222, 0x1, R185, P2 ;  /* 0x00000001dede7824 */ /* 0x000fe200010e06b9 */
[----:B-1----:R-:W-:Y:S01]  /*1af70*/  MOV R190, R2 ;  /* 0x0000000200be7202 */ /* 0x002fe20000000f00 */
[----:B------:R-:W-:-:S02]  /*1af80*/  IMAD.MOV.U32 R191, RZ, RZ, R5 ;  /* 0x000000ffffbf7224 */ /* 0x000fc400078e0005 */
[----:B---3--:R-:W3:Y:S04]  /*1af90*/  LDL.LU R5, [R1+0x2dc] ;  /* 0x0002dc0001057983 */ /* 0x008ee80000300800 */
[----:B------:R-:W4:Y:S04]  /*1afa0*/  LDL.LU R2, [R1+0x2fc] ;  /* 0x0002fc0001027983 */ /* 0x000f280000300800 */
[----:B------:R1:W-:Y:S04]  /*1afb0*/  LDGSTS.E [R181+0x70600], desc[UR16][R190.64], P1 ;  /* 0x70600000beb57fae */ /* 0x0003e80008921850 */
[----:B------:R1:W-:Y:S04]  /*1afc0*/  STL [R1+0x2a0], R3 ;  /* 0x0002a00301007387 */ /* 0x0003e80000100800 */
[----:B------:R1:W-:Y:S02]  /*1afd0*/  STL [R1+0x29c], R189 ;  /* 0x00029cbd01007387 */ /* 0x0003e40000100800 */
[----:B-1----:R-:W-:Y:S01]  /*1afe0*/  MOV R190, R3 ;  /* 0x0000000300be7202 */ /* 0x002fe20000000f00 */
[----:B------:R-:W-:Y:S01]  /*1aff0*/  IMAD.MOV.U32 R191, RZ, RZ, R189 ;  /* 0x000000ffffbf7224 */ /* 0x000fe200078e00bd */
[----:B------:R-:W-:Y:S04]  /*1b000*/  STL [R1+0x2c0], R182 ;  /* 0x0002c0b601007387 */ /* 0x000fe80000100800 */
[----:B------:R-:W4:Y:S04]  /*1b010*/  LDL.LU R3, [R1+0x320] ;  /* 0x0003200001037983 */ /* 0x000f280000300800 */
[----:B------:R1:W-:Y:S04]  /*1b020*/  STL [R1+0x2bc], R222 ;  /* 0x0002bcde01007387 */ /* 0x0003e80000100800 */
[----:B------:R1:W-:Y:S04]  /*1b030*/  LDGSTS.E [R181+0x70a00], desc[UR16][R190.64], P1 ;  /* 0x70a00000beb57fae */ /* 0x0003e80008921850 */
[----:B------:R-:W4:Y:S01]  /*1b040*/  LDL.LU R189, [R1+0x340] ;  /* 0x0003400001bd7983 */ /* 0x000f220000300800 */
[----:B-1----:R-:W-:-:S03]  /*1b050*/  IMAD.MOV.U32 R191, RZ, RZ, R222 ;  /* 0x000000ffffbf7224 */ /* 0x002fc600078e00de */
[----:B------:R-:W4:Y:S01]  /*1b060*/  LDL.LU R222, [R1+0x31c] ;  /* 0x00031c0001de7983 */ /* 0x000f220000300800 */
[----:B------:R-:W-:-:S03]  /*1b070*/  MOV R190, R182 ;  /* 0x000000b600be7202 */ /* 0x000fc60000000f00 */
[----:B------:R-:W4:Y:S04]  /*1b080*/  LDL.LU R182, [R1+0x33c] ;  /* 0x00033c0001b67983 */ /* 0x000f280000300800 */
[----:B------:R1:W-:Y:S01]  /*1b090*/  LDGSTS.E [R181+0x70e00], desc[UR16][R190.64], P1 ;  /* 0x70e00000beb57fae */ /* 0x0003e20008921850 */
[----:B------:R-:W-:-:S04]  /*1b0a0*/  IADD3 R0, P0, R0, R186, RZ ;  /* 0x000000ba00007210 */ /* 0x000fc80007f1e0ff */
[----:B-1----:R-:W-:Y:S01]  /*1b0b0*/  MOV R190, R0 ;  /* 0x0000000000be7202 */ /* 0x002fe20000000f00 */
[----:B------:R-:W-:Y:S01]  /*1b0c0*/  STL [R1+0x2e0], R0 ;  /* 0x0002e00001007387 */ /* 0x000fe20000100800 */
[----:B--2---:R-:W-:Y:S02]  /*1b0d0*/  IADD3 R188, P2, R188, R186, RZ ;  /* 0x000000babcbc7210 */ /* 0x004fe40007f5e0ff */
[----:B---3--:R-:W-:-:S05]  /*1b0e0*/  IADD3.X R5, R5, R185, RZ, P0, !PT ;  /* 0x000000b905057210 */ /* 0x008fca00007fe4ff */
[----:B------:R-:W-:Y:S02]  /*1b0f0*/  IMAD.MOV.U32 R191, RZ, RZ, R5 ;  /* 0x000000ffffbf7224 */ /* 0x000fe400078e0005 */
[----:B----4-:R-:W-:-:S03]  /*1b100*/  IMAD.X R2, R2, 0x1, R185, P2 ;  /* 0x0000000102027824 */ /* 0x010fc600010e06b9 */
[----:B------:R1:W-:Y:S04]  /*1b110*/  LDGSTS.E [R181+0x71200], desc[UR16][R190.64], P1 ;  /* 0x71200000beb57fae */ /* 0x0003e80008921850 */
[----:B------:R2:W-:Y:S04]  /*1b120*/  STL [R1+0x2dc], R5 ;  /* 0x0002dc0501007387 */ /* 0x0005e80000100800 */
[----:B------:R-:W-:Y:S01]  /*1b130*/  STL [R1+0x300], R188 ;  /* 0x000300bc01007387 */ /* 0x000fe20000100800 */
[----:B-1----:R-:W-:Y:S01]  /*1b140*/  MOV R190, R188 ;  /* 0x000000bc00be7202 */ /* 0x002fe20000000f00 */
[----:B------:R-:W-:-:S02]  /*1b150*/  IMAD.MOV.U32 R191, RZ, RZ, R2 ;  /* 0x000000ffffbf7224 */ /* 0x000fc400078e0002 */
[----:B--2---:R-:W2:Y:S01]  /*1b160*/  LDL.LU R5, [R1+0x268] ;  /* 0x0002680001057983 */ /* 0x004ea20000300800 */
[----:B------:R-:W-:-:S03]  /*1b170*/  IADD3 R3, P0, R3, R186, RZ ;  /* 0x000000ba03037210 */ /* 0x000fc60007f1e0ff */
[----:B------:R1:W-:Y:S04]  /*1b180*/  LDGSTS.E [R181+0x71600], desc[UR16][R190.64], P1 ;  /* 0x71600000beb57fae */ /* 0x0003e80008921850 */
[----:B------:R3:W-:Y:S04]  /*1b190*/  STL [R1+0x2fc], R2 ;  /* 0x0002fc0201007387 */ /* 0x0007e80000100800 */
[----:B------:R-:W4:Y:S01]  /*1b1a0*/  LDL.LU R0, [R1+0x288] ;  /* 0x0002880001007983 */ /* 0x000f220000300800 */
[----:B------:R-:W-:Y:S02]  /*1b1b0*/  IADD3 R189, P2, R189, R186, RZ ;  /* 0x000000babdbd7210 */ /* 0x000fe40007f5e0ff */
[----:B-1----:R-:W-:Y:S01]  /*1b1c0*/  MOV R190, R3 ;  /* 0x0000000300be7202 */ /* 0x002fe20000000f00 */
[----:B---3--:R-:W5:Y:S04]  /*1b1d0*/  LDL.LU R2, [R1+0x4c4] ;  /* 0x0004c40001027983 */ /* 0x008f680000300800 */
[----:B------:R-:W3:Y:S01]  /*1b1e0*/  LDL.LU R188, [R1+0x284] ;  /* 0x0002840001bc7983 */ /* 0x000ee20000300800 */
[----:B------:R-:W-:-:S05]  /*1b1f0*/  IADD3.X R222, R222, R185, RZ, P0, !PT ;  /* 0x000000b9dede7210 */ /* 0x000fca00007fe4ff */
[----:B------:R-:W-:Y:S02]  /*1b200*/  IMAD.MOV.U32 R191, RZ, RZ, R222 ;  /* 0x000000ffffbf7224 */ /* 0x000fe400078e00de */
[----:B------:R-:W-:Y:S01]  /*1b210*/  IMAD.X R182, R182, 0x1, R185, P2 ;  /* 0x00000001b6b67824 */ /* 0x000fe200010e06b9 */
[----:B------:R1:W-:Y:S04]  /*1b220*/  STL [R1+0x320], R3 ;  /* 0x0003200301007387 */ /* 0x0003e80000100800 */
[----:B------:R1:W-:Y:S04]  /*1b230*/  STL [R1+0x31c], R222 ;  /* 0x00031cde01007387 */ /* 0x0003e80000100800 */
[----:B------:R1:W-:Y:S04]  /*1b240*/  LDGSTS.E [R181+0x71a00], desc[UR16][R190.64], P1 ;  /* 0x71a00000beb57fae */ /* 0x0003e80008921850 */
[----:B------:R-:W-:Y:S04]  /*1b250*/  STL [R1+0x340], R189 ;  /* 0x000340bd01007387 */ /* 0x000fe80000100800 */
[----:B-1----:R-:W3:Y:S01]  /*1b260*/  LDL.LU R3, [R1+0x2a8] ;  /* 0x0002a80001037983 */ /* 0x002ee20000300800 */
[----:B------:R-:W-:Y:S01]  /*1b270*/  MOV R190, R189 ;  /* 0x000000bd00be7202 */ /* 0x000fe20000000f00 */
[----:B------:R-:W-:-:S02]  /*1b280*/  IMAD.MOV.U32 R191, RZ, RZ, R182 ;  /* 0x000000ffffbf7224 */ /* 0x000fc400078e00b6 */
[----:B------:R1:W-:Y:S04]  /*1b290*/  STL [R1+0x33c], R182 ;  /* 0x00033cb601007387 */ /* 0x0003e80000100800 */
[----:B------:R-:W3:Y:S04]  /*1b2a0*/  LDL.LU R222, [R1+0x2c8] ;  /* 0x0002c80001de7983 */ /* 0x000ee80000300800 */
[----:B------:R3:W-:Y:S04]  /*1b2b0*/  LDGSTS.E [R181+0x71e00], desc[UR16][R190.64], P1 ;  /* 0x71e00000beb57fae */ /* 0x0007e80008921850 */
[----:B-1----:R-:W3:Y:S04]  /*1b2c0*/  LDL.LU R182, [R1+0x4c0] ;  /* 0x0004c00001b67983 */ /* 0x002ee80000300800 */
[----:B------:R-:W3:Y:S04]  /*1b2d0*/  LDL.LU R189, [R1+0x2c4] ;  /* 0x0002c40001bd7983 */ /* 0x000ee80000300800 */
[----:B------:R-:W3:Y:S04]  /*1b2e0*/  LDL R190, [R1+0x47c] ;  /* 0x00047c0001be7983 */ /* 0x000ee80000100800 */
[----:B------:R-:W3:Y:S01]  /*1b2f0*/  LDL.LU R191, [R1+0x264] ;  /* 0x0002640001bf7983 */ /* 0x000ee20000300800 */
[----:B--2---:R-:W-:-:S05]  /*1b300*/  IADD3 R5, P0, R5, R186, RZ ;  /* 0x000000ba05057210 */ /* 0x004fca0007f1e0ff */
[----:B------:R-:W-:Y:S01]  /*1b310*/  STL [R1+0x268], R5 ;  /* 0x0002680501007387 */ /* 0x000fe20000100800 */
[----:B----4-:R-:W-:-:S05]  /*1b320*/  IADD3 R0, P2, R0, R186, RZ ;  /* 0x000000ba00007210 */ /* 0x010fca0007f5e0ff */
[----:B---3--:R-:W-:Y:S01]  /*1b330*/  IMAD.X R188, R188, 0x1, R185, P2 ;  /* 0x00000001bcbc7824 */ /* 0x008fe200010e06b9 */
[----:B------:R-:W-:Y:S01]  /*1b340*/  IADD3 R181, R190, UR4, RZ ;  /* 0x00000004beb57c10 */ /* 0x000fe2000fffe0ff */
[----:B------:R-:W-:Y:S01]  /*1b350*/  IMAD.MOV.U32 R190, RZ, RZ, R5 ;  /* 0x000000ffffbe7224 */ /* 0x000fe200078e0005 */
[----:B------:R-:W-:-:S05]  /*1b360*/  IADD3.X R191, R191, R185, RZ, P0, !PT ;  /* 0x000000b9bfbf7210 */ /* 0x000fca00007fe4ff */
[----:B------:R1:W-:Y:S04]  /*1b370*/  STL [R1+0x264], R191 ;  /* 0x000264bf01007387 */ /* 0x0003e80000100800 */
[----:B------:R2:W-:Y:S04]  /*1b380*/  LDGSTS.E [R181+0x70300], desc[UR16][R190.64], P1 ;  /* 0x70300000beb57fae */ /* 0x0005e80008921850 */
[----:B------:R-:W-:Y:S04]  /*1b390*/  STL [R1+0x288], R0 ;  /* 0x0002880001007387 */ /* 0x000fe80000100800 */
[----:B------:R3:W-:Y:S01]  /*1b3a0*/  STL [R1+0x284], R188 ;  /* 0x000284bc01007387 */ /* 0x0007e20000100800 */
[----:B--2---:R-:W-:Y:S01]  /*1b3b0*/  MOV R190, R0 ;  /* 0x0000000000be7202 */ /* 0x004fe20000000f00 */
[----:B-1----:R-:W-:-:S02]  /*1b3c0*/  IMAD.MOV.U32 R191, RZ, RZ, R188 ;  /* 0x000000ffffbf7224 */ /* 0x002fc400078e00bc */
[----:B------:R-:W2:Y:S04]  /*1b3d0*/  LDL.LU R5, [R1+0x308] ;  /* 0x0003080001057983 */ /* 0x000ea80000300800 */
[----:B---3--:R-:W3:Y:S04]  /*1b3e0*/  LDL.LU R188, [R1+0x304] ;  /* 0x0003040001bc7983 */ /* 0x008ee80000300800 */
[----:B------:R-:W4:Y:S04]  /*1b3f0*/  LDL.LU R0, [R1+0x348] ;  /* 0x0003480001007983 */ /* 0x000f280000300800 */
[----:B------:R1:W-:Y:S04]  /*1b400*/  LDGSTS.E [R181+0x70700], desc[UR16][R190.64], P1 ;  /* 0x70700000beb57fae */ /* 0x0003e80008921850 */
[----:B------:R-:W2:Y:S01]  /*1b410*/  LDL.LU R191, [R1+0x2a4] ;  /* 0x0002a40001bf7983 */ /* 0x000ea20000300800 */
[----:B------:R-:W-:-:S02]  /*1b420*/  IADD3 R3, P0, R3, R186, RZ ;  /* 0x000000ba03037210 */ /* 0x000fc40007f1e0ff */
[----:B------:R-:W-:Y:S02]  /*1b430*/  IADD3 R222, P2, R222, R186, RZ ;  /* 0x000000badede7210 */ /* 0x000fe40007f5e0ff */
[----:B-1----:R-:W-:-:S03]  /*1b440*/  MOV R190, R3 ;  /* 0x0000000300be7202 */ /* 0x002fc60000000f00 */
[----:B------:R-:W-:Y:S01]  /*1b450*/  IMAD.X R189, R189, 0x1, R185, P2 ;  /* 0x00000001bdbd7824 */ /* 0x000fe200010e06b9 */
[----:B------:R1:W-:Y:S01]  /*1b460*/  STL [R1+0x2a8], R3 ;  /* 0x0002a80301007387 */ /* 0x0003e20000100800 */
[----:B--2---:R-:W-:-:S05]  /*1b470*/  IADD3.X R191, R191, R185, RZ, P0, !PT ;  /* 0x000000b9bfbf7210 */ /* 0x004fca00007fe4ff */
[----:B------:R2:W-:Y:S04]  /*1b480*/  STL [R1+0x2a4], R191 ;  /* 0x0002a4bf01007387 */ /* 0x0005e80000100800 */
[----:B------:R3:W-:Y:S04]  /*1b490*/  LDGSTS.E [R181+0x70b00], desc[UR16][R190.64], P1 ;  /* 0x70b00000beb57fae */ /* 0x0007e80008921850 */
[----:B------:R-:W-:Y:S04]  /*1b4a0*/  STL [R1+0x2c8], R222 ;  /* 0x0002c8de01007387 */ /* 0x000fe80000100800 */
[----:B-1----:R-:W4:Y:S01]  /*1b4b0*/  LDL.LU R3, [R1+0x344] ;  /* 0x0003440001037983 */ /* 0x002f220000300800 */
[----:B---3--:R-:W-:Y:S01]  /*1b4c0*/  IMAD.MOV.U32 R190, RZ, RZ, R222 ;  /* 0x000000ffffbe7224 */ /* 0x008fe200078e00de */
[----:B--2---:R-:W-:-:S02]  /*1b4d0*/  MOV R191, R189 ;  /* 0x000000bd00bf7202 */ /* 0x004fc40000000f00 */
[----:B------:R1:W-:Y:S04]  /*1b4e0*/  STL [R1+0x2c4], R189 ;  /* 0x0002c4bd01007387 */ /* 0x0003e80000100800 */
[----:B------:R2:W-:Y:S04]  /*1b4f0*/  LDGSTS.E [R181+0x70f00], desc[UR16][R190.64], P1 ;  /* 0x70f00000beb57fae */ /* 0x0005e80008921850 */
[----:B-1----:R-:W5:Y:S04]  /*1b500*/  LDL.LU R189, [R1+0x4bc] ;  /* 0x0004bc0001bd7983 */ /* 0x002f680000300800 */
[----:B------:R-:W3:Y:S04]  /*1b510*/  LDL R222, [R1+0x350] ;  /* 0x0003500001de7983 */ /* 0x000ee80000100800 */
[----:B------:R-:W4:Y:S04]  /*1b520*/  LDL.LU R190, [R1+0x2e4] ;  /* 0x0002e40001be7983 */ /* 0x000f280000300800 */
[----:B------:R-:W2:Y:S01]  /*1b530*/  LDL.LU R191, [R1+0x2e8] ;  /* 0x0002e80001bf7983 */ /* 0x000ea20000300800 */
[----:B------:R-:W-:-:S04]  /*1b540*/  IADD3 R5, P2, R5, R186, RZ ;  /* 0x000000ba05057210 */ /* 0x000fc80007f5e0ff */
[----:B------:R-:W-:Y:S02]  /*1b550*/  IADD3.X R188, R188, R185, RZ, P2, !PT ;  /* 0x000000b9bcbc7210 */ /* 0x000fe400017fe4ff */
[----:B--2---:R-:W-:-:S05]  /*1b560*/  IADD3 R191, P0, R191, R186, RZ ;  /* 0x000000babfbf7210 */ /* 0x004fca0007f1e0ff */
[----:B----4-:R-:W-:Y:S01]  /*1b570*/  IMAD.X R190, R190, 0x1, R185, P0 ;  /* 0x00000001bebe7824 */ /* 0x010fe200000e06b9 */
[----:B------:R1:W-:Y:S04]  /*1b580*/  STL [R1+0x2e8], R191 ;  /* 0x0002e8bf01007387 */ /* 0x0003e80000100800 */
[----:B------:R2:W-:Y:S01]  /*1b590*/  STL [R1+0x2e4], R190 ;  /* 0x0002e4be01007387 */ /* 0x0005e20000100800 */
[----:B-1----:R-:W-:-:S04]  /*1b5a0*/  LOP3.LUT R191, R191, R190, RZ, 0x3c, !PT ;  /* 0x000000bebfbf7212 */ /* 0x002fc800078e3cff */
[----:B--2---:R-:W-:-:S04]  /*1b5b0*/  LOP3.LUT R190, R191, R190, RZ, 0x3c, !PT ;  /* 0x000000bebfbe7212 */ /* 0x004fc800078e3cff */
[----:B------:R-:W-:Y:S01]  /*1b5c0*/  LOP3.LUT R191, R191, R190, RZ, 0x3c, !PT ;  /* 0x000000bebfbf7212 */ /* 0x000fe200078e3cff */
[----:B------:R-:W-:Y:S04]  /*1b5d0*/  STL [R1+0x308], R5 ;  /* 0x0003080501007387 */ /* 0x000fe80000100800 */
[----:B------:R1:W-:Y:S04]  /*1b5e0*/  LDGSTS.E [R181+0x71300], desc[UR16][R190.64], P1 ;  /* 0x71300000beb57fae */ /* 0x0003e80008921850 */
[----:B------:R2:W-:Y:S01]  /*1b5f0*/  STL [R1+0x304], R188 ;  /* 0x000304bc01007387 */ /* 0x0005e20000100800 */
[----:B-1----:R-:W-:Y:S01]  /*1b600*/  IMAD.MOV.U32 R190, RZ, RZ, R5 ;  /* 0x000000ffffbe7224 */ /* 0x002fe200078e0005 */
[----:B------:R-:W-:-:S02]  /*1b610*/  MOV R191, R188 ;  /* 0x000000bc00bf7202 */ /* 0x000fc40000000f00 */
[----:B--2---:R-:W5:Y:S04]  /*1b620*/  LDL.LU R188, [R1+0x4b8] ;  /* 0x0004b80001bc7983 */ /* 0x004f680000300800 */
[----:B------:R-:W5:Y:S04]  /*1b630*/  LDL.LU R5, [R1+0x4b4] ;  /* 0x0004b40001057983 */ /* 0x000f680000300800 */
[----:B------:R1:W-:Y:S04]  /*1b640*/  LDGSTS.E [R181+0x71700], desc[UR16][R190.64], P1 ;  /* 0x71700000beb57fae */ /* 0x0003e80008921850 */
[----:B------:R-:W2:Y:S04]  /*1b650*/  LDL.LU R190, [R1+0x324] ;  /* 0x0003240001be7983 */ /* 0x000ea80000300800 */
[----:B------:R-:W1:Y:S01]  /*1b660*/  LDL.LU R191, [R1+0x328] ;  /* 0x0003280001bf7983 */ /* 0x000e620000300800 */
[----:B------:R-:W-:-:S04]  /*1b670*/  IADD3 R0, P2, R0, R186, RZ ;  /* 0x000000ba00007210 */ /* 0x000fc80007f5e0ff */
[----:B------:R-:W-:Y:S02]  /*1b680*/  IADD3.X R3, R3, R185, RZ, P2, !PT ;  /* 0x000000b903037210 */ /* 0x000fe400017fe4ff */
[----:B-1----:R-:W-:-:S05]  /*1b690*/  IADD3 R191, P0, R191, R186, RZ ;  /* 0x000000babfbf7210 */ /* 0x002fca0007f1e0ff */
[----:B--2---:R-:W-:Y:S01]  /*1b6a0*/  IMAD.X R190, R190, 0x1, R185, P0 ;  /* 0x00000001bebe7824 */ /* 0x004fe200000e06b9 */
        /* <DEDUP_REMOVED lines=8> */
[----:B-1----:R-:W-:Y:S01]  /*1b730*/  MOV R191, R3 ;  /* 0x0000000300bf7202 */ /* 0x002fe20000000f00 */
[----:B------:R-:W-:-:S02]  /*1b740*/  IMAD.MOV.U32 R190, RZ, RZ, R0 ;  /* 0x000000ffffbe7224 */ /* 0x000fc400078e0000 */
[----:B--2---:R1:W5:Y:S04]  /*1b750*/  LDL.LU R3, [R1+0x4b0] ;  /* 0x0004b00001037983 */ /* 0x0043680000300800 */
[----:B------:R1:W5:Y:S01]  /*1b760*/  LDL.LU R0, [R1+0x4ac] ;  /* 0x0004ac0001007983 */ /* 0x0003620000300800 */
[----:B------:R-:W-:-:S03]  /*1b770*/  VIADD R182, R182, 0x1 ;  /* 0x00000001b6b67836 */ /* 0x000fc60000000000 */
[----:B------:R1:W-:Y:S02]  /*1b780*/  LDGSTS.E [R181+0x71f00], desc[UR16][R190.64], P1 ;  /* 0x71f00000beb57fae */ /* 0x0003e40008921850 */
[----:B---3--:R-:W-:Y:S02]  /*1b790*/  ISETP.NE.U32.AND P0, PT, R182, R222, PT ;  /* 0x000000deb600720c */ /* 0x008fe40003f05070 */
[----:B------:R-:W0:Y:S11]  /*1b7a0*/  LDGDEPBAR ;  /* 0x00000000000079af */ /* 0x000e360000000000 */
[----:B-1----:R-:W-:Y:S05]  /*1b7b0*/  @P0 BRA `(.L_x_1) ;  /* 0xffffff9800800947 */ /* 0x002fea000383ffff */
.L_x_0:
[----:B------:R-:W1:Y:S01]  /*1b7c0*/  S2R R8, SR_TID.X ;  /* 0x0000000000087919 */ /* 0x000e620000002100 */
[----:B------:R-:W-:Y:S02]  /*1b7d0*/  WARPGROUP.DEPBAR.LE gsb0, 0x0 ;  /* 0x00008000000079c5 */ /* 0x000fe40000010000 */
[----:B------:R-:W-:-:S04]  /*1b7e0*/  DEPBAR.LE SB0, 0x0 ;  /* 0x000080000000791a */ /* 0x000fc80000000000 */
[----:B-----5:R-:W-:Y:S01]  /*1b7f0*/  VIADD R4, R0, 0x1 ;  /* 0x0000000100047836 */ /* 0x020fe20000000000 */
[----:B------:R-:W-:Y:S01]  /*1b800*/  MOV R12, R120 ;  /* 0x00000078000c7202 */ /* 0x000fe20000000f00 */
[----:B------:R-:W-:Y:S01]  /*1b810*/  IMAD.MOV.U32 R13, RZ, RZ, R122 ;  /* 0x000000ffff0d7224 */ /* 0x000fe200078e007a */
[----:B------:R-:W-:Y:S01]  /*1b820*/  MOV R14, R88 ;  /* 0x00000058000e7202 */ /* 0x000fe20000000f00 */
[----:B------:R-:W-:Y:S01]  /*1b830*/  IMAD.MOV.U32 R15, RZ, RZ, R90 ;  /* 0x000000ffff0f7224 */ /* 0x000fe200078e005a */
[-C--:B------:R-:W-:Y:S01]  /*1b840*/  ISETP.GE.AND P3, PT, R4, R189.reuse, PT ;  /* 0x000000bd0400720c */ /* 0x080fe20003f66270 */
[C---:B------:R-:W-:Y:S01]  /*1b850*/  VIADD R4, R0.reuse, 0x2 ;  /* 0x0000000200047836 */ /* 0x040fe20000000000 */
[----:B------:R-:W-:Y:S01]  /*1b860*/  IADD3 R2, R0, 0x3f, RZ ;  /* 0x0000003f00027810 */ /* 0x000fe20007ffe0ff */
[----:B------:R-:W-:Y:S01]  /*1b870*/  IMAD.MOV.U32 R17, RZ, RZ, R58 ;  /* 0x000000ffff117224 */ /* 0x000fe200078e003a */
[----:B------:R-:W-:Y:S01]  /*1b880*/  MOV R16, R56 ;  /* 0x0000003800107202 */ /* 0x000fe20000000f00 */
[----:B------:R-:W-:Y:S01]  /*1b890*/  IMAD.MOV.U32 R19, RZ, RZ, R26 ;  /* 0x000000ffff137224 */ /* 0x000fe200078e001a */
[-C--:B------:R-:W-:Y:S01]  /*1b8a0*/  ISETP.GE.AND P1, PT, R4, R189.reuse, PT ;  /* 0x000000bd0400720c */ /* 0x080fe20003f26270 */
[----:B------:R-:W-:Y:S01]  /*1b8b0*/  IMAD.MOV.U32 R21, RZ, RZ, R123 ;  /* 0x000000ffff157224 */ /* 0x000fe200078e007b */
[-C--:B------:R-:W-:Y:S01]  /*1b8c0*/  ISETP.GE.AND P0, PT, R2, R189.reuse, PT ;  /* 0x000000bd0200720c */ /* 0x080fe20003f06270 */
[----:B------:R-:W-:Y:S01]  /*1b8d0*/  IMAD.MOV.U32 R23, RZ, RZ, R91 ;  /* 0x000000ffff177224 */ /* 0x000fe200078e005b */
[----:B------:R-:W-:Y:S01]  /*1b8e0*/  IADD3 R2, R0, 0x3, RZ ;  /* 0x0000000300027810 */ /* 0x000fe20007ffe0ff */
[----:B------:R-:W-:Y:S01]  /*1b8f0*/  IMAD.MOV.U32 R91, RZ, RZ, R94 ;  /* 0x000000ffff5b7224 */ /* 0x000fe200078e005e */
[----:B------:R-:W-:Y:S01]  /*1b900*/  MOV R18, R24 ;  /* 0x0000001800127202 */ /* 0x000fe20000000f00 */
[----:B------:R-:W-:Y:S01]  /*1b910*/  IMAD.MOV.U32 R123, RZ, RZ, R30 ;  /* 0x000000ffff7b7224 */ /* 0x000fe200078e001e */
[----:B------:R-:W-:Y:S01]  /*1b920*/  ISETP.GE.AND P4, PT, R2, R189, PT ;  /* 0x000000bd0200720c */ /* 0x000fe20003f86270 */
[----:B------:R-:W-:Y:S01]  /*1b930*/  IMAD.MOV.U32 R153, RZ, RZ, R67 ;  /* 0x000000ffff997224 */ /* 0x000fe200078e0043 */
[----:B------:R-:W-:Y:S01]  /*1b940*/  MOV R20, R121 ;  /* 0x0000007900147202 */ /* 0x000fe20000000f00 */
[----:B------:R-:W-:Y:S01]  /*1b950*/  IMAD.MOV.U32 R121, RZ, RZ, R62 ;  /* 0x000000ffff797224 */ /* 0x000fe200078e003e */
[----:B------:R-:W-:Y:S01]  /*1b960*/  MOV R22, R89 ;  /* 0x0000005900167202 */ /* 0x000fe20000000f00 */
[----:B------:R-:W-:Y:S01]  /*1b970*/  IMAD.MOV.U32 R89, RZ, RZ, R126 ;  /* 0x000000ffff597224 */ /* 0x000fe200078e007e */
[C---:B-1----:R-:W-:Y:S01]  /*1b980*/  SHF.L.U32 R6, R8.reuse, 0x4, RZ ;  /* 0x0000000408067819 */ /* 0x042fe200000006ff */
[----:B------:R-:W-:Y:S01]  /*1b990*/  IMAD.SHL.U32 R7, R8, 0x40, RZ ;  /* 0x0000004008077824 */ /* 0x000fe200078e00ff */
[----:B------:R-:W-:Y:S01]  /*1b9a0*/  MOV R56, R57 ;  /* 0x0000003900387202 */ /* 0x000fe20000000f00 */
[----:B------:R-:W-:Y:S01]  /*1b9b0*/  IMAD.MOV.U32 R57, RZ, RZ, R59 ;  /* 0x000000ffff397224 */ /* 0x000fe200078e003b */
[----:B------:R-:W-:Y:S01]  /*1b9c0*/  LOP3.LUT R6, R6, 0xf0, RZ, 0xc0, !PT ;  /* 0x000000f006067812 */ /* 0x000fe200078ec0ff */
[----:B------:R-:W-:Y:S01]  /*1b9d0*/  IMAD.MOV.U32 R59, RZ, RZ, R27 ;  /* 0x000000ffff3b7224 */ /* 0x000fe200078e001b */
[----:B------:R-:W-:Y:S01]  /*1b9e0*/  LOP3.LUT R9, R7, 0x400, RZ, 0xc0, !PT ;  /* 0x0000040007097812 */ /* 0x000fe200078ec0ff */
[----:B------:R-:W-:Y:S01]  /*1b9f0*/  IMAD.MOV.U32 R155, RZ, RZ, R35 ;  /* 0x000000ffff9b7224 */ /* 0x000fe200078e0023 */
[----:B------:R-:W-:Y:S01]  /*1ba00*/  SHF.L.U32 R7, R8, 0x3, RZ ;  /* 0x0000000308077819 */ /* 0x000fe200000006ff */
[----:B------:R-:W-:Y:S01]  /*1ba10*/  ULDC.64 UR4, c[0x0][0x220] ;  /* 0x0000880000047ab9 */ /* 0x000fe20000000a00 */
[----:B------:R-:W-:-:S02]  /*1ba20*/  IADD3 R6, R9, UR8, R6 ;  /* 0x0000000809067c10 */ /* 0x000fc4000fffe006 */
[----:B------:R-:W-:Y:S02]  /*1ba30*/  LOP3.LUT R7, R7, 0x300, RZ, 0xc0, !PT ;  /* 0x0000030007077812 */ /* 0x000fe400078ec0ff */
[----:B------:R-:W-:Y:S02]  /*1ba40*/  LOP3.LUT R8, R8, 0x7f, RZ, 0xc0, !PT ;  /* 0x0000007f08087812 */ /* 0x000fe400078ec0ff */
[----:B------:R-:W-:Y:S01]  /*1ba50*/  MOV R58, R25 ;  /* 0x00000019003a7202 */ /* 0x000fe20000000f00 */
[----:B------:R-:W-:Y:S01]  /*1ba60*/  IMAD.IADD R4, R7, 0x1, R6 ;  /* 0x0000000107047824 */ /* 0x000fe200078e0206 */
[----:B------:R-:W-:Y:S01]  /*1ba70*/  BAR.SYNC.DEFER_BLOCKING 0x0 ;  /* 0x0000000000007b1d */ /* 0x000fe20000010000 */
[----:B------:R-:W-:Y:S02]  /*1ba80*/  LEA R2, R8, UR8, 0x4 ;  /* 0x0000000808027c11 */ /* 0x000fe4000f8e20ff */
[----:B------:R-:W-:Y:S02]  /*1ba90*/  MOV R88, R124 ;  /* 0x0000007c00587202 */ /* 0x000fe40000000f00 */
[----:B------:R-:W-:-:S03]  /*1baa0*/  MOV R90, R92 ;  /* 0x0000005c005a7202 */ /* 0x000fc60000000f00 */
[----:B------:R-:W1:Y:S01]  /*1bab0*/  LDC R6, c[0x0][0x244] ;  /* 0x00009100ff067b82 */ /* 0x000e620000000800 */
[----:B------:R-:W-:Y:S02]  /*1bac0*/  MOV R120, R60 ;  /* 0x0000003c00787202 */ /* 0x000fe40000000f00 */
[----:B------:R-:W-:Y:S02]  /*1bad0*/  MOV R122, R28 ;  /* 0x0000001c007a7202 */ /* 0x000fe40000000f00 */
[----:B------:R-:W-:Y:S02]  /*1bae0*/  MOV R92, R61 ;  /* 0x0000003d005c7202 */ /* 0x000fe40000000f00 */
[----:B------:R-:W-:Y:S02]  /*1baf0*/  MOV R94, R29 ;  /* 0x0000001d005e7202 */ /* 0x000fe40000000f00 */
[----:B------:R-:W-:Y:S02]  /*1bb00*/  MOV R124, R64 ;  /* 0x00000040007c7202 */ /* 0x000fe40000000f00 */
[----:B------:R-:W-:-:S02]  /*1bb10*/  MOV R126, R32 ;  /* 0x00000020007e7202 */ /* 0x000fc40000000f00 */
[----:B------:R-:W-:Y:S02]  /*1bb20*/  MOV R152, R65 ;  /* 0x0000004100987202 */ /* 0x000fe40000000f00 */
[----:B------:R-:W-:Y:S02]  /*1bb30*/  MOV R154, R33 ;  /* 0x00000021009a7202 */ /* 0x000fe40000000f00 */
[C---:B------:R-:W-:Y:S01]  /*1bb40*/  ISETP.GE.AND P2, PT, R3.reuse, R188, PT ;  /* 0x000000bc0300720c */ /* 0x040fe20003f46270 */
[----:B------:R-:W-:Y:S01]  /*1bb50*/  STSM.16.M88.4 [R4], R12 ;  /* 0x0000000c04007844 */ /* 0x000fe20000000200 */
[----:B------:R-:W-:Y:S01]  /*1bb60*/  BAR.SYNC.DEFER_BLOCKING 0x0 ;  /* 0x0000000000007b1d */ /* 0x000fe20000010000 */
[CC--:B------:R-:W-:Y:S01]  /*1bb70*/  ISETP.GE.AND P5, PT, R0.reuse, R189.reuse, PT ;  /* 0x000000bd0000720c */ /* 0x0c0fe20003fa6270 */
[----:B-1----:R-:W-:Y:S01]  /*1bb80*/  IMAD R7, R3, R6, RZ ;  /* 0x0000000603077224 */ /* 0x002fe200078e02ff */
[----:B------:R-:W-:Y:S02]  /*1bb90*/  ISETP.LT.AND P2, PT, R0, R189, !P2 ;  /* 0x000000bd0000720c */ /* 0x000fe40005741270 */
[----:B------:R-:W-:Y:S01]  /*1bba0*/  ISETP.LT.AND P5, PT, R5, R188, !P5 ;  /* 0x000000bc0500720c */ /* 0x000fe20006fa1270 */
[----:B------:R-:W1:Y:S02]  /*1bbb0*/  LDS.128 R8, [R2] ;  /* 0x0000000002087984 */ /* 0x000e640000000c00 */
[----:B------:R-:W-:Y:S06]  /*1bbc0*/  BAR.SYNC.DEFER_BLOCKING 0x0 ;  /* 0x0000000000007b1d */ /* 0x000fec0000010000 */
[----:B------:R-:W-:Y:S02]  /*1bbd0*/  STSM.16.M88.4 [R4], R16 ;  /* 0x0000001004007844 */ /* 0x000fe40000000200 */
[----:B------:R-:W-:Y:S06]  /*1bbe0*/  BAR.SYNC.DEFER_BLOCKING 0x0 ;  /* 0x0000000000007b1d */ /* 0x000fec0000010000 */
[----:B------:R-:W2:Y:S02]  /*1bbf0*/  LDS.128 R12, [R2] ;  /* 0x00000000020c7984 */ /* 0x000ea40000000c00 */
[----:B------:R-:W-:Y:S06]  /*1bc00*/  BAR.SYNC.DEFER_BLOCKING 0x0 ;  /* 0x0000000000007b1d */ /* 0x000fec0000010000 */
[----:B------:R-:W-:Y:S02]  /*1bc10*/  STSM.16.M88.4 [R4], R20 ;  /* 0x0000001404007844 */ /* 0x000fe40000000200 */
[----:B------:R-:W-:Y:S06]  /*1bc20*/  BAR.SYNC.DEFER_BLOCKING 0x0 ;  /* 0x0000000000007b1d */ /* 0x000fec0000010000 */
[----:B------:R-:W3:Y:S02]  /*1bc30*/  LDS.128 R24, [R2] ;  /* 0x0000000002187984 */ /* 0x000ee40000000c00 */
[----:B------:R-:W-:Y:S06]  /*1bc40*/  BAR.SYNC.DEFER_BLOCKING 0x0 ;  /* 0x0000000000007b1d */ /* 0x000fec0000010000 */
[----:B------:R4:W-:Y:S02]  /*1bc50*/  STSM.16.M88.4 [R4], R56 ;  /* 0x0000003804007844 */ /* 0x0009e40000000200 */
[----:B------:R-:W-:Y:S01]  /*1bc60*/  BAR.SYNC.DEFER_BLOCKING 0x0 ;  /* 0x0000000000007b1d */ /* 0x000fe20000010000 */
[----:B----4-:R-:W-:Y:S01]  /*1bc70*/  MOV R56, R125 ;  /* 0x0000007d00387202 */ /* 0x010fe20000000f00 */
[----:B------:R-:W-:Y:S01]  /*1bc80*/  IMAD.MOV.U32 R57, RZ, RZ, R127 ;  /* 0x000000ffff397224 */ /* 0x000fe200078e007f */
[----:B------:R-:W-:Y:S01]  /*1bc90*/  MOV R58, R93 ;  /* 0x0000005d003a7202 */ /* 0x000fe20000000f00 */
[----:B------:R-:W-:-:S02]  /*1bca0*/  IMAD.MOV.U32 R59, RZ, RZ, R95 ;  /* 0x000000ffff3b7224 */ /* 0x000fc400078e005f */
[----:B------:R-:W-:Y:S02]  /*1bcb0*/  IMAD.MOV.U32 R93, RZ, RZ, R63 ;  /* 0x000000ffff5d7224 */ /* 0x000fe400078e003f */
[----:B------:R-:W-:Y:S02]  /*1bcc0*/  IMAD.MOV.U32 R95, RZ, RZ, R31 ;  /* 0x000000ffff5f7224 */ /* 0x000fe400078e001f */
[----:B------:R-:W-:Y:S02]  /*1bcd0*/  IMAD.MOV.U32 R125, RZ, RZ, R66 ;  /* 0x000000ffff7d7224 */ /* 0x000fe400078e0042 */
[----:B------:R-:W-:Y:S01]  /*1bce0*/  IMAD.MOV.U32 R127, RZ, RZ, R34 ;  /* 0x000000ffff7f7224 */ /* 0x000fe200078e0022 */
[----:B------:R-:W4:Y:S01]  /*1bcf0*/  LDS.128 R20, [R2] ;  /* 0x0000000002147984 */ /* 0x000f220000000c00 */
[----:B------:R-:W-:Y:S06]  /*1bd00*/  BAR.SYNC.DEFER_BLOCKING 0x0 ;  /* 0x0000000000007b1d */ /* 0x000fec0000010000 */
[----:B------:R-:W-:Y:S02]  /*1bd10*/  STSM.16.M88.4 [R4], R88 ;  /* 0x0000005804007844 */ /* 0x000fe40000000200 */
[----:B------:R-:W-:Y:S06]  /*1bd20*/  BAR.SYNC.DEFER_BLOCKING 0x0 ;  /* 0x0000000000007b1d */ /* 0x000fec0000010000 */
[----:B------:R-:W4:Y:S02]  /*1bd30*/  LDS.128 R16, [R2] ;  /* 0x0000000002107984 */ /* 0x000f240000000c00 */
[----:B------:R-:W-:Y:S06]  /*1bd40*/  BAR.SYNC.DEFER_BLOCKING 0x0 ;  /* 0x0000000000007b1d */ /* 0x000fec0000010000 */
[----:B------:R1:W-:Y:S02]  /*1bd50*/  STSM.16.M88.4 [R4], R120 ;  /* 0x0000007804007844 */ /* 0x0003e40000000200 */
[----:B------:R-:W-:Y:S01]  /*1bd60*/  BAR.SYNC.DEFER_BLOCKING 0x0 ;  /* 0x0000000000007b1d */ /* 0x000fe20000010000 */
[----:B-1----:R-:W-:Y:S01]  /*1bd70*/  MOV R120, R128 ;  /* 0x0000008000787202 */ /* 0x002fe20000000f00 */
[----:B------:R-:W-:Y:S01]  /*1bd80*/  IMAD.MOV.U32 R121, RZ, RZ, R130 ;  /* 0x000000ffff797224 */ /* 0x000fe200078e0082 */
[----:B------:R-:W-:Y:S01]  /*1bd90*/  MOV R122, R96 ;  /* 0x00000060007a7202 */ /* 0x000fe20000000f00 */
[----:B------:R-:W-:Y:S01]  /*1bda0*/  IMAD.MOV.U32 R123, RZ, RZ, R98 ;  /* 0x000000ffff7b7224 */ /* 0x000fe200078e0062 */
[----:B------:R-:W-:Y:S01]  /*1bdb0*/  MOV R128, R129 ;  /* 0x0000008100807202 */ /* 0x000fe20000000f00 */
[----:B------:R-:W-:Y:S01]  /*1bdc0*/  IMAD.MOV.U32 R129, RZ, RZ, R131 ;  /* 0x000000ffff817224 */ /* 0x000fe200078e0083 */
[----:B------:R-:W-:Y:S01]  /*1bdd0*/  MOV R130, R97 ;  /* 0x0000006100827202 */ /* 0x000fe20000000f00 */
[----:B------:R-:W-:Y:S01]  /*1bde0*/  IMAD.MOV.U32 R131, RZ, RZ, R99 ;  /* 0x000000ffff837224 */ /* 0x000fe200078e0063 */
[----:B------:R-:W1:Y:S01]  /*1bdf0*/  LDS.128 R88, [R2] ;  /* 0x0000000002587984 */ /* 0x000e620000000c00 */
[----:B------:R-:W-:Y:S06]  /*1be00*/  BAR.SYNC.DEFER_BLOCKING 0x0 ;  /* 0x0000000000007b1d */ /* 0x000fec0000010000 */
[----:B------:R-:W-:Y:S02]  /*1be10*/  STSM.16.M88.4 [R4], R56 ;  /* 0x0000003804007844 */ /* 0x000fe40000000200 */
[----:B------:R-:W-:Y:S06]  /*1be20*/  BAR.SYNC.DEFER_BLOCKING 0x0 ;  /* 0x0000000000007b1d */ /* 0x000fec0000010000 */
[----:B------:R-:W1:Y:S02]  /*1be30*/  LDS.128 R60, [R2] ;  /* 0x00000000023c7984 */ /* 0x000e640000000c00 */
[----:B------:R-:W-:Y:S06]  /*1be40*/  BAR.SYNC.DEFER_BLOCKING 0x0 ;  /* 0x0000000000007b1d */ /* 0x000fec0000010000 */
[----:B------:R-:W-:Y:S02]  /*1be50*/  STSM.16.M88.4 [R4], R92 ;  /* 0x0000005c04007844 */ /* 0x000fe40000000200 */
[----:B------:R-:W-:Y:S06]  /*1be60*/  BAR.SYNC.DEFER_BLOCKING 0x0 ;  /* 0x0000000000007b1d */ /* 0x000fec0000010000 */
[----:B------:R-:W1:Y:S02]  /*1be70*/  LDS.128 R56, [R2] ;  /* 0x0000000002387984 */ /* 0x000e640000000c00 */
[----:B------:R-:W-:Y:S06]  /*1be80*/  BAR.SYNC.DEFER_BLOCKING 0x0 ;  /* 0x0000000000007b1d */ /* 0x000fec0000010000 */
[----:B------:R2:W-:Y:S02]  /*1be90*/  STSM.16.M88.4 [R4], R120 ;  /* 0x0000007804007844 */ /* 0x0005e40000000200 */
[----:B------:R-:W-:Y:S01]  /*1bea0*/  BAR.SYNC.DEFER_BLOCKING 0x0 ;  /* 0x0000000000007b1d */ /* 0x000fe20000010000 */
[----:B--2---:R-:W-:Y:S01]  /*1beb0*/  MOV R120, R132 ;  /* 0x0000008400787202 */ /* 0x004fe20000000f00 */
[----:B------:R-:W-:Y:S01]  /*1bec0*/  IMAD.MOV.U32 R121, RZ, RZ, R134 ;  /* 0x000000ffff797224 */ /* 0x000fe200078e0086 */
[----:B------:R-:W-:Y:S01]  /*1bed0*/  MOV R122, R100 ;  /* 0x00000064007a7202 */ /* 0x000fe20000000f00 */
[----:B------:R-:W-:Y:S01]  /*1bee0*/  IMAD.MOV.U32 R123, RZ, RZ, R102 ;  /* 0x000000ffff7b7224 */ /* 0x000fe200078e0066 */
[----:B------:R-:W-:-:S02]  /*1bef0*/  MOV R132, R69 ;  /* 0x0000004500847202 */ /* 0x000fc40000000f00 */
[----:B------:R-:W-:Y:S01]  /*1bf00*/  MOV R134, R37 ;  /* 0x0000002500867202 */ /* 0x000fe20000000f00 */
[----:B------:R-:W2:Y:S01]  /*1bf10*/  LDS.128 R28, [R2] ;  /* 0x00000000021c7984 */ /* 0x000ea20000000c00 */
[----:B------:R-:W-:Y:S06]  /*1bf20*/  BAR.SYNC.DEFER_BLOCKING 0x0 ;  /* 0x0000000000007b1d */ /* 0x000fec0000010000 */
[----:B------:R3:W-:Y:S02]  /*1bf30*/  STSM.16.M88.4 [R4], R124 ;  /* 0x0000007c04007844 */ /* 0x0007e40000000200 */
[----:B------:R-:W-:Y:S01]  /*1bf40*/  BAR.SYNC.DEFER_BLOCKING 0x0 ;  /* 0x0000000000007b1d */ /* 0x000fe20000010000 */
[----:B---3--:R-:W-:Y:S01]  /*1bf50*/  MOV R124, R68 ;  /* 0x00000044007c7202 */ /* 0x008fe20000000f00 */
[----:B------:R-:W-:Y:S01]  /*1bf60*/  IMAD.MOV.U32 R125, RZ, RZ, R70 ;  /* 0x000000ffff7d7224 */ /* 0x000fe200078e0046 */
[----:B------:R-:W-:Y:S01]  /*1bf70*/  MOV R126, R36 ;  /* 0x00000024007e7202 */ /* 0x000fe20000000f00 */
[----:B------:R-:W-:-:S02]  /*1bf80*/  IMAD.MOV.U32 R127, RZ, RZ, R38 ;  /* 0x000000ffff7f7224 */ /* 0x000fc400078e0026 */
        /* <DEDUP_REMOVED lines=9> */
[----:B------:R-:W-:Y:S01]  /*1c020*/  IMAD.MOV.U32 R135, RZ, RZ, R39 ;  /* 0x000000ffff877224 */ /* 0x000fe200078e0027 */
[----:B------:R-:W4:Y:S01]  /*1c030*/  LDS.128 R92, [R2] ;  /* 0x00000000025c7984 */ /* 0x000f220000000c00 */
[----:B------:R-:W-:Y:S06]  /*1c040*/  BAR.SYNC.DEFER_BLOCKING 0x0 ;  /* 0x0000000000007b1d */ /* 0x000fec0000010000 */
[----:B------:R1:W-:Y:S02]  /*1c050*/  STSM.16.M88.4 [R4], R152 ;  /* 0x0000009804007844 */ /* 0x0003e40000000200 */
[----:B------:R-:W-:Y:S01]  /*1c060*/  BAR.SYNC.DEFER_BLOCKING 0x0 ;  /* 0x0000000000007b1d */ /* 0x000fe20000010000 */
[----:B-1----:R-:W-:Y:S01]  /*1c070*/  MOV R152, R72 ;  /* 0x0000004800987202 */ /* 0x002fe20000000f00 */
[----:B------:R-:W-:Y:S01]  /*1c080*/  IMAD.MOV.U32 R153, RZ, RZ, R74 ;  /* 0x000000ffff997224 */ /* 0x000fe200078e004a */
[----:B------:R-:W-:Y:S01]  /*1c090*/  MOV R154, R40 ;  /* 0x00000028009a7202 */ /* 0x000fe20000000f00 */
[----:B------:R-:W-:-:S02]  /*1c0a0*/  IMAD.MOV.U32 R155, RZ, RZ, R42 ;  /* 0x000000ffff9b7224 */ /* 0x000fc400078e002a */
        /* <DEDUP_REMOVED lines=13> */
[----:B------:R-:W-:Y:S02]  /*1c180*/  MOV R138, R108 ;  /* 0x0000006c008a7202 */ /* 0x000fe40000000f00 */
        /* <DEDUP_REMOVED lines=9> */
[----:B------:R-:W-:Y:S01]  /*1c220*/  IMAD.MOV.U32 R137, RZ, RZ, R142 ;  /* 0x000000ffff897224 */ /* 0x000fe200078e008e */
[----:B------:R-:W-:Y:S01]  /*1c230*/  MOV R142, R45 ;  /* 0x0000002d008e7202 */ /* 0x000fe20000000f00 */
[----:B------:R-:W-:Y:S01]  /*1c240*/  IMAD.MOV.U32 R139, RZ, RZ, R110 ;  /* 0x000000ffff8b7224 */ /* 0x000fe200078e006e */
[----:B------:R-:W3:Y:S01]  /*1c250*/  LDS.128 R100, [R2] ;  /* 0x0000000002647984 */ /* 0x000ee20000000c00 */
[----:B------:R-:W-:Y:S06]  /*1c260*/  BAR.SYNC.DEFER_BLOCKING 0x0 ;  /* 0x0000000000007b1d */ /* 0x000fec0000010000 */
[----:B------:R4:W-:Y:S02]  /*1c270*/  STSM.16.M88.4 [R4], R132 ;  /* 0x0000008404007844 */ /* 0x0009e40000000200 */
[----:B------:R-:W-:Y:S01]  /*1c280*/  BAR.SYNC.DEFER_BLOCKING 0x0 ;  /* 0x0000000000007b1d */ /* 0x000fe20000010000 */
[----:B----4-:R-:W-:Y:S01]  /*1c290*/  MOV R132, R73 ;  /* 0x0000004900847202 */ /* 0x010fe20000000f00 */
[----:B------:R-:W-:Y:S01]  /*1c2a0*/  IMAD.MOV.U32 R133, RZ, RZ, R75 ;  /* 0x000000ffff857224 */ /* 0x000fe200078e004b */
[----:B------:R-:W-:Y:S01]  /*1c2b0*/  MOV R134, R41 ;  /* 0x0000002900867202 */ /* 0x000fe20000000f00 */
[----:B------:R-:W-:-:S02]  /*1c2c0*/  IMAD.MOV.U32 R135, RZ, RZ, R43 ;  /* 0x000000ffff877224 */ /* 0x000fc400078e002b */
[----:B------:R-:W4:Y:S02]  /*1c2d0*/  LDS.128 R68, [R2] ;  /* 0x0000000002447984 */ /* 0x000f240000000c00 */
        /* <DEDUP_REMOVED lines=22> */
[----:B------:R-:W-:-:S02]  /*1c440*/  IMAD.MOV.U32 R135, RZ, RZ, R111 ;  /* 0x000000ffff877224 */ /* 0x000fc400078e006f */
[----:B------:R-:W-:Y:S02]  /*1c450*/  IMAD.MOV.U32 R141, RZ, RZ, R79 ;  /* 0x000000ffff8d7224 */ /* 0x000fe400078e004f */
[----:B------:R-:W-:Y:S01]  /*1c460*/  IMAD.MOV.U32 R143, RZ, RZ, R47 ;  /* 0x000000ffff8f7224 */ /* 0x000fe200078e002f */
[----:B------:R-:W2:Y:S01]  /*1c470*/  LDS.128 R72, [R2] ;  /* 0x0000000002487984 */ /* 0x000ea20000000c00 */
[----:B------:R-:W-:Y:S06]  /*1c480*/  BAR.SYNC.DEFER_BLOCKING 0x0 ;  /* 0x0000000000007b1d */ /* 0x000fec0000010000 */
[----:B------:R3:W-:Y:S02]  /*1c490*/  STSM.16.M88.4 [R4], R136 ;  /* 0x0000008804007844 */ /* 0x0007e40000000200 */
[----:B------:R-:W-:Y:S01]  /*1c4a0*/  BAR.SYNC.DEFER_BLOCKING 0x0 ;  /* 0x0000000000007b1d */ /* 0x000fe20000010000 */
[----:B---3--:R-:W-:Y:S01]  /*1c4b0*/  MOV R136, R144 ;  /* 0x0000009000887202 */ /* 0x008fe20000000f00 */
[----:B------:R-:W-:Y:S01]  /*1c4c0*/  IMAD.MOV.U32 R137, RZ, RZ, R146 ;  /* 0x000000ffff897224 */ /* 0x000fe200078e0092 */
[----:B------:R-:W-:Y:S01]  /*1c4d0*/  MOV R138, R112 ;  /* 0x00000070008a7202 */ /* 0x000fe20000000f00 */
[----:B------:R-:W-:Y:S01]  /*1c4e0*/  IMAD.MOV.U32 R139, RZ, RZ, R114 ;  /* 0x000000ffff8b7224 */ /* 0x000fe200078e0072 */
[----:B------:R-:W-:Y:S01]  /*1c4f0*/  MOV R144, R148 ;  /* 0x0000009400907202 */ /* 0x000fe20000000f00 */
[----:B------:R-:W-:Y:S01]  /*1c500*/  IMAD.MOV.U32 R148, RZ, RZ, R85 ;  /* 0x000000ffff947224 */ /* 0x000fe200078e0055 */
[----:B------:R-:W-:Y:S01]  /*1c510*/  MOV R146, R116 ;  /* 0x0000007400927202 */ /* 0x000fe20000000f00 */
        /* <DEDUP_REMOVED lines=20> */
[----:B------:R-:W-:Y:S02]  /*1c660*/  IMAD.MOV.U32 R145, RZ, RZ, R150 ;  /* 0x000000ffff917224 */ /* 0x000fe400078e0096 */
[----:B------:R-:W-:Y:S02]  /*1c670*/  IMAD.MOV.U32 R147, RZ, RZ, R118 ;  /* 0x000000ffff937224 */ /* 0x000fe400078e0076 */
[----:B------:R-:W-:Y:S01]  /*1c680*/  IMAD.MOV.U32 R150, RZ, RZ, R53 ;  /* 0x000000ffff967224 */ /* 0x000fe200078e0035 */
[----:B------:R-:W1:Y:S01]  /*1c690*/  LDS.128 R76, [R2] ;  /* 0x00000000024c7984 */ /* 0x000e620000000c00 */
[----:B------:R-:W-:Y:S06]  /*1c6a0*/  BAR.SYNC.DEFER_BLOCKING 0x0 ;  /* 0x0000000000007b1d */ /* 0x000fec0000010000 */
[----:B------:R2:W-:Y:S02]  /*1c6b0*/  STSM.16.M88.4 [R4], R136 ;  /* 0x0000008804007844 */ /* 0x0005e40000000200 */
[----:B------:R-:W-:Y:S01]  /*1c6c0*/  BAR.SYNC.DEFER_BLOCKING 0x0 ;  /* 0x0000000000007b1d */ /* 0x000fe20000010000 */
[----:B--2---:R-:W-:Y:S01]  /*1c6d0*/  MOV R136, R81 ;  /* 0x0000005100887202 */ /* 0x004fe20000000f00 */
[----:B------:R-:W-:Y:S01]  /*1c6e0*/  IMAD.MOV.U32 R137, RZ, RZ, R83 ;  /* 0x000000ffff897224 */ /* 0x000fe200078e0053 */
[----:B------:R-:W-:Y:S01]  /*1c6f0*/  MOV R138, R49 ;  /* 0x00000031008a7202 */ /* 0x000fe20000000f00 */
[----:B------:R-:W-:-:S02]  /*1c700*/  IMAD.MOV.U32 R139, RZ, RZ, R51 ;  /* 0x000000ffff8b7224 */ /* 0x000fc400078e0033 */
[----:B------:R-:W2:Y:S02]  /*1c710*/  LDS.128 R44, [R2] ;  /* 0x00000000022c7984 */ /* 0x000ea40000000c00 */
[----:B------:R-:W-:Y:S06]  /*1c720*/  BAR.SYNC.DEFER_BLOCKING 0x0 ;  /* 0x0000000000007b1d */ /* 0x000fec0000010000 */
[----:B------:R-:W-:Y:S02]  /*1c730*/  STSM.16.M88.4 [R4], R152 ;  /* 0x0000009804007844 */ /* 0x000fe40000000200 */
[----:B------:R-:W-:Y:S06]  /*1c740*/  BAR.SYNC.DEFER_BLOCKING 0x0 ;  /* 0x0000000000007b1d */ /* 0x000fec0000010000 */
[----:B------:R-:W2:Y:S02]  /*1c750*/  LDS.128 R112, [R2] ;  /* 0x0000000002707984 */ /* 0x000ea40000000c00 */
[----:B------:R-:W-:Y:S06]  /*1c760*/  BAR.SYNC.DEFER_BLOCKING 0x0 ;  /* 0x0000000000007b1d */ /* 0x000fec0000010000 */
[----:B------:R3:W-:Y:S02]  /*1c770*/  STSM.16.M88.4 [R4], R140 ;  /* 0x0000008c04007844 */ /* 0x0007e40000000200 */
[----:B------:R-:W-:Y:S01]  /*1c780*/  BAR.SYNC.DEFER_BLOCKING 0x0 ;  /* 0x0000000000007b1d */ /* 0x000fe20000010000 */
[----:B---3--:R-:W-:Y:S01]  /*1c790*/  MOV R140, R84 ;  /* 0x00000054008c7202 */ /* 0x008fe20000000f00 */
[----:B------:R-:W-:Y:S01]  /*1c7a0*/  IMAD.MOV.U32 R141, RZ, RZ, R86 ;  /* 0x000000ffff8d7224 */ /* 0x000fe200078e0056 */
[----:B------:R-:W-:Y:S01]  /*1c7b0*/  MOV R142, R52 ;  /* 0x00000034008e7202 */ /* 0x000fe20000000f00 */
[----:B------:R-:W-:Y:S01]  /*1c7c0*/  IMAD.MOV.U32 R143, RZ, RZ, R54 ;  /* 0x000000ffff8f7224 */ /* 0x000fe200078e0036 */
[----:B------:R-:W-:-:S02]  /*1c7d0*/  LEA R52, R6, R7, 0x7 ;  /* 0x0000000706347211 */ /* 0x000fc400078e38ff */
[----:B------:R-:W-:-:S04]  /*1c7e0*/  LEA R6, P6, R7, UR4, 0x2 ;  /* 0x0000000407067c11 */ /* 0x000fc8000f8c10ff */
[----:B------:R-:W-:Y:S01]  /*1c7f0*/  LEA.HI.X.SX32 R7, R7, UR5, 0x2, P6 ;  /* 0x0000000507077c11 */ /* 0x000fe2000b0f16ff */
[----:B------:R-:W3:Y:S01]  /*1c800*/  LDS.128 R132, [R2] ;  /* 0x0000000002847984 */ /* 0x000ee20000000c00 */
[----:B------:R-:W-:Y:S06]  /*1c810*/  BAR.SYNC.DEFER_BLOCKING 0x0 ;  /* 0x0000000000007b1d */ /* 0x000fec0000010000 */
[----:B------:R4:W-:Y:S02]  /*1c820*/  STSM.16.M88.4 [R4], R136 ;  /* 0x0000008804007844 */ /* 0x0009e40000000200 */
[----:B------:R-:W-:Y:S01]  /*1c830*/  BAR.SYNC.DEFER_BLOCKING 0x0 ;  /* 0x0000000000007b1d */ /* 0x000fe20000010000 */
[----:B----4-:R-:W-:-:S05]  /*1c840*/  LEA R136, P6, R52, UR4, 0x2 ;  /* 0x0000000434887c11 */ /* 0x010fca000f8c10ff */
[----:B------:R-:W-:Y:S02]  /*1c850*/  ULDC UR4, c[0x0][0x248] ;  /* 0x0000920000047ab9 */ /* 0x000fe40000000800 */
[----:B------:R-:W-:Y:S01]  /*1c860*/  IMAD R139, R0, UR4, RZ ;  /* 0x00000004008b7c24 */ /* 0x000fe2000f8e02ff */
[----:B------:R-:W-:Y:S02]  /*1c870*/  LEA.HI.X.SX32 R137, R52, UR5, 0x2, P6 ;  /* 0x0000000534897c11 */ /* 0x000fe4000b0f16ff */
[-C--:B------:R-:W-:Y:S01]  /*1c880*/  ISETP.LT.AND P6, PT, R3, R188.reuse, !P3 ;  /* 0x000000bc0300720c */ /* 0x080fe20005fc1270 */
[----:B------:R-:W-:Y:S01]  /*1c890*/  IMAD.WIDE R84, R139, 0x4, R6 ;  /* 0x000000048b547825 */ /* 0x000fe200078e0206 */
[----:B------:R-:W-:Y:S01]  /*1c8a0*/  ISETP.LT.AND P3, PT, R5, R188, !P3 ;  /* 0x000000bc0500720c */ /* 0x000fe20005f61270 */
[----:B------:R-:W4:Y:S01]  /*1c8b0*/  LDS.128 R80, [R2] ;  /* 0x0000000002507984 */ /* 0x000f220000000c00 */
[----:B------:R-:W-:Y:S06]  /*1c8c0*/  BAR.SYNC.DEFER_BLOCKING 0x0 ;  /* 0x0000000000007b1d */ /* 0x000fec0000010000 */
[----:B------:R1:W-:Y:S02]  /*1c8d0*/  STSM.16.M88.4 [R4], R144 ;  /* 0x0000009004007844 */ /* 0x0003e40000000200 */
[----:B------:R-:W-:Y:S01]  /*1c8e0*/  BAR.SYNC.DEFER_BLOCKING 0x0 ;  /* 0x0000000000007b1d */ /* 0x000fe20000010000 */
[----:B-1----:R-:W-:Y:S01]  /*1c8f0*/  IMAD.MOV.U32 R146, RZ, RZ, R117 ;  /* 0x000000ffff927224 */ /* 0x002fe200078e0075 */
[----:B------:R-:W-:Y:S01]  /*1c900*/  MOV R147, R119 ;  /* 0x0000007700937202 */ /* 0x000fe20000000f00 */
[----:B------:R-:W-:Y:S01]  /*1c910*/  IMAD.MOV.U32 R144, RZ, RZ, R149 ;  /* 0x000000ffff907224 */ /* 0x000fe200078e0095 */
[----:B------:R-:W-:-:S02]  /*1c920*/  MOV R145, R151 ;  /* 0x0000009700917202 */ /* 0x000fc40000000f00 */
[----:B------:R-:W-:Y:S02]  /*1c930*/  MOV R151, R55 ;  /* 0x0000003700977202 */ /* 0x000fe40000000f00 */
[----:B------:R-:W-:Y:S01]  /*1c940*/  MOV R149, R87 ;  /* 0x0000005700957202 */ /* 0x000fe20000000f00 */
[C---:B------:R-:W-:Y:S01]  /*1c950*/  IMAD.WIDE R86, R139.reuse, 0x4, R136 ;  /* 0x000000048b567825 */ /* 0x040fe200078e0288 */
[----:B------:R-:W1:Y:S01]  /*1c960*/  LDS.128 R48, [R2] ;  /* 0x0000000002307984 */ /* 0x000e620000000c00 */
[----:B------:R-:W-:Y:S06]  /*1c970*/  BAR.SYNC.DEFER_BLOCKING 0x0 ;  /* 0x0000000000007b1d */ /* 0x000fec0000010000 */
[----:B------:R2:W-:Y:S02]  /*1c980*/  STSM.16.M88.4 [R4], R140 ;  /* 0x0000008c04007844 */ /* 0x0005e40000000200 */
[----:B------:R-:W-:Y:S01]  /*1c990*/  BAR.SYNC.DEFER_BLOCKING 0x0 ;  /* 0x0000000000007b1d */ /* 0x000fe20000010000 */
[----:B--2---:R-:W-:Y:S01]  /*1c9a0*/  VIADD R143, R139, UR4 ;  /* 0x000000048b8f7c36 */ /* 0x004fe20008000000 */
[----:B------:R-:W-:-:S03]  /*1c9b0*/  IADD3 R142, R0, 0x4, RZ ;  /* 0x00000004008e7810 */ /* 0x000fc60007ffe0ff */
[----:B------:R-:W-:-:S04]  /*1c9c0*/  IMAD.WIDE R138, R143, 0x4, R6 ;  /* 0x000000048f8a7825 */ /* 0x000fc800078e0206 */
[C---:B------:R-:W-:Y:S01]  /*1c9d0*/  IMAD.WIDE R140, R143.reuse, 0x4, R136 ;  /* 0x000000048f8c7825 */ /* 0x040fe200078e0288 */
[----:B------:R-:W2:Y:S03]  /*1c9e0*/  LDS.128 R116, [R2] ;  /* 0x0000000002747984 */ /* 0x000ea60000000c00 */
[----:B------:R-:W-:Y:S01]  /*1c9f0*/  VIADD R143, R143, UR4 ;  /* 0x000000048f8f7c36 */ /* 0x000fe20008000000 */
[----:B------:R-:W-:Y:S06]  /*1ca00*/  BAR.SYNC.DEFER_BLOCKING 0x0 ;  /* 0x0000000000007b1d */ /* 0x000fec0000010000 */
[----:B------:R-:W-:Y:S02]  /*1ca10*/  STSM.16.M88.4 [R4], R144 ;  /* 0x0000009004007844 */ /* 0x000fe40000000200 */
[----:B------:R-:W-:Y:S06]  /*1ca20*/  BAR.SYNC.DEFER_BLOCKING 0x0 ;  /* 0x0000000000007b1d */ /* 0x000fec0000010000 */
[----:B------:R-:W2:Y:S02]  /*1ca30*/  LDS.128 R52, [R2] ;  /* 0x0000000002347984 */ /* 0x000ea40000000c00 */
[----:B------:R-:W-:Y:S06]  /*1ca40*/  BAR.SYNC.DEFER_BLOCKING 0x0 ;  /* 0x0000000000007b1d */ /* 0x000fec0000010000 */
[----:B------:R3:W-:Y:S02]  /*1ca50*/  STSM.16.M88.4 [R4], R148 ;  /* 0x0000009404007844 */ /* 0x0007e40000000200 */
[----:B------:R-:W-:Y:S01]  /*1ca60*/  BAR.SYNC.DEFER_BLOCKING 0x0 ;  /* 0x0000000000007b1d */ /* 0x000fe20000010000 */
[----:B---3--:R-:W-:-:S05]  /*1ca70*/  IADD3 R4, R0, 0x5, RZ ;  /* 0x0000000500047810 */ /* 0x008fca0007ffe0ff */
[----:B------:R3:W-:Y:S01]  /*1ca80*/  @P2 STG.E desc[UR16][R84.64], R8 ;  /* 0x0000000854002986 */ /* 0x0007e2000c101910 */
[----:B------:R-:W-:-:S03]  /*1ca90*/  ISETP.GE.AND P2, PT, R142, R189, PT ;  /* 0x000000bd8e00720c */ /* 0x000fc60003f46270 */
[----:B------:R4:W-:Y:S01]  /*1caa0*/  @P5 STG.E desc[UR16][R86.64], R12 ;  /* 0x0000000c56005986 */ /* 0x0009e2000c101910 */
[-C--:B------:R-:W-:Y:S02]  /*1cab0*/  ISETP.LT.AND P5, PT, R3, R188.reuse, !P1 ;  /* 0x000000bc0300720c */ /* 0x080fe40004fa1270 */
[-C--:B------:R-:W-:Y:S01]  /*1cac0*/  ISETP.LT.AND P1, PT, R5, R188.reuse, !P1 ;  /* 0x000000bc0500720c */ /* 0x080fe20004f21270 */
[----:B------:R1:W-:Y:S01]  /*1cad0*/  @P6 STG.E desc[UR16][R138.64], R24 ;  /* 0x000000188a006986 */ /* 0x0003e2000c101910 */
[-C--:B------:R-:W-:Y:S02]  /*1cae0*/  ISETP.LT.AND P6, PT, R3, R188.reuse, !P4 ;  /* 0x000000bc0300720c */ /* 0x080fe400067c1270 */
[----:B------:R-:W-:Y:S01]  /*1caf0*/  ISETP.LT.AND P4, PT, R5, R188, !P4 ;  /* 0x000000bc0500720c */ /* 0x000fe20006781270 */
[----:B---3--:R-:W-:Y:S01]  /*1cb00*/  IMAD.WIDE R84, R143, 0x4, R6 ;  /* 0x000000048f547825 */ /* 0x008fe200078e0206 */
[----:B------:R3:W-:Y:S01]  /*1cb10*/  @P3 STG.E desc[UR16][R140.64], R20 ;  /* 0x000000148c003986 */ /* 0x0007e2000c101910 */
[----:B------:R-:W-:-:S02]  /*1cb20*/  ISETP.GE.AND P3, PT, R4, R189, PT ;  /* 0x000000bd0400720c */ /* 0x000fc40003f66270 */
[----:B----4-:R-:W-:Y:S01]  /*1cb30*/  IMAD.WIDE R86, R143, 0x4, R136 ;  /* 0x000000048f567825 */ /* 0x010fe200078e0288 */
[----:B------:R-:W-:Y:S01]  /*1cb40*/  IADD3 R4, R0, 0x6, RZ ;  /* 0x0000000600047810 */ /* 0x000fe20007ffe0ff */
[----:B------:R4:W-:Y:S01]  /*1cb50*/  @P5 STG.E desc[UR16][R84.64], R9 ;  /* 0x0000000954005986 */ /* 0x0009e2000c101910 */
[-C--:B------:R-:W-:Y:S01]  /*1cb60*/  ISETP.LT.AND P5, PT, R3, R188.reuse, !P2 ;  /* 0x000000bc0300720c */ /* 0x080fe200057a1270 */
[----:B------:R-:W-:Y:S01]  /*1cb70*/  VIADD R143, R143, UR4 ;  /* 0x000000048f8f7c36 */ /* 0x000fe20008000000 */
[----:B------:R-:W-:Y:S01]  /*1cb80*/  ISETP.LT.AND P2, PT, R5, R188, !P2 ;  /* 0x000000bc0500720c */ /* 0x000fe20005741270 */
[----:B------:R2:W-:Y:S01]  /*1cb90*/  @P1 STG.E desc[UR16][R86.64], R13 ;  /* 0x0000000d56001986 */ /* 0x0005e2000c101910 */
[----:B------:R-:W-:Y:S01]  /*1cba0*/  ISETP.GE.AND P1, PT, R4, R189, PT ;  /* 0x000000bd0400720c */ /* 0x000fe20003f26270 */
[----:B-1----:R-:W-:Y:S01]  /*1cbb0*/  IMAD.WIDE R138, R143, 0x4, R6 ;  /* 0x000000048f8a7825 */ /* 0x002fe200078e0206 */
[----:B------:R-:W-:-:S03]  /*1cbc0*/  IADD3 R4, R0, 0x7, RZ ;  /* 0x0000000700047810 */ /* 0x000fc60007ffe0ff */
[----:B---3--:R-:W-:Y:S01]  /*1cbd0*/  IMAD.WIDE R140, R143, 0x4, R136 ;  /* 0x000000048f8c7825 */ /* 0x008fe200078e0288 */
[----:B------:R-:W-:Y:S01]  /*1cbe0*/  @P6 STG.E desc[UR16][R138.64], R25 ;  /* 0x000000198a006986 */ /* 0x000fe2000c101910 */
[-C--:B------:R-:W-:Y:S02]  /*1cbf0*/  ISETP.LT.AND P6, PT, R3, R188.reuse, !P3 ;  /* 0x000000bc0300720c */ /* 0x080fe40005fc1270 */
[----:B------:R-:W-:Y:S01]  /*1cc00*/  VIADD R143, R143, UR4 ;  /* 0x000000048f8f7c36 */ /* 0x000fe20008000000 */
[----:B------:R1:W-:Y:S01]  /*1cc10*/  @P4 STG.E desc[UR16][R140.64], R21 ;  /* 0x000000158c004986 */ /* 0x0003e2000c101910 */
[-C--:B------:R-:W-:Y:S02]  /*1cc20*/  ISETP.LT.AND P3, PT, R5, R188.reuse, !P3 ;  /* 0x000000bc0500720c */ /* 0x080fe40005f61270 */
[C---:B----4-:R-:W-:Y:S01]  /*1cc30*/  IMAD.WIDE R8, R143.reuse, 0x4, R6 ;  /* 0x000000048f087825 */ /* 0x050fe200078e0206 */
[----:B------:R-:W-:Y:S02]  /*1cc40*/  ISETP.GE.AND P4, PT, R4, R189, PT ;  /* 0x000000bd0400720c */ /* 0x000fe40003f86270 */
[----:B------:R-:W-:Y:S01]  /*1cc50*/  IADD3 R4, R0, 0x8, RZ ;  /* 0x0000000800047810 */ /* 0x000fe20007ffe0ff */
[----:B--2---:R-:W-:Y:S01]  /*1cc60*/  IMAD.WIDE R12, R143, 0x4, R136 ;  /* 0x000000048f0c7825 */ /* 0x004fe200078e0288 */
[----:B------:R2:W-:Y:S01]  /*1cc70*/  @P5 STG.E desc[UR16][R8.64], R10 ;  /* 0x0000000a08005986 */ /* 0x0005e2000c101910 */
[----:B------:R-:W-:-:S02]  /*1cc80*/  ISETP.LT.AND P5, PT, R3, R188, !P1 ;  /* 0x000000bc0300720c */ /* 0x000fc40004fa1270 */
[----:B------:R-:W-:Y:S01]  /*1cc90*/  VIADD R143, R143, UR4 ;  /* 0x000000048f8f7c36 */ /* 0x000fe20008000000 */
[----:B------:R3:W-:Y:S01]  /*1cca0*/  @P2 STG.E desc[UR16][R12.64], R14 ;  /* 0x0000000e0c002986 */ /* 0x0007e2000c101910 */
[-C--:B------:R-:W-:Y:S02]  /*1ccb0*/  ISETP.LT.AND P1, PT, R5, R188.reuse, !P1 ;  /* 0x000000bc0500720c */ /* 0x080fe40004f21270 */
[C---:B-1----:R-:W-:Y:S01]  /*1ccc0*/  IMAD.WIDE R20, R143.reuse, 0x4, R6 ;  /* 0x000000048f147825 */ /* 0x042fe200078e0206 */
[----:B------:R-:W-:Y:S02]  /*1ccd0*/  ISETP.GE.AND P2, PT, R4, R189, PT ;  /* 0x000000bd0400720c */ /* 0x000fe40003f46270 */
[----:B------:R-:W-:Y:S01]  /*1cce0*/  IADD3 R4, R0, 0x9, RZ ;  /* 0x0000000900047810 */ /* 0x000fe20007ffe0ff */
[----:B------:R-:W-:Y:S01]  /*1ccf0*/  IMAD.WIDE R24, R143, 0x4, R136 ;  /* 0x000000048f187825 */ /* 0x000fe200078e0288 */
[----:B------:R1:W-:Y:S01]  /*1cd00*/  @P6 STG.E desc[UR16][R20.64], R26 ;  /* 0x0000001a14006986 */ /* 0x0003e2000c101910 */
[----:B------:R-:W-:-:S02]  /*1cd10*/  ISETP.LT.AND P6, PT, R3, R188, !P4 ;  /* 0x000000bc0300720c */ /* 0x000fc400067c1270 */
[----:B------:R-:W-:Y:S01]  /*1cd20*/  VIADD R143, R143, UR4 ;  /* 0x000000048f8f7c36 */ /* 0x000fe20008000000 */
[----:B------:R4:W-:Y:S01]  /*1cd30*/  @P3 STG.E desc[UR16][R24.64], R22 ;  /* 0x0000001618003986 */ /* 0x0009e2000c101910 */
[-C--:B------:R-:W-:Y:S02]  /*1cd40*/  ISETP.LT.AND P4, PT, R5, R188.reuse, !P4 ;  /* 0x000000bc0500720c */ /* 0x080fe40006781270 */
[C---:B--2---:R-:W-:Y:S01]  /*1cd50*/  IMAD.WIDE R8, R143.reuse, 0x4, R6 ;  /* 0x000000048f087825 */ /* 0x044fe200078e0206 */
[----:B------:R-:W-:Y:S02]  /*1cd60*/  ISETP.GE.AND P3, PT, R4, R189, PT ;  /* 0x000000bd0400720c */ /* 0x000fe40003f66270 */
[----:B------:R-:W-:Y:S01]  /*1cd70*/  IADD3 R4, R0, 0xa, RZ ;  /* 0x0000000a00047810 */ /* 0x000fe20007ffe0ff */
[----:B---3--:R-:W-:Y:S01]  /*1cd80*/  IMAD.WIDE R12, R143, 0x4, R136 ;  /* 0x000000048f0c7825 */ /* 0x008fe200078e0288 */
        /* <DEDUP_REMOVED lines=8> */
[----:B----4-:R-:W-:Y:S01]  /*1ce10*/  IMAD.WIDE R24, R143, 0x4, R136 ;  /* 0x000000048f187825 */ /* 0x010fe200078e0288 */
[----:B------:R-:W-:Y:S01]  /*1ce20*/  @P6 STG.E desc[UR16][R20.64], R27 ;  /* 0x0000001b14006986 */ /* 0x000fe2000c101910 */
[----:B------:R-:W-:-:S02]  /*1ce30*/  ISETP.LT.AND P6, PT, R3, R188, !P3 ;  /* 0x000000bc0300720c */ /* 0x000fc40005fc1270 */
[----:B------:R-:W-:Y:S01]  /*1ce40*/  VIADD R143, R143, UR4 ;  /* 0x000000048f8f7c36 */ /* 0x000fe20008000000 */
[----:B------:R-:W-:Y:S01]  /*1ce50*/  @P4 STG.E desc[UR16][R24.64], R23 ;  /* 0x0000001718004986 */ /* 0x000fe2000c101910 */
[-C--:B------:R-:W-:Y:S02]  /*1ce60*/  ISETP.LT.AND P3, PT, R5, R188.reuse, !P3 ;  /* 0x000000bc0500720c */ /* 0x080fe40005f61270 */
[C---:B--2---:R-:W-:Y:S01]  /*1ce70*/  IMAD.WIDE R8, R143.reuse, 0x4, R6 ;  /* 0x000000048f087825 */ /* 0x044fe200078e0206 */
[-C--:B------:R-:W-:Y:S01]  /*1ce80*/  ISETP.GE.AND P4, PT, R4, R189.reuse, PT ;  /* 0x000000bd0400720c */ /* 0x080fe20003f86270 */
[----:B------:R1:W2:Y:S01]  /*1ce90*/  LDS.128 R24, [R2] ;  /* 0x0000000002187984 */ /* 0x0002a20000000c00 */
[----:B------:R-:W-:Y:S01]  /*1cea0*/  IADD3 R4, R0, 0xc, RZ ;  /* 0x0000000c00047810 */ /* 0x000fe20007ffe0ff */
[----:B------:R-:W-:Y:S02]  /*1ceb0*/  IMAD.WIDE R10, R143, 0x4, R136 ;  /* 0x000000048f0a7825 */ /* 0x000fe400078e0288 */
[----:B------:R4:W-:Y:S01]  /*1cec0*/  @P5 STG.E desc[UR16][R8.64], R16 ;  /* 0x0000001008005986 */ /* 0x0009e2000c101910 */
[-C--:B------:R-:W-:Y:S01]  /*1ced0*/  ISETP.LT.AND P5, PT, R3, R188.reuse, !P1 ;  /* 0x000000bc0300720c */ /* 0x080fe20004fa1270 */
[----:B------:R-:W-:Y:S01]  /*1cee0*/  VIADD R143, R143, UR4 ;  /* 0x000000048f8f7c36 */ /* 0x000fe20008000000 */
[----:B------:R-:W-:Y:S01]  /*1cef0*/  ISETP.LT.AND P1, PT, R5, R188, !P1 ;  /* 0x000000bc0500720c */ /* 0x000fe20004f21270 */
[----:B------:R4:W-:Y:S01]  /*1cf00*/  @P2 STG.E desc[UR16][R10.64], R88 ;  /* 0x000000580a002986 */ /* 0x0009e2000c101910 */
[----:B------:R-:W-:Y:S01]  /*1cf10*/  ISETP.GE.AND P2, PT, R4, R189, PT ;  /* 0x000000bd0400720c */ /* 0x000fe20003f46270 */
[----:B---3--:R-:W-:Y:S01]  /*1cf20*/  IMAD.WIDE R12, R143, 0x4, R6 ;  /* 0x000000048f0c7825 */ /* 0x008fe200078e0206 */
[----:B------:R-:W-:-:S02]  /*1cf30*/  IADD3 R4, R0, 0xd, RZ ;  /* 0x0000000d00047810 */ /* 0x000fc40007ffe0ff */
[----:B-1----:R-:W-:Y:S01]  /*1cf40*/  IADD3 R2, R0, 0x3a, RZ ;  /* 0x0000003a00027810 */ /* 0x002fe20007ffe0ff */
[----:B------:R-:W-:Y:S01]  /*1cf50*/  IMAD.WIDE R14, R143, 0x4, R136 ;  /* 0x000000048f0e7825 */ /* 0x000fe200078e0288 */
[----:B------:R1:W-:Y:S01]  /*1cf60*/  @P6 STG.E desc[UR16][R12.64], R60 ;  /* 0x0000003c0c006986 */ /* 0x0003e2000c101910 */
[-C--:B------:R-:W-:Y:S02]  /*1cf70*/  ISETP.LT.AND P6, PT, R3, R188.reuse, !P4 ;  /* 0x000000bc0300720c */ /* 0x080fe400067c1270 */
[----:B------:R-:W-:Y:S01]  /*1cf80*/  VIADD R143, R143, UR4 ;  /* 0x000000048f8f7c36 */ /* 0x000fe20008000000 */
[----:B------:R3:W-:Y:S01]  /*1cf90*/  @P3 STG.E desc[UR16][R14.64], R56 ;  /* 0x000000380e003986 */ /* 0x0007e2000c101910 */
[----:B------:R-:W-:Y:S02]  /*1cfa0*/  ISETP.LT.AND P4, PT, R5, R188, !P4 ;  /* 0x000000bc0500720c */ /* 0x000fe40006781270 */
[----:B----4-:R-:W-:Y:S01]  /*1cfb0*/  IMAD.WIDE R8, R143, 0x4, R6 ;  /* 0x000000048f087825 */ /* 0x010fe200078e0206 */
[----:B------:R-:W-:-:S02]  /*1cfc0*/  ISETP.GE.AND P3, PT, R4, R189, PT ;  /* 0x000000bd0400720c */ /* 0x000fc40003f66270 */
[----:B------:R-:W-:Y:S01]  /*1cfd0*/  IADD3 R4, R0, 0xe, RZ ;  /* 0x0000000e00047810 */ /* 0x000fe20007ffe0ff */
[----:B------:R-:W-:Y:S01]  /*1cfe0*/  IMAD.WIDE R10, R143, 0x4, R136 ;  /* 0x000000048f0a7825 */ /* 0x000fe200078e0288 */
[----:B------:R4:W-:Y:S01]  /*1cff0*/  @P5 STG.E desc[UR16][R8.64], R17 ;  /* 0x0000001108005986 */ /* 0x0009e2000c101910 */
[-C--:B------:R-:W-:Y:S02]  /*1d000*/  ISETP.LT.AND P5, PT, R3, R188.reuse, !P2 ;  /* 0x000000bc0300720c */ /* 0x080fe400057a1270 */
[----:B------:R-:W-:Y:S01]  /*1d010*/  VIADD R143, R143, UR4 ;  /* 0x000000048f8f7c36 */ /* 0x000fe20008000000 */
[----:B------:R2:W-:Y:S01]  /*1d020*/  @P1 STG.E desc[UR16][R10.64], R89 ;  /* 0x000000590a001986 */ /* 0x0005e2000c101910 */
[----:B------:R-:W-:Y:S02]  /*1d030*/  ISETP.LT.AND P2, PT, R5, R188, !P2 ;  /* 0x000000bc0500720c */ /* 0x000fe40005741270 */
[----:B-1----:R-:W-:Y:S01]  /*1d040*/  IMAD.WIDE R12, R143, 0x4, R6 ;  /* 0x000000048f0c7825 */ /* 0x002fe200078e0206 */
[----:B------:R-:W-:-:S02]  /*1d050*/  ISETP.GE.AND P1, PT, R4, R189, PT ;  /* 0x000000bd0400720c */ /* 0x000fc40003f26270 */
[----:B------:R-:W-:Y:S01]  /*1d060*/  IADD3 R4, R0, 0xf, RZ ;  /* 0x0000000f00047810 */ /* 0x000fe20007ffe0ff */
[----:B---3--:R-:W-:Y:S01]  /*1d070*/  IMAD.WIDE R14, R143, 0x4, R136 ;  /* 0x000000048f0e7825 */ /* 0x008fe200078e0288 */
        /* <DEDUP_REMOVED lines=8> */
[----:B--2---:R-:W-:Y:S01]  /*1d100*/  IMAD.WIDE R10, R143, 0x4, R136 ;  /* 0x000000048f0a7825 */ /* 0x004fe200078e0288 */
        /* <DEDUP_REMOVED lines=14> */
[----:B--2---:R-:W-:Y:S01]  /*1d1f0*/  IMAD.WIDE R8, R143, 0x4, R6 ;  /* 0x000000048f087825 */ /* 0x004fe200078e0206 */
[----:B------:R-:W-:-:S02]  /*1d200*/  ISETP.GE.AND P3, PT, R4, R189, PT ;  /* 0x000000bd0400720c */ /* 0x000fc40003f66270 */
[----:B------:R-:W-:Y:S01]  /*1d210*/  IADD3 R4, R0, 0x12, RZ ;  /* 0x0000001200047810 */ /* 0x000fe20007ffe0ff */
[----:B----4-:R-:W-:Y:S01]  /*1d220*/  IMAD.WIDE R10, R143, 0x4, R136 ;  /* 0x000000048f0a7825 */ /* 0x010fe200078e0288 */
        /* <DEDUP_REMOVED lines=138> */
[----:B------:R-:W-:Y:S01]  /*1dad0*/  ISETP.LT.AND P4, PT, R5, R188, !P4 ;  /* 0x000000bc0500720c */ /* 0x000fe20006781270 */
[----:B------:R3:W-:Y:S01]  /*1dae0*/  @P3 STG.E desc[UR16][R14.64], R70 ;  /* 0x000000460e003986 */ /* 0x0007e2000c101910 */
[----:B------:R-:W-:Y:S01]  /*1daf0*/  ISETP.GE.AND P3, PT, R4, R189, PT ;  /* 0x000000bd0400720c */ /* 0x000fe20003f66270 */
[----:B--2---:R-:W-:Y:S01]  /*1db00*/  IMAD.WIDE R8, R143, 0x4, R6 ;  /* 0x000000048f087825 */ /* 0x004fe200078e0206 */
[----:B------:R-:W-:-:S03]  /*1db10*/  IADD3 R4, R0, 0x22, RZ ;  /* 0x0000002200047810 */ /* 0x000fc60007ffe0ff */
[----:B----4-:R-:W-:Y:S01]  /*1db20*/  IMAD.WIDE R10, R143, 0x4, R136 ;  /* 0x000000048f0a7825 */ /* 0x010fe200078e0288 */
[----:B------:R2:W-:Y:S01]  /*1db30*/  @P5 STG.E desc[UR16][R8.64], R35 ;  /* 0x0000002308005986 */ /* 0x0005e2000c101910 */
[-C--:B------:R-:W-:Y:S02]  /*1db40*/  ISETP.LT.AND P5, PT, R3, R188.reuse, !P2 ;  /* 0x000000bc0300720c */ /* 0x080fe400057a1270 */
[----:B------:R-:W-:Y:S01]  /*1db50*/  VIADD R143, R143, UR4 ;  /* 0x000000048f8f7c36 */ /* 0x000fe20008000000 */
[----:B------:R-:W-:Y:S01]  /*1db60*/  ISETP.LT.AND P2, PT, R5, R188, !P2 ;  /* 0x000000bc0500720c */ /* 0x000fe20005741270 */
[----:B------:R4:W-:Y:S01]  /*1db70*/  @P1 STG.E desc[UR16][R10.64], R123 ;  /* 0x0000007b0a001986 */ /* 0x0009e2000c101910 */
[----:B------:R-:W-:Y:S01]  /*1db80*/  ISETP.GE.AND P1, PT, R4, R189, PT ;  /* 0x000000bd0400720c */ /* 0x000fe20003f26270 */
[----:B-1----:R-:W-:Y:S01]  /*1db90*/  IMAD.WIDE R12, R143, 0x4, R6 ;  /* 0x000000048f0c7825 */ /* 0x002fe200078e0206 */
[----:B------:R-:W-:-:S03]  /*1dba0*/  IADD3 R4, R0, 0x23, RZ ;  /* 0x0000002300047810 */ /* 0x000fc60007ffe0ff */
[----:B---3--:R-:W-:Y:S01]  /*1dbb0*/  IMAD.WIDE R14, R143, 0x4, R136 ;  /* 0x000000048f0e7825 */ /* 0x008fe200078e0288 */
[----:B------:R1:W-:Y:S01]  /*1dbc0*/  @P6 STG.E desc[UR16][R12.64], R103 ;  /* 0x000000670c006986 */ /* 0x0003e2000c101910 */
[-C--:B------:R-:W-:Y:S02]  /*1dbd0*/  ISETP.LT.AND P6, PT, R5, R188.reuse, !P3 ;  /* 0x000000bc0500720c */ /* 0x080fe40005fc1270 */
[----:B------:R-:W-:Y:S01]  /*1dbe0*/  VIADD R143, R143, UR4 ;  /* 0x000000048f8f7c36 */ /* 0x000fe20008000000 */
[----:B------:R3:W-:Y:S01]  /*1dbf0*/  @P4 STG.E desc[UR16][R14.64], R71 ;  /* 0x000000470e004986 */ /* 0x0007e2000c101910 */
[-C--:B------:R-:W-:Y:S02]  /*1dc00*/  ISETP.LT.AND P4, PT, R3, R188.reuse, !P3 ;  /* 0x000000bc0300720c */ /* 0x080fe40005f81270 */
[C---:B--2---:R-:W-:Y:S01]  /*1dc10*/  IMAD.WIDE R8, R143.reuse, 0x4, R6 ;  /* 0x000000048f087825 */ /* 0x044fe200078e0206 */
[----:B------:R-:W-:Y:S02]  /*1dc20*/  ISETP.GE.AND P3, PT, R4, R189, PT ;  /* 0x000000bd0400720c */ /* 0x000fe40003f66270 */
[----:B------:R-:W-:Y:S01]  /*1dc30*/  IADD3 R4, R0, 0x24, RZ ;  /* 0x0000002400047810 */ /* 0x000fe20007ffe0ff */
[----:B----4-:R-:W-:Y:S01]  /*1dc40*/  IMAD.WIDE R10, R143, 0x4, R136 ;  /* 0x000000048f0a7825 */ /* 0x010fe200078e0288 */
        /* <DEDUP_REMOVED lines=177> */
[-C--:B------:R-:W-:Y:S02]  /*1e760*/  ISETP.GE.AND P3, PT, R4, R189.reuse, PT ;  /* 0x000000bd0400720c */ /* 0x080fe40003f66270 */
[----:B------:R-:W-:Y:S01]  /*1e770*/  IADD3 R4, R0, 0x38, RZ ;  /* 0x0000003800047810 */ /* 0x000fe20007ffe0ff */
[C---:B----4-:R-:W-:Y:S01]  /*1e780*/  IMAD.WIDE R10, R143.reuse, 0x4, R136 ;  /* 0x000000048f0a7825 */ /* 0x050fe200078e0288 */
[----:B------:R2:W-:Y:S02]  /*1e790*/  @P2 STG.E desc[UR16][R8.64], R46 ;  /* 0x0000002e08002986 */ /* 0x0005e4000c101910 */
[----:B------:R-:W-:Y:S01]  /*1e7a0*/  ISETP.GE.AND P2, PT, R4, R189, PT ;  /* 0x000000bd0400720c */ /* 0x000fe20003f46270 */
[----:B------:R-:W-:Y:S01]  /*1e7b0*/  VIADD R143, R143, UR4 ;  /* 0x000000048f8f7c36 */ /* 0x000fe20008000000 */
[----:B------:R4:W-:Y:S01]  /*1e7c0*/  @P5 STG.E desc[UR16][R10.64], R114 ;  /* 0x000000720a005986 */ /* 0x0009e2000c101910 */
[----:B------:R-:W-:-:S02]  /*1e7d0*/  ISETP.LT.AND P5, PT, R3, R188, !P1 ;  /* 0x000000bc0300720c */ /* 0x000fc40004fa1270 */
[----:B-1----:R-:W-:Y:S01]  /*1e7e0*/  IMAD.WIDE R12, R143, 0x4, R6 ;  /* 0x000000048f0c7825 */ /* 0x002fe200078e0206 */
[-C--:B------:R-:W-:Y:S02]  /*1e7f0*/  ISETP.LT.AND P1, PT, R5, R188.reuse, !P1 ;  /* 0x000000bc0500720c */ /* 0x080fe40004f21270 */
[----:B------:R-:W-:Y:S01]  /*1e800*/  IADD3 R4, R0, 0x39, RZ ;  /* 0x0000003900047810 */ /* 0x000fe20007ffe0ff */
[----:B---3--:R-:W-:Y:S01]  /*1e810*/  IMAD.WIDE R14, R143, 0x4, R136 ;  /* 0x000000048f0e7825 */ /* 0x008fe200078e0288 */
[----:B------:R1:W-:Y:S01]  /*1e820*/  @P4 STG.E desc[UR16][R12.64], R134 ;  /* 0x000000860c004986 */ /* 0x0003e2000c101910 */
[-C--:B------:R-:W-:Y:S02]  /*1e830*/  ISETP.LT.AND P4, PT, R3, R188.reuse, !P3 ;  /* 0x000000bc0300720c */ /* 0x080fe40005f81270 */
[----:B------:R-:W-:Y:S01]  /*1e840*/  VIADD R143, R143, UR4 ;  /* 0x000000048f8f7c36 */ /* 0x000fe20008000000 */
[----:B------:R3:W-:Y:S01]  /*1e850*/  @P6 STG.E desc[UR16][R14.64], R82 ;  /* 0x000000520e006986 */ /* 0x0007e2000c101910 */
[----:B------:R-:W-:-:S02]  /*1e860*/  ISETP.LT.AND P6, PT, R5, R188, !P3 ;  /* 0x000000bc0500720c */ /* 0x000fc40005fc1270 */
[C---:B------:R-:W-:Y:S01]  /*1e870*/  VIADD R17, R143.reuse, UR4 ;  /* 0x000000048f117c36 */ /* 0x040fe20008000000 */
[----:B------:R-:W-:Y:S01]  /*1e880*/  ISETP.GE.AND P3, PT, R4, R189, PT ;  /* 0x000000bd0400720c */ /* 0x000fe20003f66270 */
[----:B--2---:R-:W-:-:S04]  /*1e890*/  IMAD.WIDE R8, R143, 0x4, R6 ;  /* 0x000000048f087825 */ /* 0x004fc800078e0206 */
[----:B----4-:R-:W-:Y:S01]  /*1e8a0*/  IMAD.WIDE R10, R143, 0x4, R136 ;  /* 0x000000048f0a7825 */ /* 0x010fe200078e0288 */
[----:B------:R2:W-:Y:S01]  /*1e8b0*/  @P5 STG.E desc[UR16][R8.64], R47 ;  /* 0x0000002f08005986 */ /* 0x0005e2000c101910 */
[-C--:B------:R-:W-:Y:S02]  /*1e8c0*/  ISETP.LT.AND P5, PT, R3, R188.reuse, !P2 ;  /* 0x000000bc0300720c */ /* 0x080fe400057a1270 */
[----:B-1----:R-:W-:Y:S01]  /*1e8d0*/  IMAD.WIDE R12, R17, 0x4, R6 ;  /* 0x00000004110c7825 */ /* 0x002fe200078e0206 */
[----:B------:R1:W-:Y:S01]  /*1e8e0*/  @P1 STG.E desc[UR16][R10.64], R115 ;  /* 0x000000730a001986 */ /* 0x0003e2000c101910 */
[-C--:B------:R-:W-:Y:S02]  /*1e8f0*/  ISETP.LT.AND P2, PT, R5, R188.reuse, !P2 ;  /* 0x000000bc0500720c */ /* 0x080fe40005741270 */
[----:B---3--:R-:W-:Y:S01]  /*1e900*/  IMAD.WIDE R14, R17, 0x4, R136 ;  /* 0x00000004110e7825 */ /* 0x008fe200078e0288 */
[----:B------:R3:W-:Y:S01]  /*1e910*/  @P4 STG.E desc[UR16][R12.64], R135 ;  /* 0x000000870c004986 */ /* 0x0007e2000c101910 */
[----:B------:R-:W-:-:S02]  /*1e920*/  ISETP.LT.AND P4, PT, R3, R188, !P3 ;  /* 0x000000bc0300720c */ /* 0x000fc40005f81270 */
[----:B------:R-:W-:Y:S01]  /*1e930*/  VIADD R17, R17, UR4 ;  /* 0x0000000411117c36 */ /* 0x000fe20008000000 */
[----:B------:R4:W-:Y:S01]  /*1e940*/  @P6 STG.E desc[UR16][R14.64], R83 ;  /* 0x000000530e006986 */ /* 0x0009e2000c101910 */
[----:B------:R-:W-:Y:S02]  /*1e950*/  ISETP.GE.AND P1, PT, R2, R189, PT ;  /* 0x000000bd0200720c */ /* 0x000fe40003f26270 */
[----:B------:R-:W-:Y:S01]  /*1e960*/  ISETP.LT.AND P6, PT, R5, R188, !P3 ;  /* 0x000000bc0500720c */ /* 0x000fe20005fc1270 */
[C---:B------:R-:W-:Y:S01]  /*1e970*/  VIADD R19, R17.reuse, UR4 ;  /* 0x0000000411137c36 */ /* 0x040fe20008000000 */
[----:B------:R-:W-:Y:S01]  /*1e980*/  IADD3 R2, R0, 0x3b, RZ ;  /* 0x0000003b00027810 */ /* 0x000fe20007ffe0ff */
[----:B--2---:R-:W-:-:S03]  /*1e990*/  IMAD.WIDE R8, R17, 0x4, R6 ;  /* 0x0000000411087825 */ /* 0x004fc600078e0206 */
[-C--:B------:R-:W-:Y:S01]  /*1e9a0*/  ISETP.GE.AND P3, PT, R2, R189.reuse, PT ;  /* 0x000000bd0200720c */ /* 0x080fe20003f66270 */
[----:B-1----:R-:W-:Y:S01]  /*1e9b0*/  IMAD.WIDE R10, R17, 0x4, R136 ;  /* 0x00000004110a7825 */ /* 0x002fe200078e0288 */
[----:B------:R-:W-:Y:S01]  /*1e9c0*/  IADD3 R2, R0, 0x3c, RZ ;  /* 0x0000003c00027810 */ /* 0x000fe20007ffe0ff */
[----:B------:R1:W-:Y:S01]  /*1e9d0*/  @P5 STG.E desc[UR16][R8.64], R48 ;  /* 0x0000003008005986 */ /* 0x0003e2000c101910 */
[-C--:B------:R-:W-:Y:S01]  /*1e9e0*/  ISETP.LT.AND P5, PT, R3, R188.reuse, !P1 ;  /* 0x000000bc0300720c */ /* 0x080fe20004fa1270 */
[----:B---3--:R-:W-:Y:S01]  /*1e9f0*/  IMAD.WIDE R12, R19, 0x4, R6 ;  /* 0x00000004130c7825 */ /* 0x008fe200078e0206 */
[-C--:B------:R-:W-:Y:S01]  /*1ea00*/  ISETP.LT.AND P1, PT, R5, R188.reuse, !P1 ;  /* 0x000000bc0500720c */ /* 0x080fe20004f21270 */
[----:B------:R2:W-:Y:S01]  /*1ea10*/  @P2 STG.E desc[UR16][R10.64], R116 ;  /* 0x000000740a002986 */ /* 0x0005e2000c101910 */
[----:B------:R-:W-:Y:S01]  /*1ea20*/  ISETP.GE.AND P2, PT, R2, R189, PT ;  /* 0x000000bd0200720c */ /* 0x000fe20003f46270 */
[----:B----4-:R-:W-:Y:S01]  /*1ea30*/  IMAD.WIDE R14, R19, 0x4, R136 ;  /* 0x00000004130e7825 */ /* 0x010fe200078e0288 */
[----:B------:R-:W-:Y:S01]  /*1ea40*/  IADD3 R2, R0, 0x3d, RZ ;  /* 0x0000003d00027810 */ /* 0x000fe20007ffe0ff */
[----:B------:R3:W-:Y:S01]  /*1ea50*/  @P4 STG.E desc[UR16][R12.64], R52 ;  /* 0x000000340c004986 */ /* 0x0007e2000c101910 */
[-C--:B------:R-:W-:Y:S01]  /*1ea60*/  ISETP.LT.AND P4, PT, R3, R188.reuse, !P3 ;  /* 0x000000bc0300720c */ /* 0x080fe20005f81270 */
[----:B------:R-:W-:Y:S01]  /*1ea70*/  VIADD R19, R19, UR4 ;  /* 0x0000000413137c36 */ /* 0x000fe20008000000 */
[-C--:B------:R-:W-:Y:S01]  /*1ea80*/  ISETP.LT.AND P3, PT, R5, R188.reuse, !P3 ;  /* 0x000000bc0500720c */ /* 0x080fe20005f61270 */
[----:B------:R4:W-:Y:S01]  /*1ea90*/  @P6 STG.E desc[UR16][R14.64], R24 ;  /* 0x000000180e006986 */ /* 0x0009e2000c101910 */
[-C--:B------:R-:W-:Y:S01]  /*1eaa0*/  ISETP.LT.AND P6, PT, R3, R188.reuse, !P2 ;  /* 0x000000bc0300720c */ /* 0x080fe200057c1270 */
[----:B------:R-:W-:Y:S01]  /*1eab0*/  VIADD R17, R19, UR4 ;  /* 0x0000000413117c36 */ /* 0x000fe20008000000 */
[----:B------:R-:W-:Y:S01]  /*1eac0*/  ISETP.LT.AND P2, PT, R5, R188, !P2 ;  /* 0x000000bc0500720c */ /* 0x000fe20005741270 */
[----:B-1----:R-:W-:-:S03]  /*1ead0*/  IMAD.WIDE R8, R19, 0x4, R6 ;  /* 0x0000000413087825 */ /* 0x002fc600078e0206 */
[----:B------:R-:W-:Y:S01]  /*1eae0*/  IADD3 R21, R17, UR4, RZ ;  /* 0x0000000411157c10 */ /* 0x000fe2000fffe0ff */
[----:B--2---:R-:W-:Y:S01]  /*1eaf0*/  IMAD.WIDE R10, R19, 0x4, R136 ;  /* 0x00000004130a7825 */ /* 0x004fe200078e0288 */
[----:B------:R1:W-:Y:S01]  /*1eb00*/  @P5 STG.E desc[UR16][R8.64], R49 ;  /* 0x0000003108005986 */ /* 0x0003e2000c101910 */
[----:B------:R-:W-:Y:S02]  /*1eb10*/  ISETP.GE.AND P5, PT, R2, R189, PT ;  /* 0x000000bd0200720c */ /* 0x000fe40003fa6270 */
[C---:B---3--:R-:W-:Y:S01]  /*1eb20*/  IMAD.WIDE R12, R17.reuse, 0x4, R6 ;  /* 0x00000004110c7825 */ /* 0x048fe200078e0206 */
[----:B------:R2:W-:Y:S03]  /*1eb30*/  @P1 STG.E desc[UR16][R10.64], R117 ;  /* 0x000000750a001986 */ /* 0x0005e6000c101910 */
[----:B------:R-:W-:Y:S01]  /*1eb40*/  VIADD R0, R0, 0x3e ;  /* 0x0000003e00007836 */ /* 0x000fe20000000000 */
[----:B------:R-:W-:Y:S01]  /*1eb50*/  @P4 STG.E desc[UR16][R12.64], R53 ;  /* 0x000000350c004986 */ /* 0x000fe2000c101910 */
[----:B----4-:R-:W-:Y:S01]  /*1eb60*/  IMAD.WIDE R14, R17, 0x4, R136 ;  /* 0x00000004110e7825 */ /* 0x010fe200078e0288 */
[----:B-1----:R-:W-:-:S03]  /*1eb70*/  IADD3 R9, R21, UR4, RZ ;  /* 0x0000000415097c10 */ /* 0x002fc6000fffe0ff */
[----:B------:R-:W-:Y:S01]  /*1eb80*/  IMAD.WIDE R16, R21, 0x4, R6 ;  /* 0x0000000415107825 */ /* 0x000fe200078e0206 */
[----:B------:R-:W-:Y:S01]  /*1eb90*/  ISETP.GE.AND P1, PT, R0, R189, PT ;  /* 0x000000bd0000720c */ /* 0x000fe20003f26270 */
[----:B------:R1:W-:Y:S01]  /*1eba0*/  @P3 STG.E desc[UR16][R14.64], R25 ;  /* 0x000000190e003986 */ /* 0x0003e2000c101910 */
[-C--:B------:R-:W-:Y:S01]  /*1ebb0*/  ISETP.LT.AND P3, PT, R3, R188.reuse, !P0 ;  /* 0x000000bc0300720c */ /* 0x080fe20004761270 */
[----:B------:R-:W-:Y:S01]  /*1ebc0*/  VIADD R19, R9, UR4 ;  /* 0x0000000409137c36 */ /* 0x000fe20008000000 */
[CC--:B------:R-:W-:Y:S01]  /*1ebd0*/  ISETP.LT.AND P4, PT, R3.reuse, R188.reuse, !P1 ;  /* 0x000000bc0300720c */ /* 0x0c0fe20004f81270 */
[----:B------:R3:W-:Y:S01]  /*1ebe0*/  @P6 STG.E desc[UR16][R16.64], R50 ;  /* 0x0000003210006986 */ /* 0x0007e2000c101910 */
[-C--:B------:R-:W-:Y:S01]  /*1ebf0*/  ISETP.LT.AND P6, PT, R3, R188.reuse, !P5 ;  /* 0x000000bc0300720c */ /* 0x080fe20006fc1270 */
[----:B------:R-:W-:Y:S01]  /*1ec00*/  IMAD.WIDE R2, R21, 0x4, R136 ;  /* 0x0000000415027825 */ /* 0x000fe200078e0288 */
[CC--:B------:R-:W-:Y:S02]  /*1ec10*/  ISETP.LT.AND P5, PT, R5.reuse, R188.reuse, !P5 ;  /* 0x000000bc0500720c */ /* 0x0c0fe40006fa1270 */
[-C--:B------:R-:W-:Y:S01]  /*1ec20*/  ISETP.LT.AND P1, PT, R5, R188.reuse, !P1 ;  /* 0x000000bc0500720c */ /* 0x080fe20004f21270 */
[--C-:B--2---:R-:W-:Y:S01]  /*1ec30*/  IMAD.WIDE R10, R19, 0x4, R6.reuse ;  /* 0x00000004130a7825 */ /* 0x104fe200078e0206 */
[----:B------:R-:W-:Y:S01]  /*1ec40*/  ISETP.LT.AND P0, PT, R5, R188, !P0 ;  /* 0x000000bc0500720c */ /* 0x000fe20004701270 */
[----:B------:R3:W-:Y:S01]  /*1ec50*/  @P2 STG.E desc[UR16][R2.64], R118 ;  /* 0x0000007602002986 */ /* 0x0007e2000c101910 */
[----:B-1----:R-:W-:Y:S01]  /*1ec60*/  IADD3 R15, R19, UR4, RZ ;  /* 0x00000004130f7c10 */ /* 0x002fe2000fffe0ff */
[----:B------:R-:W-:-:S04]  /*1ec70*/  IMAD.WIDE R4, R9, 0x4, R6 ;  /* 0x0000000409047825 */ /* 0x000fc800078e0206 */
[--C-:B------:R-:W-:Y:S01]  /*1ec80*/  IMAD.WIDE R8, R9, 0x4, R136.reuse ;  /* 0x0000000409087825 */ /* 0x100fe200078e0288 */
[----:B------:R3:W-:Y:S03]  /*1ec90*/  @P6 STG.E desc[UR16][R4.64], R54 ;  /* 0x0000003604006986 */ /* 0x0007e6000c101910 */
[----:B------:R-:W-:Y:S01]  /*1eca0*/  IMAD.WIDE R12, R19, 0x4, R136 ;  /* 0x00000004130c7825 */ /* 0x000fe200078e0288 */
[----:B------:R3:W-:Y:S03]  /*1ecb0*/  @P5 STG.E desc[UR16][R8.64], R26 ;  /* 0x0000001a08005986 */ /* 0x0007e6000c101910 */
[C---:B------:R-:W-:Y:S01]  /*1ecc0*/  IMAD.WIDE R6, R15.reuse, 0x4, R6 ;  /* 0x000000040f067825 */ /* 0x040fe200078e0206 */
[----:B------:R3:W-:Y:S03]  /*1ecd0*/  @P4 STG.E desc[UR16][R10.64], R51 ;  /* 0x000000330a004986 */ /* 0x0007e6000c101910 */
[----:B------:R-:W-:Y:S01]  /*1ece0*/  IMAD.WIDE R136, R15, 0x4, R136 ;  /* 0x000000040f887825 */ /* 0x000fe200078e0288 */
[----:B------:R3:W-:Y:S04]  /*1ecf0*/  @P1 STG.E desc[UR16][R12.64], R119 ;  /* 0x000000770c001986 */ /* 0x0007e8000c101910 */
[----:B------:R3:W-:Y:S01]  /*1ed00*/  @P3 STG.E desc[UR16][R6.64], R55 ;  /* 0x0000003706003986 */ /* 0x0007e2000c101910 */
[----:B------:R-:W-:Y:S05]  /*1ed10*/  @!P0 EXIT ;  /* 0x000000000000894d */ /* 0x000fea0003800000 */
[----:B------:R-:W-:Y:S01]  /*1ed20*/  STG.E desc[UR16][R136.64], R27 ;  /* 0x0000001b88007986 */ /* 0x000fe2000c101910 */
[----:B------:R-:W-:Y:S05]  /*1ed30*/  EXIT ;  /* 0x000000000000794d */ /* 0x000fea0003800000 */
.L_x_2:
[----:B------:R-:W-:-:S00]  /*1ed40*/  BRA `(.L_x_2) ;  /* 0xfffffffc00fc7947 */ /* 0x000fc0000383ffff */
[----:B------:R-:W-:-:S00]  /*1ed50*/  NOP ;  /* 0x0000000000007918 */ /* 0x000fc00000000000 */
        /* <DEDUP_REMOVED lines=10> */
.L_x_3:


//--------------------- .nv.shared.matmul_kernel  --------------------------
	.section	.nv.shared.matmul_kernel,"aw",@nobits
	.sectionflags	@""
	.align	16
	.zero		1024


//--------------------- .nv.shared.reserved.0     --------------------------
	.section	.nv.shared.reserved.0,"aw",@nobits
	.weak		__nv_reservedSMEM_offset_0_alias
	.size		__nv_reservedSMEM_offset_0_alias, 0, 0
	.other		__nv_reservedSMEM_offset_0_alias,@"STO_CUDA_RESERVED_SHARED STV_DEFAULT"
__nv_reservedSMEM_offset_0_alias:
	.zero		0


//--------------------- .nv.constant0.matmul_kernel --------------------------
	.section	.nv.constant0.matmul_kernel,"a",@progbits
	.sectionflags	@""
	.align	4
.nv.constant0.matmul_kernel:
	.zero		608


//--------------------- SYMBOLS --------------------------

	.type		.nv.reservedSmem.offset0,@object
	.size		.nv.reservedSmem.offset0,0x4
